	.target	sm_90a

	.elftype	@"ET_EXEC"


//--------------------- .note.nv.tkinfo           --------------------------
	.section	.note.nv.tkinfo,"",@"SHT_NOTE"
	.sectionflags	@"SHF_NOTE_NV_TKINFO"
	.tkinfo
        /*0018*/ 	.word	0x00000002
        /*0030*/ 	.string	""
        /*0030*/ 	.string	"ptxas"
        /*0030*/ 	.string	"Cuda compilation tools, release 13.0, V13.0.88"
        /*0030*/ 	.string	"Build cuda_13.0.r13.0/compiler.36424714_0"
        /*0030*/ 	.string	"-arch sm_90a -m 64 "



//--------------------- .note.nv.cuinfo           --------------------------
	.section	.note.nv.cuinfo,"",@"SHT_NOTE"
	.sectionflags	@"SHF_NOTE_NV_CUINFO"
        /*0018*/ 	.short	0x0002
        /*001a*/ 	.short	0x005a
        /*001c*/ 	.short	0x0082
	.zero		2


//--------------------- .nv.info                  --------------------------
	.section	.nv.info,"",@"SHT_CUDA_INFO"
	.align	4


	//----- nvinfo : EIATTR_REGCOUNT
	.align		4
        /*0000*/ 	.byte	0x04, 0x2f
        /*0002*/ 	.short	(.L_12 - .L_11)
	.align		4
.L_11:
        /*0004*/ 	.word	index@(_ZN7cutlass13device_kernelINS_4gemm6kernel13GemmUniversalIN4cute5tupleIJiiiiEEENS1_10collective13CollectiveMmaINS1_37MainloopSm90TmaGmmaWarpSpecializedFP8ILi6ENS5_IJNS4_1CILi2EEENSA_ILi1EEESC_EEENS1_35KernelTmaWarpSpecializedCooperativeEEENS5_IJNSA_ILi512EEENSA_ILi48EEENSA_ILi64EEEEEENS_12float_e4m3_tENS5_IJlSC_lEEESK_SL_NS4_8TiledMMAINS4_8MMA_AtomIJNS4_4SM904GMMA30MMA_64x16x32_F32E4M3E4M3_SS_TNILNSP_7ScaleInE1ELSR_1EEEEEENS4_6LayoutISD_NS5_IJSC_NSA_ILi0EEESV_EEEEENS5_IJNS4_10UnderscoreESY_SY_EEEEENS4_13SM90_TMA_LOADENS4_14ComposedLayoutINS4_7SwizzleILi2ELi4ELi3EEENS4_18smem_ptr_flag_bitsILi8EEENSU_INS5_IJNSA_ILi8EEESI_EEENS5_IJSI_SC_EEEEEEEvNS4_8identityENS4_23SM90_TMA_LOAD_MULTICASTES1B_vS1C_EENS_8epilogue10collective6detail29Sm90TmaWarpSpecializedAdapterINS1G_15DefaultEpilogueISK_SL_SL_NS1F_6thread17LinearCombinationISK_Li1EffLNS1K_9ScaleType4KindE0ELNS_15FloatRoundStyleE2ESK_EENS1_15EpilogueDefaultEEEEEvvEEEEvNT_6ParamsE)
        /*0008*/ 	.word	0x000000a8


	//----- nvinfo : EIATTR_FRAME_SIZE
	.align		4
.L_12:
        /*000c*/ 	.byte	0x04, 0x11
        /*000e*/ 	.short	(.L_14 - .L_13)
	.align		4
.L_13:
        /*0010*/ 	.word	index@(_ZN7cutlass13device_kernelINS_4gemm6kernel13GemmUniversalIN4cute5tupleIJiiiiEEENS1_10collective13CollectiveMmaINS1_37MainloopSm90TmaGmmaWarpSpecializedFP8ILi6ENS5_IJNS4_1CILi2EEENSA_ILi1EEESC_EEENS1_35KernelTmaWarpSpecializedCooperativeEEENS5_IJNSA_ILi512EEENSA_ILi48EEENSA_ILi64EEEEEENS_12float_e4m3_tENS5_IJlSC_lEEESK_SL_NS4_8TiledMMAINS4_8MMA_AtomIJNS4_4SM904GMMA30MMA_64x16x32_F32E4M3E4M3_SS_TNILNSP_7ScaleInE1ELSR_1EEEEEENS4_6LayoutISD_NS5_IJSC_NSA_ILi0EEESV_EEEEENS5_IJNS4_10UnderscoreESY_SY_EEEEENS4_13SM90_TMA_LOADENS4_14ComposedLayoutINS4_7SwizzleILi2ELi4ELi3EEENS4_18smem_ptr_flag_bitsILi8EEENSU_INS5_IJNSA_ILi8EEESI_EEENS5_IJSI_SC_EEEEEEEvNS4_8identityENS4_23SM90_TMA_LOAD_MULTICASTES1B_vS1C_EENS_8epilogue10collective6detail29Sm90TmaWarpSpecializedAdapterINS1G_15DefaultEpilogueISK_SL_SL_NS1F_6thread17LinearCombinationISK_Li1EffLNS1K_9ScaleType4KindE0ELNS_15FloatRoundStyleE2ESK_EENS1_15EpilogueDefaultEEEEEvvEEEEvNT_6ParamsE)
        /*0014*/ 	.word	0x00000040


	//----- nvinfo : EIATTR_MIN_STACK_SIZE
	.align		4
.L_14:
        /*0018*/ 	.byte	0x04, 0x12
        /*001a*/ 	.short	(.L_16 - .L_15)
	.align		4
.L_15:
        /*001c*/ 	.word	index@(_ZN7cutlass13device_kernelINS_4gemm6kernel13GemmUniversalIN4cute5tupleIJiiiiEEENS1_10collective13CollectiveMmaINS1_37MainloopSm90TmaGmmaWarpSpecializedFP8ILi6ENS5_IJNS4_1CILi2EEENSA_ILi1EEESC_EEENS1_35KernelTmaWarpSpecializedCooperativeEEENS5_IJNSA_ILi512EEENSA_ILi48EEENSA_ILi64EEEEEENS_12float_e4m3_tENS5_IJlSC_lEEESK_SL_NS4_8TiledMMAINS4_8MMA_AtomIJNS4_4SM904GMMA30MMA_64x16x32_F32E4M3E4M3_SS_TNILNSP_7ScaleInE1ELSR_1EEEEEENS4_6LayoutISD_NS5_IJSC_NSA_ILi0EEESV_EEEEENS5_IJNS4_10UnderscoreESY_SY_EEEEENS4_13SM90_TMA_LOADENS4_14ComposedLayoutINS4_7SwizzleILi2ELi4ELi3EEENS4_18smem_ptr_flag_bitsILi8EEENSU_INS5_IJNSA_ILi8EEESI_EEENS5_IJSI_SC_EEEEEEEvNS4_8identityENS4_23SM90_TMA_LOAD_MULTICASTES1B_vS1C_EENS_8epilogue10collective6detail29Sm90TmaWarpSpecializedAdapterINS1G_15DefaultEpilogueISK_SL_SL_NS1F_6thread17LinearCombinationISK_Li1EffLNS1K_9ScaleType4KindE0ELNS_15FloatRoundStyleE2ESK_EENS1_15EpilogueDefaultEEEEEvvEEEEvNT_6ParamsE)
        /*0020*/ 	.word	0x00000040
.L_16:


//--------------------- .nv.compat                --------------------------
	.section	.nv.compat,"",@"SHT_CUDA_COMPAT_INFO"
	.align	4
        /*0000*/ 	.byte	0x02, 0x09, 0x01, 0x00, 0x02, 0x02, 0x04, 0x00, 0x02, 0x05, 0x05, 0x00, 0x03, 0x07, 0x01, 0x01
        /*0010*/ 	.byte	0x02, 0x03, 0x01, 0x00, 0x02, 0x06, 0x01, 0x00, 0x04, 0x0b, 0x08, 0x00, 0x00, 0x00, 0x00, 0x00
        /*0020*/ 	.byte	0x00, 0x00, 0x00, 0x00


//--------------------- .nv.info._ZN7cutlass13device_kernelINS_4gemm6kernel13GemmUniversalIN4cute5tupleIJiiiiEEENS1_10collective13CollectiveMmaINS1_37MainloopSm90TmaGmmaWarpSpecializedFP8ILi6ENS5_IJNS4_1CILi2EEENSA_ILi1EEESC_EEENS1_35KernelTmaWarpSpecializedCooperativeEEENS5_IJNSA_ILi512EEENSA_ILi48EEENSA_ILi64EEEEEENS_12float_e4m3_tENS5_IJlSC_lEEESK_SL_NS4_8TiledMMAINS4_8MMA_AtomIJNS4_4SM904GMMA30MMA_64x16x32_F32E4M3E4M3_SS_TNILNSP_7ScaleInE1ELSR_1EEEEEENS4_6LayoutISD_NS5_IJSC_NSA_ILi0EEESV_EEEEENS5_IJNS4_10UnderscoreESY_SY_EEEEENS4_13SM90_TMA_LOADENS4_14ComposedLayoutINS4_7SwizzleILi2ELi4ELi3EEENS4_18smem_ptr_flag_bitsILi8EEENSU_INS5_IJNSA_ILi8EEESI_EEENS5_IJSI_SC_EEEEEEEvNS4_8identityENS4_23SM90_TMA_LOAD_MULTICASTES1B_vS1C_EENS_8epilogue10collective6detail29Sm90TmaWarpSpecializedAdapterINS1G_15DefaultEpilogueISK_SL_SL_NS1F_6thread17LinearCombinationISK_Li1EffLNS1K_9ScaleType4KindE0ELNS_15FloatRoundStyleE2ESK_EENS1_15EpilogueDefaultEEEEEvvEEEEvNT_6ParamsE --------------------------
	.section	.nv.info._ZN7cutlass13device_kernelINS_4gemm6kernel13GemmUniversalIN4cute5tupleIJiiiiEEENS1_10collective13CollectiveMmaINS1_37MainloopSm90TmaGmmaWarpSpecializedFP8ILi6ENS5_IJNS4_1CILi2EEENSA_ILi1EEESC_EEENS1_35KernelTmaWarpSpecializedCooperativeEEENS5_IJNSA_ILi512EEENSA_ILi48EEENSA_ILi64EEEEEENS_12float_e4m3_tENS5_IJlSC_lEEESK_SL_NS4_8TiledMMAINS4_8MMA_AtomIJNS4_4SM904GMMA30MMA_64x16x32_F32E4M3E4M3_SS_TNILNSP_7ScaleInE1ELSR_1EEEEEENS4_6LayoutISD_NS5_IJSC_NSA_ILi0EEESV_EEEEENS5_IJNS4_10UnderscoreESY_SY_EEEEENS4_13SM90_TMA_LOADENS4_14ComposedLayoutINS4_7SwizzleILi2ELi4ELi3EEENS4_18smem_ptr_flag_bitsILi8EEENSU_INS5_IJNSA_ILi8EEESI_EEENS5_IJSI_SC_EEEEEEEvNS4_8identityENS4_23SM90_TMA_LOAD_MULTICASTES1B_vS1C_EENS_8epilogue10collective6detail29Sm90TmaWarpSpecializedAdapterINS1G_15DefaultEpilogueISK_SL_SL_NS1F_6thread17LinearCombinationISK_Li1EffLNS1K_9ScaleType4KindE0ELNS_15FloatRoundStyleE2ESK_EENS1_15EpilogueDefaultEEEEEvvEEEEvNT_6ParamsE,"",@"SHT_CUDA_INFO"
	.sectionflags	@""
	.align	4


	//----- nvinfo : EIATTR_CUDA_API_VERSION
	.align		4
        /*0000*/ 	.byte	0x04, 0x37
        /*0002*/ 	.short	(.L_18 - .L_17)
.L_17:
        /*0004*/ 	.word	0x00000082


	//----- nvinfo : EIATTR_KPARAM_INFO
	.align		4
.L_18:
        /*0008*/ 	.byte	0x04, 0x17
        /*000a*/ 	.short	(.L_20 - .L_19)
.L_19:
        /*000c*/ 	.word	0x00000000
        /*0010*/ 	.short	0x0000
        /*0012*/ 	.short	0x0070
        /*0014*/ 	.byte	0x00, 0xf0, 0x01, 0x10


	//----- nvinfo : EIATTR_SPARSE_MMA_MASK
	.align		4
.L_20:
        /*0018*/ 	.byte	0x03, 0x50
        /*001a*/ 	.short	0x0000


	//----- nvinfo : EIATTR_MAXREG_COUNT
	.align		4
        /*001c*/ 	.byte	0x03, 0x1b
        /*001e*/ 	.short	0x00a8


	//----- nvinfo : EIATTR_NUM_BARRIERS
	.align		4
        /*0020*/ 	.byte	0x02, 0x4c
        /*0022*/ 	.byte	0x01
	.zero		1


	//----- nvinfo : EIATTR_ANNOTATIONS
	.align		4
        /*0024*/ 	.byte	0x04, 0x55
        /*0026*/ 	.short	(.L_22 - .L_21)


	//   ....[0]....
.L_21:
        /*0028*/ 	.word	0x00000001
        /*002c*/ 	.byte	0x50, 0x09, 0x00, 0x00, 0x01, 0x00, 0x00, 0x00, 0x60, 0x09, 0x00, 0x00, 0x01, 0x00, 0x00, 0x00
        /* <DEDUP_REMOVED lines=23> */
        /*01ac*/ 	.byte	0x90, 0x08, 0x01, 0x00


	//----- nvinfo : EIATTR_MERCURY_ISA_VERSION
	.align		4
.L_22:
        /*01b0*/ 	.byte	0x03, 0x5f
        /*01b2*/ 	.short	0x0101


	//----- nvinfo : EIATTR_INT_WARP_WIDE_INSTR_OFFSETS
	.align		4
        /*01b4*/ 	.byte	0x04, 0x31
        /*01b6*/ 	.short	(.L_24 - .L_23)


	//   ....[0]....
.L_23:
        /*01b8*/ 	.word	0x000004c0


	//   ....[1]....
        /*01bc*/ 	.word	0x000004f0


	//   ....[2]....
        /*01c0*/ 	.word	0x00000680


	//----- nvinfo : EIATTR_COOP_GROUP_MASK_REGIDS
	.align		4
.L_24:
        /*01c4*/ 	.byte	0x04, 0x29
        /*01c6*/ 	.short	(.L_26 - .L_25)


	//   ....[0]....
.L_25:
        /*01c8*/ 	.word	0xffffffff


	//   ....[1]....
        /*01cc*/ 	.word	0xffffffff


	//   ....[2]....
        /*01d0*/ 	.word	0xffffffff


	//   ....[3]....
        /*01d4*/ 	.word	0xffffffff


	//   ....[4]....
        /*01d8*/ 	.word	0xffffffff


	//   ....[5]....
        /*01dc*/ 	.word	0xffffffff


	//----- nvinfo : EIATTR_COOP_GROUP_INSTR_OFFSETS
	.align		4
.L_26:
        /*01e0*/ 	.byte	0x04, 0x28
        /*01e2*/ 	.short	(.L_28 - .L_27)


	//   ....[0]....
.L_27:
        /*01e4*/ 	.word	0x00000070


	//   ....[1]....
        /*01e8*/ 	.word	0x00000080


	//   ....[2]....
        /*01ec*/ 	.word	0x00000140


	//   ....[3]....
        /*01f0*/ 	.word	0x00000320


	//   ....[4]....
        /*01f4*/ 	.word	0x00000840


	//   ....[5]....
        /*01f8*/ 	.word	0x000015e0


	//----- nvinfo : EIATTR_REG_RECONFIG
	.align		4
.L_28:
        /*01fc*/ 	.byte	0x01, 0x54
	.zero		2


	//----- nvinfo : EIATTR_MBARRIER_INSTR_OFFSETS
	.align		4
        /*0200*/ 	.byte	0x04, 0x39
        /*0202*/ 	.short	(.L_30 - .L_29)


	//   ....[0]....
.L_29:
        /*0204*/ 	.word	0x00000240
        /*0208*/ 	.word	0x000000ff
        /*020c*/ 	.word	0x00000000
        /*0210*/ 	.short	0x0100
        /*0212*/ 	.byte	0x08
	.zero		1


	//   ....[1]....
        /*0214*/ 	.word	0x00000250
        /*0218*/ 	.word	0x000000ff
        /*021c*/ 	.word	0x00000030
        /*0220*/ 	.short	0x0100
        /*0222*/ 	.byte	0x08
	.zero		1


	//   ....[2]....
        /*0224*/ 	.word	0x00000260
        /*0228*/ 	.word	0x000000ff
        /*022c*/ 	.word	0x00000008
        /*0230*/ 	.short	0x0100
        /*0232*/ 	.byte	0x08
	.zero		1


	//   ....[3]....
        /*0234*/ 	.word	0x00000270
        /*0238*/ 	.word	0x000000ff
        /*023c*/ 	.word	0x00000038
        /*0240*/ 	.short	0x0100
        /*0242*/ 	.byte	0x08
	.zero		1


	//   ....[4]....
        /*0244*/ 	.word	0x00000280
        /*0248*/ 	.word	0x000000ff
        /*024c*/ 	.word	0x00000010
        /*0250*/ 	.short	0x0100
        /*0252*/ 	.byte	0x08
	.zero		1


	//   ....[5]....
        /*0254*/ 	.word	0x00000290
        /*0258*/ 	.word	0x000000ff
        /*025c*/ 	.word	0x00000040
        /*0260*/ 	.short	0x0100
        /*0262*/ 	.byte	0x08
	.zero		1


	//   ....[6]....
        /*0264*/ 	.word	0x000002a0
        /*0268*/ 	.word	0x000000ff
        /*026c*/ 	.word	0x00000018
        /*0270*/ 	.short	0x0100
        /*0272*/ 	.byte	0x08
	.zero		1


	//   ....[7]....
        /*0274*/ 	.word	0x000002b0
        /*0278*/ 	.word	0x000000ff
        /*027c*/ 	.word	0x00000048
        /*0280*/ 	.short	0x0100
        /*0282*/ 	.byte	0x08
	.zero		1


	//   ....[8]....
        /*0284*/ 	.word	0x000002c0
        /*0288*/ 	.word	0x000000ff
        /*028c*/ 	.word	0x00000020
        /*0290*/ 	.short	0x0100
        /*0292*/ 	.byte	0x08
	.zero		1


	//   ....[9]....
        /*0294*/ 	.word	0x000002d0
        /*0298*/ 	.word	0x000000ff
        /*029c*/ 	.word	0x00000050
        /*02a0*/ 	.short	0x0100
        /*02a2*/ 	.byte	0x08
	.zero		1


	//   ....[10]....
        /*02a4*/ 	.word	0x000002e0
        /*02a8*/ 	.word	0x000000ff
        /*02ac*/ 	.word	0x00000028
        /*02b0*/ 	.short	0x0100
        /*02b2*/ 	.byte	0x08
	.zero		1


	//   ....[11]....
        /*02b4*/ 	.word	0x000002f0
        /*02b8*/ 	.word	0x000000ff
        /*02bc*/ 	.word	0x00000058
        /*02c0*/ 	.short	0x0100
        /*02c2*/ 	.byte	0x08
	.zero		1


	//   ....[12]....
        /*02c4*/ 	.word	0x00000740
        /*02c8*/ 	.word	0x000000ff
        /*02cc*/ 	.word	0x00000070
        /*02d0*/ 	.short	0x0100
        /*02d2*/ 	.byte	0x06
	.zero		1


	//   ....[13]....
        /*02d4*/ 	.word	0x000007d0
        /*02d8*/ 	.word	0x000000ff
        /*02dc*/ 	.word	0x00000078
        /*02e0*/ 	.short	0x0100
        /*02e2*/ 	.byte	0x06
	.zero		1


	//   ....[14]....
        /*02e4*/ 	.word	0x00001b20
        /*02e8*/ 	.word	0x000000ff
        /*02ec*/ 	.word	0x00000000
        /*02f0*/ 	.short	0x010a
        /*02f2*/ 	.byte	0x07
	.zero		1


	//   ....[15]....
        /*02f4*/ 	.word	0x00001b80
        /*02f8*/ 	.word	0x000000ff
        /*02fc*/ 	.word	0x00000000
        /*0300*/ 	.short	0x010a
        /*0302*/ 	.byte	0x07
	.zero		1


	//   ....[16]....
        /*0304*/ 	.word	0x00002cd0
        /*0308*/ 	.word	0x000000ff
        /*030c*/ 	.word	0x00000000
        /*0310*/ 	.short	0x010a
        /*0312*/ 	.byte	0x0c
	.zero		1


	//   ....[17]....
        /*0314*/ 	.word	0x00002d10
        /*0318*/ 	.word	0x000000ff
        /*031c*/ 	.word	0x00000000
        /*0320*/ 	.short	0x010a
        /*0322*/ 	.byte	0x0c
	.zero		1


	//   ....[18]....
        /*0324*/ 	.word	0x00003a70
        /*0328*/ 	.word	0x000000d2
        /*032c*/ 	.word	0x00000000
        /*0330*/ 	.short	0x0101
        /*0332*/ 	.byte	0x3f
	.zero		1


	//   ....[19]....
        /*0334*/ 	.word	0x00004310
        /*0338*/ 	.word	0x00000018
        /*033c*/ 	.word	0x00000000
        /*0340*/ 	.short	0x0101
        /*0342*/ 	.byte	0x3f
	.zero		1


	//   ....[20]....
        /*0344*/ 	.word	0x00010430
        /*0348*/ 	.word	0x00000011
        /*034c*/ 	.word	0x00000030
        /*0350*/ 	.short	0x010a
        /*0352*/ 	.byte	0x3f
	.zero		1


	//   ....[21]....
        /*0354*/ 	.word	0x000107c0
        /*0358*/ 	.word	0x00000004
        /*035c*/ 	.word	0x00000078
        /*0360*/ 	.short	0x0101
        /*0362*/ 	.byte	0x3f
	.zero		1


	//   ....[22]....
        /*0364*/ 	.word	0x00010f60
        /*0368*/ 	.word	0x00000007
        /*036c*/ 	.word	0x00000000
        /*0370*/ 	.short	0x010a
        /*0372*/ 	.byte	0x3f
	.zero		1


	//   ....[23]....
        /*0374*/ 	.word	0x00010fe0
        /*0378*/ 	.word	0x00000009
        /*037c*/ 	.word	0x00000000
        /*0380*/ 	.short	0x010a
        /*0382*/ 	.byte	0x3f
	.zero		1


	//   ....[24]....
        /*0384*/ 	.word	0x00011070
        /*0388*/ 	.word	0x00000006
        /*038c*/ 	.word	0x00000000
        /*0390*/ 	.short	0x010a
        /*0392*/ 	.byte	0x3f
	.zero		1


	//   ....[25]....
        /*0394*/ 	.word	0x00011100
        /*0398*/ 	.word	0x00000009
        /*039c*/ 	.word	0x00000000
        /*03a0*/ 	.short	0x010a
        /*03a2*/ 	.byte	0x3f
	.zero		1


	//   ....[26]....
        /*03a4*/ 	.word	0x00011190
        /*03a8*/ 	.word	0x00000006
        /*03ac*/ 	.word	0x00000000
        /*03b0*/ 	.short	0x010a
        /*03b2*/ 	.byte	0x3f
	.zero		1


	//   ....[27]....
        /*03b4*/ 	.word	0x00011220
        /*03b8*/ 	.word	0x00000003
        /*03bc*/ 	.word	0x00000000
        /*03c0*/ 	.short	0x010a
        /*03c2*/ 	.byte	0x3f
	.zero		1


	//   ....[28]....
        /*03c4*/ 	.word	0x00011290
        /*03c8*/ 	.word	0x00000010
        /*03cc*/ 	.word	0x00000000
        /*03d0*/ 	.short	0x010a
        /*03d2*/ 	.byte	0x3f
	.zero		1


	//   ....[29]....
        /*03d4*/ 	.word	0x000112f0
        /*03d8*/ 	.word	0x000000d2
        /*03dc*/ 	.word	0x00000000
        /*03e0*/ 	.short	0x010a
        /*03e2*/ 	.byte	0x3f
	.zero		1


	//   ....[30]....
        /*03e4*/ 	.word	0x000113c0
        /*03e8*/ 	.word	0x00000011
        /*03ec*/ 	.word	0x00000030
        /*03f0*/ 	.short	0x010a
        /*03f2*/ 	.byte	0x3f
	.zero		1


	//   ....[31]....
        /*03f4*/ 	.word	0x00011490
        /*03f8*/ 	.word	0x00000007
        /*03fc*/ 	.word	0x00000000
        /*0400*/ 	.short	0x010a
        /*0402*/ 	.byte	0x3f
	.zero		1


	//   ....[32]....
        /*0404*/ 	.word	0x000114e0
        /*0408*/ 	.word	0x00000009
        /*040c*/ 	.word	0x00000000
        /*0410*/ 	.short	0x010a
        /*0412*/ 	.byte	0x3f
	.zero		1


	//   ....[33]....
        /*0414*/ 	.word	0x00011530
        /*0418*/ 	.word	0x00000006
        /*041c*/ 	.word	0x00000000
        /*0420*/ 	.short	0x010a
        /*0422*/ 	.byte	0x3f
	.zero		1


	//   ....[34]....
        /*0424*/ 	.word	0x00011580
        /*0428*/ 	.word	0x00000009
        /*042c*/ 	.word	0x00000000
        /*0430*/ 	.short	0x010a
        /*0432*/ 	.byte	0x3f
	.zero		1


	//   ....[35]....
        /*0434*/ 	.word	0x000115d0
        /*0438*/ 	.word	0x00000006
        /*043c*/ 	.word	0x00000000
        /*0440*/ 	.short	0x010a
        /*0442*/ 	.byte	0x3f
	.zero		1


	//----- nvinfo : EIATTR_NUM_MBARRIERS
	.align		4
.L_30:
        /*0444*/ 	.byte	0x03, 0x38
        /*0446*/ 	.short	0x000e


	//----- nvinfo : EIATTR_EXIT_INSTR_OFFSETS
	.align		4
        /*0448*/ 	.byte	0x04, 0x1c
        /*044a*/ 	.short	(.L_32 - .L_31)


	//   ....[0]....
.L_31:
        /*044c*/ 	.word	0x000009e0


	//   ....[1]....
        /*0450*/ 	.word	0x00001240


	//   ....[2]....
        /*0454*/ 	.word	0x0000fb00


	//   ....[3]....
        /*0458*/ 	.word	0x000100c0


	//   ....[4]....
        /*045c*/ 	.word	0x00011270


	//----- nvinfo : EIATTR_MAX_THREADS
	.align		4
.L_32:
        /*0460*/ 	.byte	0x04, 0x05
        /*0462*/ 	.short	(.L_34 - .L_33)
.L_33:
        /*0464*/ 	.word	0x00000180
        /*0468*/ 	.word	0x00000001
        /*046c*/ 	.word	0x00000001


	//----- nvinfo : EIATTR_CRS_STACK_SIZE
	.align		4
.L_34:
        /*0470*/ 	.byte	0x04, 0x1e
        /*0472*/ 	.short	(.L_36 - .L_35)
.L_35:
        /*0474*/ 	.word	0x00000000


	//----- nvinfo : EIATTR_CBANK_PARAM_SIZE
	.align		4
.L_36:
        /*0478*/ 	.byte	0x03, 0x19
        /*047a*/ 	.short	0x0470


	//----- nvinfo : EIATTR_PARAM_CBANK
	.align		4
        /*047c*/ 	.byte	0x04, 0x0a
        /*047e*/ 	.short	(.L_38 - .L_37)
	.align		4
.L_37:
        /*0480*/ 	.word	index@(.nv.constant0._ZN7cutlass13device_kernelINS_4gemm6kernel13GemmUniversalIN4cute5tupleIJiiiiEEENS1_10collective13CollectiveMmaINS1_37MainloopSm90TmaGmmaWarpSpecializedFP8ILi6ENS5_IJNS4_1CILi2EEENSA_ILi1EEESC_EEENS1_35KernelTmaWarpSpecializedCooperativeEEENS5_IJNSA_ILi512EEENSA_ILi48EEENSA_ILi64EEEEEENS_12float_e4m3_tENS5_IJlSC_lEEESK_SL_NS4_8TiledMMAINS4_8MMA_AtomIJNS4_4SM904GMMA30MMA_64x16x32_F32E4M3E4M3_SS_TNILNSP_7ScaleInE1ELSR_1EEEEEENS4_6LayoutISD_NS5_IJSC_NSA_ILi0EEESV_EEEEENS5_IJNS4_10UnderscoreESY_SY_EEEEENS4_13SM90_TMA_LOADENS4_14ComposedLayoutINS4_7SwizzleILi2ELi4ELi3EEENS4_18smem_ptr_flag_bitsILi8EEENSU_INS5_IJNSA_ILi8EEESI_EEENS5_IJSI_SC_EEEEEEEvNS4_8identityENS4_23SM90_TMA_LOAD_MULTICASTES1B_vS1C_EENS_8epilogue10collective6detail29Sm90TmaWarpSpecializedAdapterINS1G_15DefaultEpilogueISK_SL_SL_NS1F_6thread17LinearCombinationISK_Li1EffLNS1K_9ScaleType4KindE0ELNS_15FloatRoundStyleE2ESK_EENS1_15EpilogueDefaultEEEEEvvEEEEvNT_6ParamsE)
        /*0484*/ 	.short	0x0210
        /*0486*/ 	.short	0x0470


	//----- nvinfo : EIATTR_SW_WAR
	.align		4
.L_38:
        /*0488*/ 	.byte	0x04, 0x36
        /*048a*/ 	.short	(.L_40 - .L_39)
.L_39:
        /*048c*/ 	.word	0x00000008
.L_40:


//--------------------- .nv.callgraph             --------------------------
	.section	.nv.callgraph,"",@"SHT_CUDA_CALLGRAPH"
	.align	4
	.sectionentsize	8
	.align		4
        /*0000*/ 	.word	0x00000000
	.align		4
        /*0004*/ 	.word	0xffffffff
	.align		4
        /*0008*/ 	.word	0x00000000
	.align		4
        /*000c*/ 	.word	0xfffffffe
	.align		4
        /*0010*/ 	.word	0x00000000
	.align		4
        /*0014*/ 	.word	0xfffffffd
	.align		4
        /*0018*/ 	.word	0x00000000
	.align		4
        /*001c*/ 	.word	0xfffffffc


//--------------------- .nv.constant4             --------------------------
	.section	.nv.constant4,"a",@progbits
	.align	8
	.align		8
.nv.constant4:
        /*0000*/ 	.dword	_ZN40_INTERNAL_79b3f87e_4_k_cu_8b80d08c_138794cuda3std3__45__cpo5beginE
	.align		8
        /*0008*/ 	.dword	_ZN40_INTERNAL_79b3f87e_4_k_cu_8b80d08c_138794cuda3std3__45__cpo3endE
	.align		8
        /*0010*/ 	.dword	_ZN40_INTERNAL_79b3f87e_4_k_cu_8b80d08c_138794cuda3std3__45__cpo6cbeginE
	.align		8
        /*0018*/ 	.dword	_ZN40_INTERNAL_79b3f87e_4_k_cu_8b80d08c_138794cuda3std3__45__cpo4cendE
	.align		8
        /*0020*/ 	.dword	_ZN40_INTERNAL_79b3f87e_4_k_cu_8b80d08c_138794cuda3std3__442_GLOBAL__N__79b3f87e_4_k_cu_8b80d08c_138796ignoreE
	.align		8
        /*0028*/ 	.dword	_ZN40_INTERNAL_79b3f87e_4_k_cu_8b80d08c_138794cuda3std3__419piecewise_constructE
	.align		8
        /*0030*/ 	.dword	_ZN40_INTERNAL_79b3f87e_4_k_cu_8b80d08c_138794cuda3std3__48in_placeE
	.align		8
        /*0038*/ 	.dword	_ZN40_INTERNAL_79b3f87e_4_k_cu_8b80d08c_138794cuda3std6ranges3__45__cpo4swapE
	.align		8
        /*0040*/ 	.dword	_ZN40_INTERNAL_79b3f87e_4_k_cu_8b80d08c_138794cuda3std6ranges3__45__cpo9iter_moveE
	.align		8
        /*0048*/ 	.dword	_ZN40_INTERNAL_79b3f87e_4_k_cu_8b80d08c_138794cute7productE
	.align		8
        /*0050*/ 	.dword	_ZN40_INTERNAL_79b3f87e_4_k_cu_8b80d08c_138794cute1_E


//--------------------- .text._ZN7cutlass13device_kernelINS_4gemm6kernel13GemmUniversalIN4cute5tupleIJiiiiEEENS1_10collective13CollectiveMmaINS1_37MainloopSm90TmaGmmaWarpSpecializedFP8ILi6ENS5_IJNS4_1CILi2EEENSA_ILi1EEESC_EEENS1_35KernelTmaWarpSpecializedCooperativeEEENS5_IJNSA_ILi512EEENSA_ILi48EEENSA_ILi64EEEEEENS_12float_e4m3_tENS5_IJlSC_lEEESK_SL_NS4_8TiledMMAINS4_8MMA_AtomIJNS4_4SM904GMMA30MMA_64x16x32_F32E4M3E4M3_SS_TNILNSP_7ScaleInE1ELSR_1EEEEEENS4_6LayoutISD_NS5_IJSC_NSA_ILi0EEESV_EEEEENS5_IJNS4_10UnderscoreESY_SY_EEEEENS4_13SM90_TMA_LOADENS4_14ComposedLayoutINS4_7SwizzleILi2ELi4ELi3EEENS4_18smem_ptr_flag_bitsILi8EEENSU_INS5_IJNSA_ILi8EEESI_EEENS5_IJSI_SC_EEEEEEEvNS4_8identityENS4_23SM90_TMA_LOAD_MULTICASTES1B_vS1C_EENS_8epilogue10collective6detail29Sm90TmaWarpSpecializedAdapterINS1G_15DefaultEpilogueISK_SL_SL_NS1F_6thread17LinearCombinationISK_Li1EffLNS1K_9ScaleType4KindE0ELNS_15FloatRoundStyleE2ESK_EENS1_15EpilogueDefaultEEEEEvvEEEEvNT_6ParamsE --------------------------
	.section	.text._ZN7cutlass13device_kernelINS_4gemm6kernel13GemmUniversalIN4cute5tupleIJiiiiEEENS1_10collective13CollectiveMmaINS1_37MainloopSm90TmaGmmaWarpSpecializedFP8ILi6ENS5_IJNS4_1CILi2EEENSA_ILi1EEESC_EEENS1_35KernelTmaWarpSpecializedCooperativeEEENS5_IJNSA_ILi512EEENSA_ILi48EEENSA_ILi64EEEEEENS_12float_e4m3_tENS5_IJlSC_lEEESK_SL_NS4_8TiledMMAINS4_8MMA_AtomIJNS4_4SM904GMMA30MMA_64x16x32_F32E4M3E4M3_SS_TNILNSP_7ScaleInE1ELSR_1EEEEEENS4_6LayoutISD_NS5_IJSC_NSA_ILi0EEESV_EEEEENS5_IJNS4_10UnderscoreESY_SY_EEEEENS4_13SM90_TMA_LOADENS4_14ComposedLayoutINS4_7SwizzleILi2ELi4ELi3EEENS4_18smem_ptr_flag_bitsILi8EEENSU_INS5_IJNSA_ILi8EEESI_EEENS5_IJSI_SC_EEEEEEEvNS4_8identityENS4_23SM90_TMA_LOAD_MULTICASTES1B_vS1C_EENS_8epilogue10collective6detail29Sm90TmaWarpSpecializedAdapterINS1G_15DefaultEpilogueISK_SL_SL_NS1F_6thread17LinearCombinationISK_Li1EffLNS1K_9ScaleType4KindE0ELNS_15FloatRoundStyleE2ESK_EENS1_15EpilogueDefaultEEEEEvvEEEEvNT_6ParamsE,"ax",@progbits
	.align	128
.text._ZN7cutlass13device_kernelINS_4gemm6kernel13GemmUniversalIN4cute5tupleIJiiiiEEENS1_10collective13CollectiveMmaINS1_37MainloopSm90TmaGmmaWarpSpecializedFP8ILi6ENS5_IJNS4_1CILi2EEENSA_ILi1EEESC_EEENS1_35KernelTmaWarpSpecializedCooperativeEEENS5_IJNSA_ILi512EEENSA_ILi48EEENSA_ILi64EEEEEENS_12float_e4m3_tENS5_IJlSC_lEEESK_SL_NS4_8TiledMMAINS4_8MMA_AtomIJNS4_4SM904GMMA30MMA_64x16x32_F32E4M3E4M3_SS_TNILNSP_7ScaleInE1ELSR_1EEEEEENS4_6LayoutISD_NS5_IJSC_NSA_ILi0EEESV_EEEEENS5_IJNS4_10UnderscoreESY_SY_EEEEENS4_13SM90_TMA_LOADENS4_14ComposedLayoutINS4_7SwizzleILi2ELi4ELi3EEENS4_18smem_ptr_flag_bitsILi8EEENSU_INS5_IJNSA_ILi8EEESI_EEENS5_IJSI_SC_EEEEEEEvNS4_8identityENS4_23SM90_TMA_LOAD_MULTICASTES1B_vS1C_EENS_8epilogue10collective6detail29Sm90TmaWarpSpecializedAdapterINS1G_15DefaultEpilogueISK_SL_SL_NS1F_6thread17LinearCombinationISK_Li1EffLNS1K_9ScaleType4KindE0ELNS_15FloatRoundStyleE2ESK_EENS1_15EpilogueDefaultEEEEEvvEEEEvNT_6ParamsE:
        .type           _ZN7cutlass13device_kernelINS_4gemm6kernel13GemmUniversalIN4cute5tupleIJiiiiEEENS1_10collective13CollectiveMmaINS1_37MainloopSm90TmaGmmaWarpSpecializedFP8ILi6ENS5_IJNS4_1CILi2EEENSA_ILi1EEESC_EEENS1_35KernelTmaWarpSpecializedCooperativeEEENS5_IJNSA_ILi512EEENSA_ILi48EEENSA_ILi64EEEEEENS_12float_e4m3_tENS5_IJlSC_lEEESK_SL_NS4_8TiledMMAINS4_8MMA_AtomIJNS4_4SM904GMMA30MMA_64x16x32_F32E4M3E4M3_SS_TNILNSP_7ScaleInE1ELSR_1EEEEEENS4_6LayoutISD_NS5_IJSC_NSA_ILi0EEESV_EEEEENS5_IJNS4_10UnderscoreESY_SY_EEEEENS4_13SM90_TMA_LOADENS4_14ComposedLayoutINS4_7SwizzleILi2ELi4ELi3EEENS4_18smem_ptr_flag_bitsILi8EEENSU_INS5_IJNSA_ILi8EEESI_EEENS5_IJSI_SC_EEEEEEEvNS4_8identityENS4_23SM90_TMA_LOAD_MULTICASTES1B_vS1C_EENS_8epilogue10collective6detail29Sm90TmaWarpSpecializedAdapterINS1G_15DefaultEpilogueISK_SL_SL_NS1F_6thread17LinearCombinationISK_Li1EffLNS1K_9ScaleType4KindE0ELNS_15FloatRoundStyleE2ESK_EENS1_15EpilogueDefaultEEEEEvvEEEEvNT_6ParamsE,@function
        .size           _ZN7cutlass13device_kernelINS_4gemm6kernel13GemmUniversalIN4cute5tupleIJiiiiEEENS1_10collective13CollectiveMmaINS1_37MainloopSm90TmaGmmaWarpSpecializedFP8ILi6ENS5_IJNS4_1CILi2EEENSA_ILi1EEESC_EEENS1_35KernelTmaWarpSpecializedCooperativeEEENS5_IJNSA_ILi512EEENSA_ILi48EEENSA_ILi64EEEEEENS_12float_e4m3_tENS5_IJlSC_lEEESK_SL_NS4_8TiledMMAINS4_8MMA_AtomIJNS4_4SM904GMMA30MMA_64x16x32_F32E4M3E4M3_SS_TNILNSP_7ScaleInE1ELSR_1EEEEEENS4_6LayoutISD_NS5_IJSC_NSA_ILi0EEESV_EEEEENS5_IJNS4_10UnderscoreESY_SY_EEEEENS4_13SM90_TMA_LOADENS4_14ComposedLayoutINS4_7SwizzleILi2ELi4ELi3EEENS4_18smem_ptr_flag_bitsILi8EEENSU_INS5_IJNSA_ILi8EEESI_EEENS5_IJSI_SC_EEEEEEEvNS4_8identityENS4_23SM90_TMA_LOAD_MULTICASTES1B_vS1C_EENS_8epilogue10collective6detail29Sm90TmaWarpSpecializedAdapterINS1G_15DefaultEpilogueISK_SL_SL_NS1F_6thread17LinearCombinationISK_Li1EffLNS1K_9ScaleType4KindE0ELNS_15FloatRoundStyleE2ESK_EENS1_15EpilogueDefaultEEEEEvvEEEEvNT_6ParamsE,(.L_x_106 - _ZN7cutlass13device_kernelINS_4gemm6kernel13GemmUniversalIN4cute5tupleIJiiiiEEENS1_10collective13CollectiveMmaINS1_37MainloopSm90TmaGmmaWarpSpecializedFP8ILi6ENS5_IJNS4_1CILi2EEENSA_ILi1EEESC_EEENS1_35KernelTmaWarpSpecializedCooperativeEEENS5_IJNSA_ILi512EEENSA_ILi48EEENSA_ILi64EEEEEENS_12float_e4m3_tENS5_IJlSC_lEEESK_SL_NS4_8TiledMMAINS4_8MMA_AtomIJNS4_4SM904GMMA30MMA_64x16x32_F32E4M3E4M3_SS_TNILNSP_7ScaleInE1ELSR_1EEEEEENS4_6LayoutISD_NS5_IJSC_NSA_ILi0EEESV_EEEEENS5_IJNS4_10UnderscoreESY_SY_EEEEENS4_13SM90_TMA_LOADENS4_14ComposedLayoutINS4_7SwizzleILi2ELi4ELi3EEENS4_18smem_ptr_flag_bitsILi8EEENSU_INS5_IJNSA_ILi8EEESI_EEENS5_IJSI_SC_EEEEEEEvNS4_8identityENS4_23SM90_TMA_LOAD_MULTICASTES1B_vS1C_EENS_8epilogue10collective6detail29Sm90TmaWarpSpecializedAdapterINS1G_15DefaultEpilogueISK_SL_SL_NS1F_6thread17LinearCombinationISK_Li1EffLNS1K_9ScaleType4KindE0ELNS_15FloatRoundStyleE2ESK_EENS1_15EpilogueDefaultEEEEEvvEEEEvNT_6ParamsE)
        .other          _ZN7cutlass13device_kernelINS_4gemm6kernel13GemmUniversalIN4cute5tupleIJiiiiEEENS1_10collective13CollectiveMmaINS1_37MainloopSm90TmaGmmaWarpSpecializedFP8ILi6ENS5_IJNS4_1CILi2EEENSA_ILi1EEESC_EEENS1_35KernelTmaWarpSpecializedCooperativeEEENS5_IJNSA_ILi512EEENSA_ILi48EEENSA_ILi64EEEEEENS_12float_e4m3_tENS5_IJlSC_lEEESK_SL_NS4_8TiledMMAINS4_8MMA_AtomIJNS4_4SM904GMMA30MMA_64x16x32_F32E4M3E4M3_SS_TNILNSP_7ScaleInE1ELSR_1EEEEEENS4_6LayoutISD_NS5_IJSC_NSA_ILi0EEESV_EEEEENS5_IJNS4_10UnderscoreESY_SY_EEEEENS4_13SM90_TMA_LOADENS4_14ComposedLayoutINS4_7SwizzleILi2ELi4ELi3EEENS4_18smem_ptr_flag_bitsILi8EEENSU_INS5_IJNSA_ILi8EEESI_EEENS5_IJSI_SC_EEEEEEEvNS4_8identityENS4_23SM90_TMA_LOAD_MULTICASTES1B_vS1C_EENS_8epilogue10collective6detail29Sm90TmaWarpSpecializedAdapterINS1G_15DefaultEpilogueISK_SL_SL_NS1F_6thread17LinearCombinationISK_Li1EffLNS1K_9ScaleType4KindE0ELNS_15FloatRoundStyleE2ESK_EENS1_15EpilogueDefaultEEEEEvvEEEEvNT_6ParamsE,@"STO_CUDA_ENTRY STV_DEFAULT"
_ZN7cutlass13device_kernelINS_4gemm6kernel13GemmUniversalIN4cute5tupleIJiiiiEEENS1_10collective13CollectiveMmaINS1_37MainloopSm90TmaGmmaWarpSpecializedFP8ILi6ENS5_IJNS4_1CILi2EEENSA_ILi1EEESC_EEENS1_35KernelTmaWarpSpecializedCooperativeEEENS5_IJNSA_ILi512EEENSA_ILi48EEENSA_ILi64EEEEEENS_12float_e4m3_tENS5_IJlSC_lEEESK_SL_NS4_8TiledMMAINS4_8MMA_AtomIJNS4_4SM904GMMA30MMA_64x16x32_F32E4M3E4M3_SS_TNILNSP_7ScaleInE1ELSR_1EEEEEENS4_6LayoutISD_NS5_IJSC_NSA_ILi0EEESV_EEEEENS5_IJNS4_10UnderscoreESY_SY_EEEEENS4_13SM90_TMA_LOADENS4_14ComposedLayoutINS4_7SwizzleILi2ELi4ELi3EEENS4_18smem_ptr_flag_bitsILi8EEENSU_INS5_IJNSA_ILi8EEESI_EEENS5_IJSI_SC_EEEEEEEvNS4_8identityENS4_23SM90_TMA_LOAD_MULTICASTES1B_vS1C_EENS_8epilogue10collective6detail29Sm90TmaWarpSpecializedAdapterINS1G_15DefaultEpilogueISK_SL_SL_NS1F_6thread17LinearCombinationISK_Li1EffLNS1K_9ScaleType4KindE0ELNS_15FloatRoundStyleE2ESK_EENS1_15EpilogueDefaultEEEEEvvEEEEvNT_6ParamsE:
[----:B------:R-:W0:Y:S02]  /*0000*/  LDC R1, c[0x0][0x28] ;  /* 0x00000a00ff017b82 */ /* 0x000e240000000800 */
[----:B0-----:R-:W-:Y:S01]  /*0010*/  VIADD R1, R1, 0xffffffc0 ;  /* 0xffffffc001017836 */ /* 0x001fe20000000000 */
[----:B------:R-:W0:Y:S01]  /*0020*/  S2R R6, SR_TID.X ;  /* 0x0000000000067919 */ /* 0x000e220000002100 */
[----:B------:R-:W-:Y:S01]  /*0030*/  ELECT P0, URZ, PT ;  /* 0x00000000003f782f */ /* 0x000fe20003800000 */
[----:B------:R-:W-:Y:S01]  /*0040*/  BSSY B0, `(.L_x_0) ;  /* 0x000000f000007945 */ /* 0x000fe20003800000 */
[--C-:B0-----:R-:W-:Y:S02]  /*0050*/  SHF.R.U32.HI R0, RZ, 0x5, R6.reuse ;  /* 0x00000005ff007819 */ /* 0x101fe40000011606 */
[----:B------:R-:W-:-:S03]  /*0060*/  SHF.R.U32.HI R2, RZ, 0x7, R6 ;  /* 0x00000007ff027819 */ /* 0x000fc60000011606 */
[----:B------:R-:W0:Y:S04]  /*0070*/  SHFL.IDX PT, R5, R0, RZ, 0x1f ;  /* 0x00001fff00057589 */ /* 0x000e2800000e0000 */
[----:B------:R-:W1:Y:S01]  /*0080*/  SHFL.IDX PT, R2, R2, RZ, 0x1f ;  /* 0x00001fff02027589 */ /* 0x000e6200000e0000 */
[----:B0-----:R-:W-:-:S13]  /*0090*/  ISETP.NE.OR P0, PT, R5, RZ, !P0 ;  /* 0x000000ff0500720c */ /* 0x001fda0004705670 */
[----:B-1----:R-:W-:Y:S05]  /*00a0*/  @P0 BRA `(.L_x_1) ;  /* 0x0000000000200947 */ /* 0x002fea0003800000 */
[----:B------:R-:W-:Y:S02]  /*00b0*/  ULDC.64 UR4, c[0x0][0x198] ;  /* 0x0000660000047ab9 */ /* 0x000fe40000000a00 */
[----:B------:R-:W-:Y:S02]  /*00c0*/  UIADD3 UR6, UP0, UR4, 0xf0, URZ ;  /* 0x000000f004067890 */ /* 0x000fe4000ff1e03f */
[----:B------:R-:W-:Y:S02]  /*00d0*/  UIADD3 UR4, UP1, UR4, 0x1f0, URZ ;  /* 0x000001f004047890 */ /* 0x000fe4000ff3e03f */
[----:B------:R-:W-:Y:S02]  /*00e0*/  UIADD3.X UR7, URZ, UR5, URZ, UP0, !UPT ;  /* 0x000000053f077290 */ /* 0x000fe400087fe43f */
[----:B------:R-:W-:-:S07]  /*00f0*/  UIADD3.X UR5, URZ, UR5, URZ, UP1, !UPT ;  /* 0x000000053f057290 */ /* 0x000fce0008ffe43f */
[----:B------:R0:W-:Y:S02]  /*0100*/  UTMACCTL.PF [UR6] ;  /* 0x00000000060079b9 */ /* 0x0001e40008040000 */
[----:B------:R0:W-:Y:S02]  /*0110*/  UTMACCTL.PF [UR4] ;  /* 0x00000000040079b9 */ /* 0x0001e40008040000 */
[----:B0-----:R-:W-:Y:S01]  /*0120*/  NOP ;  /* 0x0000000000007918 */ /* 0x001fe20000000000 */
.L_x_1:
[----:B------:R-:W-:Y:S05]  /*0130*/  BSYNC B0 ;  /* 0x0000000000007941 */ /* 0x000fea0003800000 */
.L_x_0:
[----:B------:R-:W0:Y:S02]  /*0140*/  SHFL.IDX PT, R3, R0, RZ, 0x1f ;  /* 0x00001fff00037589 */ /* 0x000e2400000e0000 */
[----:B0-----:R-:W-:-:S13]  /*0150*/  ISETP.NE.AND P0, PT, R3, RZ, PT ;  /* 0x000000ff0300720c */ /* 0x001fda0003f05270 */
[----:B------:R-:W-:Y:S05]  /*0160*/  @P0 BRA `(.L_x_2) ;  /* 0x0000000000680947 */ /* 0x000fea0003800000 */
[----:B------:R-:W0:Y:S01]  /*0170*/  S2UR UR8, SR_CgaCtaId ;  /* 0x00000000000879c3 */ /* 0x000e220000008800 */
[----:B------:R-:W-:Y:S01]  /*0180*/  UMOV UR4, 0x400 ;  /* 0x0000040000047882 */ /* 0x000fe20000000000 */
[----:B------:R-:W-:Y:S01]  /*0190*/  UMOV UR5, 0x1 ;  /* 0x0000000100057882 */ /* 0x000fe20000000000 */
[----:B------:R-:W-:Y:S01]  /*01a0*/  UMOV UR6, 0x4 ;  /* 0x0000000400067882 */ /* 0x000fe20000000000 */
[----:B------:R-:W-:Y:S01]  /*01b0*/  ELECT P0, URZ, PT ;  /* 0x00000000003f782f */ /* 0x000fe20003800000 */
[----:B------:R-:W-:-:S04]  /*01c0*/  UIADD3 UR6, -UR6, 0x100000, URZ ;  /* 0x0010000006067890 */ /* 0x000fc8000fffe13f */
[----:B------:R-:W-:Y:S02]  /*01d0*/  USHF.L.U32 UR7, UR6, 0xb, URZ ;  /* 0x0000000b06077899 */ /* 0x000fe4000800063f */
[----:B------:R-:W-:Y:S02]  /*01e0*/  USHF.L.U32 UR6, UR6, 0x1, URZ ;  /* 0x0000000106067899 */ /* 0x000fe4000800063f */
[----:B0-----:R-:W-:Y:S02]  /*01f0*/  ULEA UR8, UR8, UR4, 0x18 ;  /* 0x0000000408087291 */ /* 0x001fe4000f8ec03f */
[----:B------:R-:W-:-:S04]  /*0200*/  UIADD3 UR4, -UR5, 0x100000, URZ ;  /* 0x0010000005047890 */ /* 0x000fc8000fffe13f */
[----:B------:R-:W-:Y:S02]  /*0210*/  USHF.L.U32 UR5, UR4, 0xb, URZ ;  /* 0x0000000b04057899 */ /* 0x000fe4000800063f */
[----:B------:R-:W-:Y:S01]  /*0220*/  USHF.L.U32 UR4, UR4, 0x1, URZ ;  /* 0x0000000104047899 */ /* 0x000fe2000800063f */
[----:B------:R-:W0:Y:S11]  /*0230*/  FENCE.VIEW.ASYNC.S ;  /* 0x00000000000073c6 */ /* 0x000e360000000000 */
[----:B0-----:R0:W1:Y:S01]  /*0240*/  SYNCS.EXCH.64 URZ, [UR8], UR4 ;  /* 0x00000004083f75b2 */ /* 0x0010620008000100 */
[----:B------:R0:W2:Y:S01]  /*0250*/  SYNCS.EXCH.64 URZ, [UR8+0x30], UR6 ;  /* 0x00003006083f75b2 */ /* 0x0000a20008000100 */
[----:B------:R0:W3:Y:S01]  /*0260*/  SYNCS.EXCH.64 URZ, [UR8+0x8], UR4 ;  /* 0x00000804083f75b2 */ /* 0x0000e20008000100 */
[----:B------:R0:W4:Y:S01]  /*0270*/  SYNCS.EXCH.64 URZ, [UR8+0x38], UR6 ;  /* 0x00003806083f75b2 */ /* 0x0001220008000100 */
[----:B------:R0:W0:Y:S01]  /*0280*/  SYNCS.EXCH.64 URZ, [UR8+0x10], UR4 ;  /* 0x00001004083f75b2 */ /* 0x0000220008000100 */
[----:B------:R0:W0:Y:S01]  /*0290*/  SYNCS.EXCH.64 URZ, [UR8+0x40], UR6 ;  /* 0x00004006083f75b2 */ /* 0x0000220008000100 */
[----:B------:R0:W0:Y:S01]  /*02a0*/  SYNCS.EXCH.64 URZ, [UR8+0x18], UR4 ;  /* 0x00001804083f75b2 */ /* 0x0000220008000100 */
[----:B------:R0:W0:Y:S01]  /*02b0*/  SYNCS.EXCH.64 URZ, [UR8+0x48], UR6 ;  /* 0x00004806083f75b2 */ /* 0x0000220008000100 */
[----:B------:R0:W0:Y:S01]  /*02c0*/  SYNCS.EXCH.64 URZ, [UR8+0x20], UR4 ;  /* 0x00002004083f75b2 */ /* 0x0000220008000100 */
[----:B------:R0:W0:Y:S01]  /*02d0*/  SYNCS.EXCH.64 URZ, [UR8+0x50], UR6 ;  /* 0x00005006083f75b2 */ /* 0x0000220008000100 */
[----:B------:R0:W0:Y:S01]  /*02e0*/  SYNCS.EXCH.64 URZ, [UR8+0x28], UR4 ;  /* 0x00002804083f75b2 */ /* 0x0000220008000100 */
[----:B------:R0:W0:Y:S01]  /*02f0*/  SYNCS.EXCH.64 URZ, [UR8+0x58], UR6 ;  /* 0x00005806083f75b2 */ /* 0x0000220008000100 */
[----:B------:R-:W-:Y:S01]  /*0300*/  NOP ;  /* 0x0000000000007918 */ /* 0x000fe20000000000 */
.L_x_2:
[----:B------:R-:W-:Y:S01]  /*0310*/  SHF.R.S32.HI R4, RZ, 0x1f, R6 ;  /* 0x0000001fff047819 */ /* 0x000fe20000011406 */
[----:B------:R-:W5:Y:S01]  /*0320*/  SHFL.IDX PT, R0, R0, RZ, 0x1f ;  /* 0x00001fff00007589 */ /* 0x000f6200000e0000 */
[----:B0-----:R-:W0:Y:S01]  /*0330*/  S2UR UR8, SR_CTAID.X ;  /* 0x00000000000879c3 */ /* 0x001e220000002500 */
[----:B------:R-:W-:Y:S02]  /*0340*/  ELECT P0, URZ, PT ;  /* 0x00000000003f782f */ /* 0x000fe40003800000 */
[----:B------:R-:W-:Y:S01]  /*0350*/  LEA.HI R4, R4, R6, RZ, 0x7 ;  /* 0x0000000604047211 */ /* 0x000fe200078f38ff */
[----:B------:R-:W-:Y:S01]  /*0360*/  ULDC UR4, c[0x0][0x150] ;  /* 0x0000540000047ab9 */ /* 0x000fe20000000800 */
[----:B------:R-:W-:Y:S01]  /*0370*/  SHF.R.S32.HI R8, RZ, 0x1f, R3 ;  /* 0x0000001fff087819 */ /* 0x000fe20000011403 */
[----:B------:R-:W-:Y:S01]  /*0380*/  NOP ;  /* 0x0000000000007918 */ /* 0x000fe20000000000 */
[----:B------:R-:W-:Y:S01]  /*0390*/  LOP3.LUT R4, R4, 0xffffff80, RZ, 0xc0, !PT ;  /* 0xffffff8004047812 */ /* 0x000fe200078ec0ff */
[----:B------:R-:W-:Y:S01]  /*03a0*/  NOP ;  /* 0x0000000000007918 */ /* 0x000fe20000000000 */
[----:B------:R-:W-:Y:S01]  /*03b0*/  LEA.HI R8, R8, R3, RZ, 0x2 ;  /* 0x0000000308087211 */ /* 0x000fe200078f10ff */
[----:B------:R-:W1:Y:S01]  /*03c0*/  LDC R11, c[0x0][0x144] ;  /* 0x00005100ff0b7b82 */ /* 0x000e620000000800 */
[----:B------:R-:W-:Y:S01]  /*03d0*/  ISETP.NE.AND P3, PT, R2, RZ, PT ;  /* 0x000000ff0200720c */ /* 0x000fe20003f65270 */
[----:B------:R-:W-:Y:S01]  /*03e0*/  IMAD.IADD R4, R6, 0x1, -R4 ;  /* 0x0000000106047824 */ /* 0x000fe200078e0a04 */
[----:B------:R-:W-:Y:S01]  /*03f0*/  LOP3.LUT R8, R8, 0x3ffffffc, RZ, 0xc0, !PT ;  /* 0x3ffffffc08087812 */ /* 0x000fe200078ec0ff */
[----:B------:R-:W2:Y:S03]  /*0400*/  S2R R6, SR_CTAID.Y ;  /* 0x0000000000067919 */ /* 0x000ea60000002600 */
[----:B------:R-:W-:Y:S01]  /*0410*/  SHF.R.S32.HI R9, RZ, 0x1f, R4 ;  /* 0x0000001fff097819 */ /* 0x000fe20000011404 */
[----:B------:R-:W-:Y:S01]  /*0420*/  IMAD.IADD R8, R3, 0x1, -R8 ;  /* 0x0000000103087824 */ /* 0x000fe200078e0a08 */
[----:B------:R-:W3:Y:S02]  /*0430*/  LDC R13, c[0x0][0x140] ;  /* 0x00005000ff0d7b82 */ /* 0x000ee40000000800 */
[----:B------:R-:W-:-:S02]  /*0440*/  LEA.HI R9, R9, R4, RZ, 0x3 ;  /* 0x0000000409097211 */ /* 0x000fc400078f18ff */
[----:B-----5:R-:W-:Y:S02]  /*0450*/  ISETP.NE.OR P0, PT, R0, RZ, !P0 ;  /* 0x000000ff0000720c */ /* 0x020fe40004705670 */
[--C-:B------:R-:W-:Y:S02]  /*0460*/  SHF.R.S32.HI R0, RZ, 0x3, R9.reuse ;  /* 0x00000003ff007819 */ /* 0x100fe40000011409 */
[----:B0-----:R-:W-:Y:S02]  /*0470*/  I2FP.F32.U32 R10, UR8 ;  /* 0x00000008000a7c45 */ /* 0x001fe40008201000 */
[----:B------:R-:W-:-:S03]  /*0480*/  SHF.R.S32.HI R9, RZ, 0x1f, R9 ;  /* 0x0000001fff097819 */ /* 0x000fc60000011409 */
[----:B------:R-:W-:Y:S01]  /*0490*/  FMUL R10, R10, UR4 ;  /* 0x000000040a0a7c20 */ /* 0x000fe20008400000 */
[----:B------:R-:W-:Y:S01]  /*04a0*/  LEA.HI R9, R9, R0, RZ, 0x2 ;  /* 0x0000000009097211 */ /* 0x000fe200078f10ff */
[----:B------:R-:W-:Y:S02]  /*04b0*/  ULDC UR4, c[0x0][0x154] ;  /* 0x0000550000047ab9 */ /* 0x000fe40000000800 */
[----:B------:R-:W-:Y:S01]  /*04c0*/  VOTEU.ALL UP0, P0 ;  /* 0x00000000003f7886 */ /* 0x000fe20000000000 */
[----:B------:R-:W-:Y:S01]  /*04d0*/  LOP3.LUT R9, R9, 0xfffffffc, RZ, 0xc0, !PT ;  /* 0xfffffffc09097812 */ /* 0x000fe200078ec0ff */
[----:B------:R-:W0:Y:S01]  /*04e0*/  F2I.U32.TRUNC.NTZ R10, R10 ;  /* 0x0000000a000a7305 */ /* 0x000e22000020f000 */
[----:B------:R-:W-:Y:S02]  /*04f0*/  VOTEU.ALL UP1, P0 ;  /* 0x00000000003f7886 */ /* 0x000fe40000020000 */
[----:B------:R-:W5:Y:S01]  /*0500*/  @!UP0 S2UR UR7, SR_CgaCtaId ;  /* 0x00000000000789c3 */ /* 0x000f620000008800 */
[----:B------:R-:W-:Y:S01]  /*0510*/  IMAD.IADD R9, R0, 0x1, -R9 ;  /* 0x0000000100097824 */ /* 0x000fe200078e0a09 */
[----:B------:R-:W-:Y:S01]  /*0520*/  @!UP0 UMOV UR6, 0x400 ;  /* 0x0000040000068882 */ /* 0x000fe20000000000 */
[----:B---3--:R-:W-:-:S02]  /*0530*/  ISETP.EQ.U32.AND P2, PT, R13, 0x1, PT ;  /* 0x000000010d00780c */ /* 0x008fc40003f42070 */
[----:B------:R-:W-:Y:S01]  /*0540*/  IMAD R3, R8, 0x4, R9 ;  /* 0x0000000408037824 */ /* 0x000fe200078e0209 */
[----:B--2---:R-:W-:Y:S02]  /*0550*/  I2FP.F32.U32 R8, R6 ;  /* 0x0000000600087245 */ /* 0x004fe40000201000 */
[----:B------:R-:W2:Y:S02]  /*0560*/  LDC R9, c[0x0][0x148] ;  /* 0x00005200ff097b82 */ /* 0x000ea40000000800 */
[----:B------:R-:W-:Y:S01]  /*0570*/  LEA.HI R0, R3, R3, RZ, 0x1 ;  /* 0x0000000303007211 */ /* 0x000fe200078f08ff */
[----:B------:R-:W-:Y:S01]  /*0580*/  FMUL R12, R8, UR4 ;  /* 0x00000004080c7c20 */ /* 0x000fe20008400000 */
[----:B0-----:R-:W-:Y:S01]  /*0590*/  IMAD.MOV R14, RZ, RZ, -R10 ;  /* 0x000000ffff0e7224 */ /* 0x001fe200078e0a0a */
[----:B------:R-:W-:Y:S01]  /*05a0*/  UMOV UR4, 0x20 ;  /* 0x0000002000047882 */ /* 0x000fe20000000000 */
[----:B------:R-:W-:Y:S01]  /*05b0*/  LOP3.LUT R10, R0, 0xfffffffe, RZ, 0xc0, !PT ;  /* 0xfffffffe000a7812 */ /* 0x000fe200078ec0ff */
[----:B------:R-:W-:-:S04]  /*05c0*/  @!UP0 UIADD3 UR4, -UR4, 0x100000, URZ ;  /* 0x0010000004048890 */ /* 0x000fc8000fffe13f */
[----:B------:R-:W-:Y:S02]  /*05d0*/  @!UP0 USHF.L.U32 UR5, UR4, 0xb, URZ ;  /* 0x0000000b04058899 */ /* 0x000fe4000800063f */
[----:B------:R-:W-:Y:S01]  /*05e0*/  @!UP0 USHF.L.U32 UR4, UR4, 0x1, URZ ;  /* 0x0000000104048899 */ /* 0x000fe2000800063f */
[----:B-1----:R-:W-:Y:S01]  /*05f0*/  IMAD R8, R11, R14, UR8 ;  /* 0x000000080b087e24 */ /* 0x002fe2000f8e020e */
[----:B------:R-:W-:Y:S01]  /*0600*/  SHF.R.S32.HI R0, RZ, 0x1f, R5 ;  /* 0x0000001fff007819 */ /* 0x000fe20000011405 */
[----:B------:R-:W0:Y:S01]  /*0610*/  F2I.U32.TRUNC.NTZ R12, R12 ;  /* 0x0000000c000c7305 */ /* 0x000e22000020f000 */
[C---:B------:R-:W-:Y:S02]  /*0620*/  IMAD.IADD R11, R3.reuse, 0x1, -R10 ;  /* 0x00000001030b7824 */ /* 0x040fe400078e0a0a */
[----:B------:R-:W-:Y:S01]  /*0630*/  LEA.HI R0, R0, R5, RZ, 0x2 ;  /* 0x0000000500007211 */ /* 0x000fe200078f10ff */
[----:B------:R-:W-:Y:S02]  /*0640*/  IMAD.SHL.U32 R10, R3, 0x4, RZ ;  /* 0x00000004030a7824 */ /* 0x000fe400078e00ff */
[----:B------:R-:W-:Y:S01]  /*0650*/  ISETP.NE.AND P4, PT, R11, R8, PT ;  /* 0x000000080b00720c */ /* 0x000fe20003f85270 */
[----:B-----5:R-:W-:Y:S01]  /*0660*/  @!UP0 ULEA UR6, UR7, UR6, 0x18 ;  /* 0x0000000607068291 */ /* 0x020fe2000f8ec03f */
[----:B------:R-:W-:Y:S01]  /*0670*/  LOP3.LUT R0, R0, 0xfffffffc, RZ, 0xc0, !PT ;  /* 0xfffffffc00007812 */ /* 0x000fe200078ec0ff */
[----:B------:R-:W-:Y:S01]  /*0680*/  VOTEU.ALL UP0, P0 ;  /* 0x00000000003f7886 */ /* 0x000fe20000000000 */
[----:B------:R-:W-:Y:S01]  /*0690*/  LOP3.LUT R3, R3, 0xc, R10, 0x78, !PT ;  /* 0x0000000c03037812 */ /* 0x000fe200078e780a */
[----:B------:R-:W-:Y:S01]  /*06a0*/  VIADD R14, R2, 0xffffffff ;  /* 0xffffffff020e7836 */ /* 0x000fe20000000000 */
[----:B------:R-:W-:Y:S01]  /*06b0*/  LOP3.LUT P0, RZ, R4, 0x7, RZ, 0xc0, !PT ;  /* 0x0000000704ff7812 */ /* 0x000fe2000780c0ff */
[----:B------:R-:W-:-:S02]  /*06c0*/  IMAD.IADD R5, R5, 0x1, -R0 ;  /* 0x0000000105057824 */ /* 0x000fc400078e0a00 */
[----:B0-----:R-:W-:Y:S01]  /*06d0*/  IMAD.MOV R16, RZ, RZ, -R12 ;  /* 0x000000ffff107224 */ /* 0x001fe200078e0a0c */
[----:B------:R-:W-:Y:S01]  /*06e0*/  ISETP.LT.U32.AND P0, PT, R3, 0x2, !P0 ;  /* 0x000000020300780c */ /* 0x000fe20004701070 */
[----:B------:R-:W-:Y:S01]  /*06f0*/  IMAD.MOV.U32 R4, RZ, RZ, 0x1 ;  /* 0x00000001ff047424 */ /* 0x000fe200078e00ff */
[----:B------:R-:W-:Y:S01]  /*0700*/  ISETP.NE.AND P1, PT, R5, 0x3, PT ;  /* 0x000000030500780c */ /* 0x000fe20003f25270 */
[----:B--2---:R-:W-:Y:S01]  /*0710*/  IMAD R11, R9, R16, R6 ;  /* 0x00000010090b7224 */ /* 0x004fe200078e0206 */
[----:B------:R-:W-:Y:S01]  /*0720*/  @P4 LEA.HI R0, R3, R3, RZ, 0x1 ;  /* 0x0000000303004211 */ /* 0x000fe200078f08ff */
[----:B------:R-:W0:Y:S02]  /*0730*/  FENCE.VIEW.ASYNC.S ;  /* 0x00000000000073c6 */ /* 0x000e240000000000 */
[----:B0-----:R0:W1:Y:S01]  /*0740*/  @!UP0 SYNCS.EXCH.64 URZ, [UR6+0x70], UR4 ;  /* 0x00007004063f85b2 */ /* 0x0010620008000100 */
[----:B------:R-:W-:Y:S02]  /*0750*/  ISETP.EQ.OR P1, PT, R5, RZ, !P1 ;  /* 0x000000ff0500720c */ /* 0x000fe40004f22670 */
[----:B------:R-:W-:-:S02]  /*0760*/  @P4 SHF.R.S32.HI R0, RZ, 0x1, R0 ;  /* 0x00000001ff004819 */ /* 0x000fc40000011400 */
[----:B------:R-:W-:Y:S02]  /*0770*/  ISETP.EQ.AND P1, PT, R2, RZ, P1 ;  /* 0x000000ff0200720c */ /* 0x000fe40000f22270 */
[----:B------:R-:W-:Y:S02]  /*0780*/  @P4 ISETP.NE.AND P5, PT, R0, R11, PT ;  /* 0x0000000b0000420c */ /* 0x000fe40003fa5270 */
[----:B------:R-:W-:Y:S02]  /*0790*/  ISETP.GE.U32.AND P6, PT, R14, 0x2, PT ;  /* 0x000000020e00780c */ /* 0x000fe40003fc6070 */
[----:B------:R-:W-:Y:S02]  /*07a0*/  SEL R11, RZ, 0x1, !P0 ;  /* 0x00000001ff0b7807 */ /* 0x000fe40004000000 */
[----:B------:R-:W-:Y:S02]  /*07b0*/  @P4 SEL R4, RZ, 0x1, P5 ;  /* 0x00000001ff044807 */ /* 0x000fe40002800000 */
[----:B------:R-:W-:Y:S01]  /*07c0*/  SEL R0, RZ, 0x1, !P1 ;  /* 0x00000001ff007807 */ /* 0x000fe20004800000 */
[----:B------:R0:W2:Y:S01]  /*07d0*/  @!UP1 SYNCS.EXCH.64 URZ, [UR6+0x78], UR4 ;  /* 0x00007804063f95b2 */ /* 0x0000a20008000100 */
[----:B------:R-:W-:Y:S01]  /*07e0*/  LOP3.LUT R2, R4, R11, RZ, 0xc0, !PT ;  /* 0x0000000b04027212 */ /* 0x000fe200078ec0ff */
[----:B------:R-:W-:Y:S01]  /*07f0*/  NOP ;  /* 0x0000000000007918 */ /* 0x000fe20000000000 */
[----:B------:R-:W-:Y:S01]  /*0800*/  SEL R0, R0, 0x2, P6 ;  /* 0x0000000200007807 */ /* 0x000fe20003000000 */
[----:B------:R-:W-:Y:S06]  /*0810*/  @!P2 BRA `(.L_x_3) ;  /* 0x000000000008a947 */ /* 0x000fec0003800000 */
[----:B-12-4-:R-:W-:Y:S01]  /*0820*/  UCGABAR_ARV ;  /* 0x00000000000079c7 */ /* 0x016fe20008000000 */
[----:B------:R-:W-:Y:S05]  /*0830*/  BRA `(.L_x_4) ;  /* 0x0000000000047947 */ /* 0x000fea0003800000 */
.L_x_3:
[----:B-12-4-:R-:W-:Y:S01]  /*0840*/  NOP ;  /* 0x0000000000007918 */ /* 0x016fe20000000000 */
.L_x_4:
[----:B------:R-:W1:Y:S01]  /*0850*/  LDC R10, c[0x0][0x65c] ;  /* 0x00019700ff0a7b82 */ /* 0x000e620000000800 */
[----:B------:R-:W-:Y:S01]  /*0860*/  IMAD.MOV.U32 R11, RZ, RZ, RZ ;  /* 0x000000ffff0b7224 */ /* 0x000fe200078e00ff */
[----:B------:R-:W-:Y:S02]  /*0870*/  LOP3.LUT R4, R4, 0xfeffffff, RZ, 0xc0, !PT ;  /* 0xfeffffff04047812 */ /* 0x000fe400078ec0ff */
[----:B-1----:R-:W-:Y:S01]  /*0880*/  ISETP.NE.AND P1, PT, R10, 0x1, PT ;  /* 0x000000010a00780c */ /* 0x002fe20003f25270 */
[----:B------:R-:W-:-:S12]  /*0890*/  IMAD.U32 R10, RZ, RZ, UR8 ;  /* 0x00000008ff0a7e24 */ /* 0x000fd8000f8e00ff */
[----:B------:R-:W1:Y:S01]  /*08a0*/  @P1 LDC R13, c[0x0][0x10] ;  /* 0x00000400ff0d1b82 */ /* 0x000e620000000800 */
[----:B------:R-:W-:Y:S01]  /*08b0*/  @P1 IMAD.MOV.U32 R7, RZ, RZ, RZ ;  /* 0x000000ffff071224 */ /* 0x000fe200078e00ff */
[----:B------:R-:W-:Y:S01]  /*08c0*/  @P1 LOP3.LUT R4, R4, 0x1000000, RZ, 0xfc, !PT ;  /* 0x0100000004041812 */ /* 0x000fe200078efcff */
[----:B------:R-:W-:-:S05]  /*08d0*/  @P1 IMAD.MOV.U32 R17, RZ, RZ, RZ ;  /* 0x000000ffff111224 */ /* 0x000fca00078e00ff */
[----:B------:R-:W2:Y:S01]  /*08e0*/  @!P1 LDC R15, c[0x0][0xc] ;  /* 0x00000300ff0f9b82 */ /* 0x000ea20000000800 */
[----:B-1----:R-:W-:-:S04]  /*08f0*/  @P1 IMAD.WIDE.U32 R12, R13, UR8, R6 ;  /* 0x000000080d0c1c25 */ /* 0x002fc8000f8e0006 */
[----:B------:R-:W-:Y:S02]  /*0900*/  @P1 IMAD.MOV.U32 R21, RZ, RZ, R12 ;  /* 0x000000ffff151224 */ /* 0x000fe400078e000c */
[----:B------:R-:W-:Y:S02]  /*0910*/  @P1 IMAD.IADD R120, R13, 0x1, R17 ;  /* 0x000000010d781824 */ /* 0x000fe400078e0211 */
[----:B--2---:R-:W-:-:S04]  /*0920*/  @!P1 IMAD.WIDE.U32 R10, R6, R15, R10 ;  /* 0x0000000f060a9225 */ /* 0x004fc800078e000a */
[----:B------:R-:W-:Y:S02]  /*0930*/  @!P1 IMAD.MOV.U32 R21, RZ, RZ, R10 ;  /* 0x000000ffff159224 */ /* 0x000fe400078e000a */
[----:B------:R-:W-:-:S03]  /*0940*/  @!P1 IMAD.MOV.U32 R120, RZ, RZ, R11 ;  /* 0x000000ffff789224 */ /* 0x000fc600078e000b */
[----:B------:R1:W-:Y:S04]  /*0950*/  STL [R1+0x8], R21 ;  /* 0x0000081501007387 */ /* 0x0003e80000100800 */
[----:B------:R1:W-:Y:S01]  /*0960*/  STL [R1], R120 ;  /* 0x0000007801007387 */ /* 0x0003e20000100800 */
[----:B------:R-:W-:Y:S05]  /*0970*/  @!P2 BRA `(.L_x_5) ;  /* 0x00000000000ca947 */ /* 0x000fea0003800000 */
[----:B------:R-:W-:Y:S01]  /*0980*/  UCGABAR_WAIT ;  /* 0x0000000000007dc7 */ /* 0x000fe20008000000 */
[----:B------:R-:W-:Y:S01]  /*0990*/  CCTL.IVALL ;  /* 0x00000000ff00798f */ /* 0x000fe20002000000 */
[----:B------:R-:W-:Y:S05]  /*09a0*/  BRA `(.L_x_6) ;  /* 0x0000000000047947 */ /* 0x000fea0003800000 */
.L_x_5:
[----:B------:R-:W-:Y:S06]  /*09b0*/  BAR.SYNC.DEFER_BLOCKING 0x0 ;  /* 0x0000000000007b1d */ /* 0x000fec0000010000 */
.L_x_6:
[----:B------:R-:W-:Y:S05]  /*09c0*/  @!P3 BRA `(.L_x_7) ;  /* 0x000000f00050b947 */ /* 0x000fea0003800000 */
[----:B------:R-:W-:-:S13]  /*09d0*/  ISETP.GT.U32.AND P0, PT, R14, 0x1, PT ;  /* 0x000000010e00780c */ /* 0x000fda0003f04070 */
[----:B0-----:R-:W-:Y:S05]  /*09e0*/  @P0 EXIT ;  /* 0x000000000000094d */ /* 0x001fea0003800000 */
[----:B------:R-:W-:Y:S01]  /*09f0*/  IMAD.MOV.U32 R12, RZ, RZ, -0x1 ;  /* 0xffffffffff0c7424 */ /* 0x000fe200078e00ff */
[----:B------:R-:W-:Y:S01]  /*0a00*/  ULDC.64 UR4, c[0x0][0x650] ;  /* 0x0001940000047ab9 */ /* 0x000fe20000000a00 */
[----:B------:R-:W-:Y:S01]  /*0a10*/  IMAD.MOV.U32 R5, RZ, RZ, -0x1 ;  /* 0xffffffffff057424 */ /* 0x000fe200078e00ff */
[----:B------:R-:W-:Y:S01]  /*0a20*/  ISETP.GE.U32.AND P0, PT, R21, UR4, PT ;  /* 0x0000000415007c0c */ /* 0x000fe2000bf06070 */
[----:B------:R-:W-:Y:S01]  /*0a30*/  IMAD.MOV.U32 R11, RZ, RZ, -0x1 ;  /* 0xffffffffff0b7424 */ /* 0x000fe200078e00ff */
[----:B------:R0:W-:Y:S01]  /*0a40*/  STL [R1+0x10], R12 ;  /* 0x0000100c01007387 */ /* 0x0001e20000100800 */
[----:B------:R-:W-:Y:S02]  /*0a50*/  PRMT R10, RZ, 0x7610, R10 ;  /* 0x00007610ff0a7816 */ /* 0x000fe4000000000a */
[----:B------:R-:W-:Y:S01]  /*0a60*/  ISETP.GE.U32.AND.EX P0, PT, R120, UR5, PT, P0 ;  /* 0x0000000578007c0c */ /* 0x000fe2000bf06100 */
[----:B------:R0:W-:Y:S04]  /*0a70*/  STL [R1+0x4], R5 ;  /* 0x0000040501007387 */ /* 0x0001e80000100800 */
[----:B------:R0:W-:Y:S08]  /*0a80*/  STL [R1+0xc], R11 ;  /* 0x00000c0b01007387 */ /* 0x0001f00000100800 */
[----:B------:R-:W-:Y:S05]  /*0a90*/  @P0 BRA `(.L_x_8) ;  /* 0x0000000400380947 */ /* 0x000fea0003800000 */
[----:B------:R-:W2:Y:S01]  /*0aa0*/  LDC.64 R18, c[0x0][0x628] ;  /* 0x00018a00ff127b82 */ /* 0x000ea20000000a00 */
[----:B------:R-:W-:Y:S02]  /*0ab0*/  IMAD.MOV.U32 R10, RZ, RZ, R21 ;  /* 0x000000ffff0a7224 */ /* 0x000fe400078e0015 */
[----:B0-----:R-:W-:-:S05]  /*0ac0*/  IMAD.MOV.U32 R11, RZ, RZ, R120 ;  /* 0x000000ffff0b7224 */ /* 0x001fca00078e0078 */
[----:B------:R-:W0:Y:S08]  /*0ad0*/  LDC R20, c[0x0][0x630] ;  /* 0x00018c00ff147b82 */ /* 0x000e300000000800 */
[----:B------:R-:W3:Y:S01]  /*0ae0*/  LDC.64 R22, c[0x0][0x620] ;  /* 0x00018800ff167b82 */ /* 0x000ee20000000a00 */
[----:B--2---:R-:W-:-:S04]  /*0af0*/  ISETP.NE.U32.AND P0, PT, R18, RZ, PT ;  /* 0x000000ff1200720c */ /* 0x004fc80003f05070 */
[----:B------:R-:W-:-:S13]  /*0b00*/  ISETP.NE.AND.EX P0, PT, R19, RZ, PT, P0 ;  /* 0x000000ff1300720c */ /* 0x000fda0003f05300 */
[----:B0--3--:R-:W-:Y:S05]  /*0b10*/  @!P0 BRA `(.L_x_9) ;  /* 0x0000000000288947 */ /* 0x009fea0003800000 */
[----:B------:R-:W0:Y:S02]  /*0b20*/  LDC R5, c[0x0][0x634] ;  /* 0x00018d00ff057b82 */ /* 0x000e240000000800 */
[----:B0-----:R-:W-:-:S05]  /*0b30*/  IADD3 R5, P0, R21, R5, RZ ;  /* 0x0000000515057210 */ /* 0x001fca0007f1e0ff */
[----:B------:R-:W-:-:S04]  /*0b40*/  IMAD.X R17, RZ, RZ, R120, P0 ;  /* 0x000000ffff117224 */ /* 0x000fc800000e0678 */
[----:B------:R-:W-:-:S04]  /*0b50*/  IMAD.WIDE.U32 R10, R17, R18, RZ ;  /* 0x00000012110a7225 */ /* 0x000fc800078e00ff */
[----:B------:R-:W-:-:S04]  /*0b60*/  IMAD.WIDE.U32 R12, P0, R5, R19, R10 ;  /* 0x00000013050c7225 */ /* 0x000fc8000780000a */
[----:B------:R-:W-:-:S04]  /*0b70*/  IMAD.WIDE.U32 R10, R5, R18, RZ ;  /* 0x00000012050a7225 */ /* 0x000fc800078e00ff */
[----:B------:R-:W-:Y:S01]  /*0b80*/  IMAD.X R15, RZ, RZ, RZ, P0 ;  /* 0x000000ffff0f7224 */ /* 0x000fe200000e06ff */
[----:B------:R-:W-:Y:S01]  /*0b90*/  IADD3 RZ, P0, R11, R12, RZ ;  /* 0x0000000c0bff7210 */ /* 0x000fe20007f1e0ff */
[----:B------:R-:W-:-:S04]  /*0ba0*/  IMAD.MOV.U32 R14, RZ, RZ, R13 ;  /* 0x000000ffff0e7224 */ /* 0x000fc800078e000d */
[----:B------:R-:W-:-:S08]  /*0bb0*/  IMAD.WIDE.U32.X R10, R17, R19, R14, P0 ;  /* 0x00000013110a7225 */ /* 0x000fd000000e040e */
.L_x_9:
[----:B------:R-:W0:Y:S01]  /*0bc0*/  LDC.64 R26, c[0x0][0x640] ;  /* 0x00019000ff1a7b82 */ /* 0x000e220000000a00 */
[-C--:B------:R-:W-:Y:S01]  /*0bd0*/  SHF.R.U64 R25, R10, R20.reuse, R11 ;  /* 0x000000140a197219 */ /* 0x080fe2000000120b */
[----:B------:R-:W-:Y:S01]  /*0be0*/  IMAD.MOV.U32 R10, RZ, RZ, R21 ;  /* 0x000000ffff0a7224 */ /* 0x000fe200078e0015 */
[----:B------:R-:W-:Y:S01]  /*0bf0*/  SHF.R.U32.HI R5, RZ, R20, R11 ;  /* 0x00000014ff057219 */ /* 0x000fe2000001160b */
[----:B------:R-:W-:Y:S01]  /*0c00*/  IMAD.MOV.U32 R11, RZ, RZ, R120 ;  /* 0x000000ffff0b7224 */ /* 0x000fe200078e0078 */
[----:B------:R-:W-:Y:S01]  /*0c10*/  IADD3 R7, P0, RZ, -R25, RZ ;  /* 0x80000019ff077210 */ /* 0x000fe20007f1e0ff */
[----:B------:R-:W-:Y:S02]  /*0c20*/  IMAD R29, R9, R16, R6 ;  /* 0x00000010091d7224 */ /* 0x000fe400078e0206 */
[----:B------:R-:W2:Y:S01]  /*0c30*/  LDC R18, c[0x0][0x618] ;  /* 0x00018600ff127b82 */ /* 0x000ea20000000800 */
[----:B-1----:R-:W-:Y:S02]  /*0c40*/  IMAD.MOV.U32 R21, RZ, RZ, 0x1 ;  /* 0x00000001ff157424 */ /* 0x002fe400078e00ff */
[----:B------:R-:W-:-:S02]  /*0c50*/  IMAD.X R5, RZ, RZ, ~R5, P0 ;  /* 0x000000ffff057224 */ /* 0x000fc400000e0e05 */
[----:B------:R-:W-:-:S03]  /*0c60*/  IMAD.WIDE.U32 R10, R7, R22, R10 ;  /* 0x00000016070a7225 */ /* 0x000fc600078e000a */
[----:B------:R-:W1:Y:S01]  /*0c70*/  LDC R20, c[0x0][0x608] ;  /* 0x00018200ff147b82 */ /* 0x000e620000000800 */
[----:B------:R-:W-:Y:S02]  /*0c80*/  IMAD R12, R5, R22, RZ ;  /* 0x00000016050c7224 */ /* 0x000fe400078e02ff */
[----:B------:R-:W-:Y:S02]  /*0c90*/  IMAD.MOV.U32 R5, RZ, RZ, -0x1 ;  /* 0xffffffffff057424 */ /* 0x000fe400078e00ff */
[----:B------:R-:W-:-:S03]  /*0ca0*/  IMAD R7, R7, R23, R12 ;  /* 0x0000001707077224 */ /* 0x000fc600078e020c */
[----:B------:R-:W3:Y:S01]  /*0cb0*/  LDC R24, c[0x0][0x658] ;  /* 0x00019600ff187b82 */ /* 0x000ee20000000800 */
[----:B------:R-:W-:Y:S01]  /*0cc0*/  IMAD.IADD R7, R11, 0x1, R7 ;  /* 0x000000010b077824 */ /* 0x000fe200078e0207 */
[----:B0-----:R-:W-:-:S04]  /*0cd0*/  ISETP.NE.U32.AND P0, PT, R26, RZ, PT ;  /* 0x000000ff1a00720c */ /* 0x001fc80003f05070 */
[----:B------:R-:W-:Y:S02]  /*0ce0*/  ISETP.NE.AND.EX P0, PT, R27, RZ, PT, P0 ;  /* 0x000000ff1b00720c */ /* 0x000fe40003f05300 */
[----:B------:R-:W0:Y:S01]  /*0cf0*/  LDC R22, c[0x0][0x600] ;  /* 0x00018000ff167b82 */ /* 0x000e220000000800 */
[-CC-:B--2---:R-:W-:Y:S02]  /*0d00*/  SHF.R.U64 R14, R10, R18.reuse, R7.reuse ;  /* 0x000000120a0e7219 */ /* 0x184fe40000001207 */
[----:B------:R-:W-:-:S05]  /*0d10*/  SHF.R.U32.HI R7, RZ, R18, R7 ;  /* 0x00000012ff077219 */ /* 0x000fca0000011607 */
[----:B------:R-:W2:Y:S01]  /*0d20*/  LDC R17, c[0x0][0x648] ;  /* 0x00019200ff117b82 */ /* 0x000ea20000000800 */
[-CC-:B-1----:R-:W-:Y:S02]  /*0d30*/  SHF.R.U64 R18, R14, R20.reuse, R7.reuse ;  /* 0x000000140e127219 */ /* 0x182fe40000001207 */
[----:B------:R-:W-:-:S05]  /*0d40*/  SHF.R.U32.HI R7, RZ, R20, R7 ;  /* 0x00000014ff077219 */ /* 0x000fca0000011607 */
[----:B------:R-:W1:Y:S01]  /*0d50*/  LDC R19, c[0x0][0x638] ;  /* 0x00018e00ff137b82 */ /* 0x000e620000000800 */
[-CC-:B---3--:R-:W-:Y:S02]  /*0d60*/  SHF.R.U64 R16, R18, R24.reuse, R7.reuse ;  /* 0x0000001812107219 */ /* 0x188fe40000001207 */
[-C--:B------:R-:W-:Y:S02]  /*0d70*/  SHF.L.U32 R5, R5, R24.reuse, RZ ;  /* 0x0000001805057219 */ /* 0x080fe400000006ff */
[----:B------:R-:W-:Y:S01]  /*0d80*/  SHF.R.U32.HI R7, RZ, R24, R7 ;  /* 0x00000018ff077219 */ /* 0x000fe20000011607 */
[----:B------:R-:W-:Y:S01]  /*0d90*/  IMAD.MOV.U32 R6, RZ, RZ, R16 ;  /* 0x000000ffff067224 */ /* 0x000fe200078e0010 */
[----:B------:R-:W-:Y:S01]  /*0da0*/  LOP3.LUT R9, RZ, R5, RZ, 0x33, !PT ;  /* 0x00000005ff097212 */ /* 0x000fe200078e33ff */
[----:B------:R-:W3:Y:S01]  /*0db0*/  LDC R23, c[0x0][0x610] ;  /* 0x00018400ff177b82 */ /* 0x000ee20000000800 */
[----:B------:R-:W-:Y:S05]  /*0dc0*/  @!P0 BRA `(.L_x_10) ;  /* 0x0000000000288947 */ /* 0x000fea0003800000 */
[----:B------:R-:W4:Y:S02]  /*0dd0*/  LDC R5, c[0x0][0x64c] ;  /* 0x00019300ff057b82 */ /* 0x000f240000000800 */
[----:B----4-:R-:W-:-:S05]  /*0de0*/  IADD3 R5, P0, R16, R5, RZ ;  /* 0x0000000510057210 */ /* 0x010fca0007f1e0ff */
        /* <DEDUP_REMOVED lines=8> */
.L_x_10:
[----:B--2---:R-:W-:Y:S02]  /*0e70*/  SHF.R.U64 R7, R6, R17, R7 ;  /* 0x0000001106077219 */ /* 0x004fe40000001207 */
[----:B------:R-:W-:Y:S01]  /*0e80*/  LOP3.LUT R6, R18, R9, RZ, 0xc0, !PT ;  /* 0x0000000912067212 */ /* 0x000fe200078ec0ff */
[----:B0-----:R-:W-:Y:S01]  /*0e90*/  VIADD R9, R22, 0xffffffff ;  /* 0xffffffff16097836 */ /* 0x001fe20000000000 */
[----:B------:R-:W-:Y:S01]  /*0ea0*/  SHF.L.U32 R5, R21, R24, RZ ;  /* 0x0000001815057219 */ /* 0x000fe200000006ff */
[----:B------:R-:W-:Y:S01]  /*0eb0*/  IMAD.MOV R10, RZ, RZ, -R7 ;  /* 0x000000ffff0a7224 */ /* 0x000fe200078e0a07 */
[----:B------:R-:W-:Y:S02]  /*0ec0*/  SEL R8, R8, R29, !P1 ;  /* 0x0000001d08087207 */ /* 0x000fe40004800000 */
[----:B------:R-:W-:Y:S01]  /*0ed0*/  LOP3.LUT R9, R14, R9, RZ, 0xc0, !PT ;  /* 0x000000090e097212 */ /* 0x000fe200078ec0ff */
[----:B------:R-:W-:Y:S02]  /*0ee0*/  IMAD R7, R5, R7, R6 ;  /* 0x0000000705077224 */ /* 0x000fe400078e0206 */
[----:B-1----:R-:W-:-:S02]  /*0ef0*/  IMAD R5, R10, R19, R16 ;  /* 0x000000130a057224 */ /* 0x002fc400078e0210 */
[----:B---3--:R-:W-:Y:S02]  /*0f00*/  IMAD R8, R7, R23, R8 ;  /* 0x0000001707087224 */ /* 0x008fe400078e0208 */
[----:B------:R-:W-:Y:S02]  /*0f10*/  IMAD R5, R5, R22, R9 ;  /* 0x0000001605057224 */ /* 0x000fe400078e0209 */
[----:B------:R-:W-:-:S03]  /*0f20*/  IMAD.MOV.U32 R10, RZ, RZ, 0x1 ;  /* 0x00000001ff0a7424 */ /* 0x000fc600078e00ff */
[----:B------:R-:W-:Y:S02]  /*0f30*/  SEL R6, R5, R8, !P1 ;  /* 0x0000000805067207 */ /* 0x000fe40004800000 */
[----:B------:R-:W-:-:S03]  /*0f40*/  SEL R5, R8, R5, !P1 ;  /* 0x0000000508057207 */ /* 0x000fc60004800000 */
[----:B------:R2:W-:Y:S04]  /*0f50*/  STL [R1+0xc], R6 ;  /* 0x00000c0601007387 */ /* 0x0005e80000100800 */
[----:B------:R2:W-:Y:S04]  /*0f60*/  STL [R1+0x4], R25 ;  /* 0x0000041901007387 */ /* 0x0005e80000100800 */
[----:B------:R2:W-:Y:S02]  /*0f70*/  STL [R1+0x10], R5 ;  /* 0x0000100501007387 */ /* 0x0005e40000100800 */
.L_x_8:
[----:B------:R-:W-:-:S08]  /*0f80*/  NOP ;  /* 0x0000000000007918 */ /* 0x000fd00000000000 */
[----:B------:R-:W3:Y:S02]  /*0f90*/  USETMAXREG.TRY_ALLOC.CTAPOOL UP0, 0xe8 ;  /* 0x000000e8000079c8 */ /* 0x000ee40008000600 */
[----:B---3--:R-:W-:-:S13]  /*0fa0*/  PLOP3.LUT P0, PT, PT, PT, UP0, 0x80, 0x0 ;  /* 0x000000000000781c */ /* 0x008fda0003f0f008 */
[----:B------:R-:W-:Y:S05]  /*0fb0*/  @!P0 BRA `(.L_x_8) ;  /* 0xfffffffc00f08947 */ /* 0x000fea000383ffff */
[----:B------:R-:W-:Y:S01]  /*0fc0*/  ULDC.64 UR4, c[0x0][0x598] ;  /* 0x0001660000047ab9 */ /* 0x000fe20000000a00 */
[----:B------:R-:W-:Y:S01]  /*0fd0*/  ULDC.64 UR26, c[0x0][0x208] ;  /* 0x00008200001a7ab9 */ /* 0x000fe20000000a00 */
[----:B------:R-:W-:-:S04]  /*0fe0*/  ISETP.NE.U32.AND P0, PT, RZ, UR4, PT ;  /* 0x00000004ff007c0c */ /* 0x000fc8000bf05070 */
[----:B------:R-:W-:-:S13]  /*0ff0*/  ISETP.NE.AND.EX P0, PT, RZ, UR5, PT, P0 ;  /* 0x00000005ff007c0c */ /* 0x000fda000bf05300 */
[----:B------:R-:W-:Y:S05]  /*1000*/  @!P0 BRA `(.L_x_11) ;  /* 0x00000000001c8947 */ /* 0x000fea0003800000 */
[----:B--2---:R-:W2:Y:S02]  /*1010*/  LDC.64 R6, c[0x0][0x598] ;  /* 0x00016600ff067b82 */ /* 0x004ea40000000a00 */
[----:B--2---:R-:W2:Y:S02]  /*1020*/  LDG.E.64 R6, desc[UR26][R6.64] ;  /* 0x0000001a06067981 */ /* 0x004ea4000c1e1b00 */
[----:B--2---:R-:W-:-:S04]  /*1030*/  ISETP.NE.U32.AND P0, PT, R6, RZ, PT ;  /* 0x000000ff0600720c */ /* 0x004fc80003f05070 */
[----:B------:R-:W-:-:S13]  /*1040*/  ISETP.NE.AND.EX P0, PT, R7, RZ, PT, P0 ;  /* 0x000000ff0700720c */ /* 0x000fda0003f05300 */
[----:B------:R-:W-:Y:S05]  /*1050*/  @!P0 BRA `(.L_x_11) ;  /* 0x0000000000088947 */ /* 0x000fea0003800000 */
[----:B0-----:R0:W5:Y:S01]  /*1060*/  LD.E R5, desc[UR26][R6.64] ;  /* 0x0000001a06057980 */ /* 0x001162000c101900 */
[----:B------:R-:W-:Y:S05]  /*1070*/  BRA `(.L_x_12) ;  /* 0x0000000000207947 */ /* 0x000fea0003800000 */
.L_x_11:
[----:B------:R-:W-:Y:S02]  /*1080*/  ULDC.64 UR4, c[0x0][0x588] ;  /* 0x0001620000047ab9 */ /* 0x000fe40000000a00 */
[----:B------:R-:W-:-:S04]  /*1090*/  ISETP.NE.U32.AND P0, PT, RZ, UR4, PT ;  /* 0x00000004ff007c0c */ /* 0x000fc8000bf05070 */
[----:B------:R-:W-:-:S13]  /*10a0*/  ISETP.NE.AND.EX P0, PT, RZ, UR5, PT, P0 ;  /* 0x00000005ff007c0c */ /* 0x000fda000bf05300 */
[----:B------:R-:W-:Y:S05]  /*10b0*/  @!P0 BRA `(.L_x_13) ;  /* 0x00000000000c8947 */ /* 0x000fea0003800000 */
[----:B--2---:R-:W0:Y:S02]  /*10c0*/  LDC.64 R6, c[0x0][0x588] ;  /* 0x00016200ff067b82 */ /* 0x004e240000000a00 */
[----:B0-----:R2:W5:Y:S01]  /*10d0*/  LDG.E R5, desc[UR26][R6.64] ;  /* 0x0000001a06057981 */ /* 0x001562000c1e1900 */
[----:B------:R-:W-:Y:S05]  /*10e0*/  BRA `(.L_x_12) ;  /* 0x0000000000047947 */ /* 0x000fea0003800000 */
.L_x_13:
[----:B0-2---:R-:W3:Y:S02]  /*10f0*/  LDC R5, c[0x0][0x580] ;  /* 0x00016000ff057b82 */ /* 0x005ee40000000800 */
.L_x_12:
[----:B------:R-:W-:Y:S02]  /*1100*/  ULDC.64 UR4, c[0x0][0x5a0] ;  /* 0x0001680000047ab9 */ /* 0x000fe40000000a00 */
[----:B------:R-:W-:-:S04]  /*1110*/  ISETP.NE.U32.AND P0, PT, RZ, UR4, PT ;  /* 0x00000004ff007c0c */ /* 0x000fc8000bf05070 */
[----:B------:R-:W-:-:S13]  /*1120*/  ISETP.NE.AND.EX P0, PT, RZ, UR5, PT, P0 ;  /* 0x00000005ff007c0c */ /* 0x000fda000bf05300 */
[----:B------:R-:W-:Y:S05]  /*1130*/  @!P0 BRA `(.L_x_14) ;  /* 0x00000000001c8947 */ /* 0x000fea0003800000 */
[----:B0-2---:R-:W0:Y:S02]  /*1140*/  LDC.64 R6, c[0x0][0x5a0] ;  /* 0x00016800ff067b82 */ /* 0x005e240000000a00 */
[----:B0-----:R-:W2:Y:S02]  /*1150*/  LDG.E.64 R6, desc[UR26][R6.64] ;  /* 0x0000001a06067981 */ /* 0x001ea4000c1e1b00 */
[----:B--2---:R-:W-:-:S04]  /*1160*/  ISETP.NE.U32.AND P0, PT, R6, RZ, PT ;  /* 0x000000ff0600720c */ /* 0x004fc80003f05070 */
[----:B------:R-:W-:-:S13]  /*1170*/  ISETP.NE.AND.EX P0, PT, R7, RZ, PT, P0 ;  /* 0x000000ff0700720c */ /* 0x000fda0003f05300 */
[----:B------:R-:W-:Y:S05]  /*1180*/  @!P0 BRA `(.L_x_14) ;  /* 0x0000000000088947 */ /* 0x000fea0003800000 */
[----:B------:R0:W5:Y:S01]  /*1190*/  LD.E R6, desc[UR26][R6.64] ;  /* 0x0000001a06067980 */ /* 0x000162000c101900 */
[----:B------:R-:W-:Y:S05]  /*11a0*/  BRA `(.L_x_15) ;  /* 0x0000000000207947 */ /* 0x000fea0003800000 */
.L_x_14:
[----:B------:R-:W-:Y:S02]  /*11b0*/  ULDC.64 UR4, c[0x0][0x590] ;  /* 0x0001640000047ab9 */ /* 0x000fe40000000a00 */
[----:B------:R-:W-:-:S04]  /*11c0*/  ISETP.NE.U32.AND P0, PT, RZ, UR4, PT ;  /* 0x00000004ff007c0c */ /* 0x000fc8000bf05070 */
[----:B------:R-:W-:-:S13]  /*11d0*/  ISETP.NE.AND.EX P0, PT, RZ, UR5, PT, P0 ;  /* 0x00000005ff007c0c */ /* 0x000fda000bf05300 */
[----:B------:R-:W-:Y:S05]  /*11e0*/  @!P0 BRA `(.L_x_16) ;  /* 0x00000000000c8947 */ /* 0x000fea0003800000 */
[----:B0-2---:R-:W0:Y:S02]  /*11f0*/  LDC.64 R6, c[0x0][0x590] ;  /* 0x00016400ff067b82 */ /* 0x005e240000000a00 */
[----:B0-----:R2:W5:Y:S01]  /*1200*/  LDG.E R6, desc[UR26][R6.64] ;  /* 0x0000001a06067981 */ /* 0x001562000c1e1900 */
[----:B------:R-:W-:Y:S05]  /*1210*/  BRA `(.L_x_15) ;  /* 0x0000000000047947 */ /* 0x000fea0003800000 */
.L_x_16:
[----:B0-2---:R-:W4:Y:S02]  /*1220*/  LDC R6, c[0x0][0x584] ;  /* 0x00016100ff067b82 */ /* 0x005f240000000800 */
.L_x_15:
[----:B------:R-:W-:-:S13]  /*1230*/  LOP3.LUT P0, RZ, R10, 0xff, RZ, 0xc0, !PT ;  /* 0x000000ff0aff7812 */ /* 0x000fda000780c0ff */
[----:B------:R-:W-:Y:S05]  /*1240*/  @!P0 EXIT ;  /* 0x000000000000894d */ /* 0x000fea0003800000 */
[----:B------:R-:W0:Y:S01]  /*1250*/  LDC.64 R12, c[0x0][0x5c8] ;  /* 0x00017200ff0c7b82 */ /* 0x000e220000000a00 */
[----:B------:R-:W-:Y:S02]  /*1260*/  ULDC UR4, c[0x0][0x28c] ;  /* 0x0000a30000047ab9 */ /* 0x000fe40000000800 */
[----:B------:R-:W-:-:S04]  /*1270*/  UIADD3 UR4, UR4, 0x3f, URZ ;  /* 0x0000003f04047890 */ /* 0x000fc8000fffe03f */
[----:B------:R-:W-:-:S04]  /*1280*/  USHF.R.S32.HI UR5, URZ, 0x1f, UR4 ;  /* 0x0000001f3f057899 */ /* 0x000fc80008011404 */
[----:B------:R-:W-:-:S03]  /*1290*/  ULEA.HI UR5, UR5, UR4, URZ, 0x6 ;  /* 0x0000000405057291 */ /* 0x000fc6000f8f303f */
[----:B------:R-:W-:Y:S01]  /*12a0*/  UMOV UR4, URZ ;  /* 0x0000003f00047c82 */ /* 0x000fe20008000000 */
[----:B------:R-:W-:-:S03]  /*12b0*/  USHF.R.S32.HI UR9, URZ, 0x6, UR5 ;  /* 0x000000063f097899 */ /* 0x000fc60008011405 */
[----:B------:R-:W-:Y:S01]  /*12c0*/  UMOV UR5, URZ ;  /* 0x0000003f00057c82 */ /* 0x000fe20008000000 */
[C-C-:B0-2---:R-:W-:Y:S01]  /*12d0*/  SHF.L.U64.HI R7, R12.reuse, 0x7, R13.reuse ;  /* 0x000000070c077819 */ /* 0x145fe2000001020d */
[C---:B------:R-:W-:Y:S01]  /*12e0*/  IMAD.SHL.U32 R10, R12.reuse, 0x80, RZ ;  /* 0x000000800c0a7824 */ /* 0x040fe200078e00ff */
[C-C-:B------:R-:W-:Y:S01]  /*12f0*/  SHF.L.U64.HI R8, R12.reuse, 0x3, R13.reuse ;  /* 0x000000030c087819 */ /* 0x140fe2000001020d */
[C---:B------:R-:W-:Y:S01]  /*1300*/  IMAD.SHL.U32 R11, R12.reuse, 0x8, RZ ;  /* 0x000000080c0b7824 */ /* 0x040fe200078e00ff */
[C---:B------:R-:W-:Y:S01]  /*1310*/  SHF.L.U64.HI R9, R12.reuse, 0x8, R13 ;  /* 0x000000080c097819 */ /* 0x040fe2000001020d */
[----:B------:R-:W-:Y:S01]  /*1320*/  IMAD.SHL.U32 R12, R12, 0x100, RZ ;  /* 0x000001000c0c7824 */ /* 0x000fe200078e00ff */
[----:B------:R-:W-:-:S07]  /*1330*/  LOP3.LUT R13, R0, 0x1, RZ, 0xfc, !PT ;  /* 0x00000001000d7812 */ /* 0x000fce00078efcff */
.L_x_67:
[----:B01----:R-:W0:Y:S01]  /*1340*/  S2R R14, SR_TID.X ;  /* 0x00000000000e7919 */ /* 0x003e220000002100 */
[----:B--2---:R-:W2:Y:S01]  /*1350*/  S2UR UR13, SR_CgaCtaId ;  /* 0x00000000000d79c3 */ /* 0x004ea20000008800 */
[----:B------:R-:W-:Y:S01]  /*1360*/  UMOV UR12, 0x400 ;  /* 0x00000400000c7882 */ /* 0x000fe20000000000 */
[----:B------:R-:W-:Y:S01]  /*1370*/  UMOV UR6, URZ ;  /* 0x0000003f00067c82 */ /* 0x000fe20008000000 */
[----:B------:R-:W-:Y:S01]  /*1380*/  UMOV UR7, URZ ;  /* 0x0000003f00077c82 */ /* 0x000fe20008000000 */
[----:B------:R-:W-:Y:S01]  /*1390*/  UMOV UR24, UR5 ;  /* 0x0000000500187c82 */ /* 0x000fe20008000000 */
[----:B------:R-:W-:Y:S02]  /*13a0*/  CS2R R16, SRZ ;  /* 0x0000000000107805 */ /* 0x000fe4000001ff00 */
[----:B------:R-:W-:Y:S02]  /*13b0*/  CS2R R18, SRZ ;  /* 0x0000000000127805 */ /* 0x000fe4000001ff00 */
[----:B-1----:R-:W-:-:S02]  /*13c0*/  CS2R R20, SRZ ;  /* 0x0000000000147805 */ /* 0x002fc4000001ff00 */
[----:B------:R-:W-:Y:S02]  /*13d0*/  CS2R R22, SRZ ;  /* 0x0000000000167805 */ /* 0x000fe4000001ff00 */
[----:B------:R-:W-:Y:S02]  /*13e0*/  CS2R R120, SRZ ;  /* 0x0000000000787805 */ /* 0x000fe4000001ff00 */
[----:B------:R-:W-:Y:S02]  /*13f0*/  CS2R R122, SRZ ;  /* 0x00000000007a7805 */ /* 0x000fe4000001ff00 */
[----:B------:R-:W-:Y:S02]  /*1400*/  CS2R R124, SRZ ;  /* 0x00000000007c7805 */ /* 0x000fe4000001ff00 */
[----:B------:R-:W-:Y:S02]  /*1410*/  CS2R R126, SRZ ;  /* 0x00000000007e7805 */ /* 0x000fe4000001ff00 */
[----:B------:R-:W-:-:S02]  /*1420*/  CS2R R130, SRZ ;  /* 0x0000000000827805 */ /* 0x000fc4000001ff00 */
        /* <DEDUP_REMOVED lines=17> */
[----:B0-----:R-:W-:-:S02]  /*1540*/  LOP3.LUT R14, R14, 0x80, RZ, 0xc0, !PT ;  /* 0x000000800e0e7812 */ /* 0x001fc400078ec0ff */
[----:B------:R-:W-:Y:S02]  /*1550*/  CS2R R168, SRZ ;  /* 0x0000000000a87805 */ /* 0x000fe4000001ff00 */
[----:B------:R-:W-:Y:S02]  /*1560*/  CS2R R170, SRZ ;  /* 0x0000000000aa7805 */ /* 0x000fe4000001ff00 */
[----:B------:R-:W-:Y:S02]  /*1570*/  CS2R R174, SRZ ;  /* 0x0000000000ae7805 */ /* 0x000fe4000001ff00 */
[----:B------:R-:W-:Y:S02]  /*1580*/  SHF.R.U32.HI R15, RZ, 0x7, R14 ;  /* 0x00000007ff0f7819 */ /* 0x000fe4000001160e */
[----:B------:R-:W-:Y:S01]  /*1590*/  CS2R R176, SRZ ;  /* 0x0000000000b07805 */ /* 0x000fe2000001ff00 */
[----:B------:R-:W0:Y:S01]  /*15a0*/  LDC R14, c[0x0][0x28c] ;  /* 0x0000a300ff0e7b82 */ /* 0x000e220000000800 */
[----:B------:R-:W-:-:S02]  /*15b0*/  CS2R R178, SRZ ;  /* 0x0000000000b27805 */ /* 0x000fc4000001ff00 */
[----:B------:R-:W-:Y:S02]  /*15c0*/  CS2R R182, SRZ ;  /* 0x0000000000b67805 */ /* 0x000fe4000001ff00 */
[----:B------:R-:W-:Y:S01]  /*15d0*/  CS2R R184, SRZ ;  /* 0x0000000000b87805 */ /* 0x000fe2000001ff00 */
[----:B------:R-:W1:Y:S01]  /*15e0*/  SHFL.IDX PT, R15, R15, RZ, 0x1f ;  /* 0x00001fff0f0f7589 */ /* 0x000e6200000e0000 */
        /* <DEDUP_REMOVED lines=8> */
[----:B------:R-:W-:Y:S01]  /*1670*/  CS2R R204, SRZ ;  /* 0x0000000000cc7805 */ /* 0x000fe2000001ff00 */
[----:B------:R-:W-:Y:S01]  /*1680*/  IMAD.MOV.U32 R206, RZ, RZ, RZ ;  /* 0x000000ffffce7224 */ /* 0x000fe200078e00ff */
[----:B------:R-:W-:Y:S01]  /*1690*/  CS2R R196, SRZ ;  /* 0x0000000000c47805 */ /* 0x000fe2000001ff00 */
[----:B------:R-:W-:Y:S01]  /*16a0*/  IMAD.MOV.U32 R181, RZ, RZ, RZ ;  /* 0x000000ffffb57224 */ /* 0x000fe200078e00ff */
[----:B------:R-:W-:-:S02]  /*16b0*/  CS2R R172, SRZ ;  /* 0x0000000000ac7805 */ /* 0x000fc4000001ff00 */
[----:B------:R-:W-:Y:S02]  /*16c0*/  CS2R R134, SRZ ;  /* 0x0000000000867805 */ /* 0x000fe4000001ff00 */
[----:B------:R-:W-:Y:S01]  /*16d0*/  CS2R R128, SRZ ;  /* 0x0000000000807805 */ /* 0x000fe2000001ff00 */
[----:B------:R-:W-:Y:S01]  /*16e0*/  IMAD.U32 R211, RZ, RZ, UR4 ;  /* 0x00000004ffd37e24 */ /* 0x000fe2000f8e00ff */
[----:B------:R-:W-:Y:S02]  /*16f0*/  CS2R R112, SRZ ;  /* 0x0000000000707805 */ /* 0x000fe4000001ff00 */
[----:B------:R-:W-:Y:S02]  /*1700*/  CS2R R114, SRZ ;  /* 0x0000000000727805 */ /* 0x000fe4000001ff00 */
[----:B------:R-:W-:Y:S02]  /*1710*/  CS2R R116, SRZ ;  /* 0x0000000000747805 */ /* 0x000fe4000001ff00 */
[----:B0-----:R-:W-:-:S02]  /*1720*/  ISETP.GE.AND P0, PT, R14, 0x1, PT ;  /* 0x000000010e00780c */ /* 0x001fc40003f06270 */
[----:B------:R-:W-:Y:S02]  /*1730*/  CS2R R118, SRZ ;  /* 0x0000000000767805 */ /* 0x000fe4000001ff00 */
[----:B------:R-:W-:Y:S02]  /*1740*/  CS2R R104, SRZ ;  /* 0x0000000000687805 */ /* 0x000fe4000001ff00 */
[----:B------:R-:W-:Y:S02]  /*1750*/  CS2R R106, SRZ ;  /* 0x00000000006a7805 */ /* 0x000fe4000001ff00 */
[----:B-1----:R-:W-:Y:S02]  /*1760*/  R2UR UR8, R15 ;  /* 0x000000000f0872ca */ /* 0x002fe400000e0000 */
        /* <DEDUP_REMOVED lines=11> */
[----:B------:R-:W-:Y:S01]  /*1820*/  CS2R R80, SRZ ;  /* 0x0000000000507805 */ /* 0x000fe2000001ff00 */
[----:B------:R-:W-:Y:S01]  /*1830*/  ULEA.HI UR10, UR8, UR8, URZ, 0x1 ;  /* 0x00000008080a7291 */ /* 0x000fe2000f8f083f */
[----:B------:R-:W-:Y:S02]  /*1840*/  CS2R R82, SRZ ;  /* 0x0000000000527805 */ /* 0x000fe4000001ff00 */
[----:B------:R-:W-:-:S02]  /*1850*/  CS2R R84, SRZ ;  /* 0x0000000000547805 */ /* 0x000fc4000001ff00 */
[----:B------:R-:W-:Y:S01]  /*1860*/  CS2R R86, SRZ ;  /* 0x0000000000567805 */ /* 0x000fe2000001ff00 */
[----:B------:R-:W-:Y:S01]  /*1870*/  ULOP3.LUT UR11, UR10, 0xffffe, URZ, 0xc0, !UPT ;  /* 0x000ffffe0a0b7892 */ /* 0x000fe2000f8ec03f */
[----:B------:R-:W-:Y:S01]  /*1880*/  CS2R R72, SRZ ;  /* 0x0000000000487805 */ /* 0x000fe2000001ff00 */
[----:B--2---:R-:W-:Y:S01]  /*1890*/  ULEA UR10, UR13, UR12, 0x18 ;  /* 0x0000000c0d0a7291 */ /* 0x004fe2000f8ec03f */
[----:B------:R-:W-:Y:S01]  /*18a0*/  CS2R R74, SRZ ;  /* 0x00000000004a7805 */ /* 0x000fe2000001ff00 */
[----:B------:R-:W-:Y:S01]  /*18b0*/  UIADD3 UR11, UR8, -UR11, URZ ;  /* 0x8000000b080b7290 */ /* 0x000fe2000fffe03f */
[----:B------:R-:W-:Y:S02]  /*18c0*/  CS2R R76, SRZ ;  /* 0x00000000004c7805 */ /* 0x000fe4000001ff00 */
[----:B------:R-:W-:Y:S01]  /*18d0*/  CS2R R78, SRZ ;  /* 0x00000000004e7805 */ /* 0x000fe2000001ff00 */
[----:B------:R-:W-:Y:S01]  /*18e0*/  UMOV UR8, URZ ;  /* 0x0000003f00087c82 */ /* 0x000fe20008000000 */
[----:B------:R-:W-:Y:S01]  /*18f0*/  ULEA UR11, UR11, UR10, 0xc ;  /* 0x0000000a0b0b7291 */ /* 0x000fe2000f8e603f */
[----:B------:R-:W-:-:S02]  /*1900*/  CS2R R64, SRZ ;  /* 0x0000000000407805 */ /* 0x000fc4000001ff00 */
[----:B------:R-:W-:Y:S02]  /*1910*/  CS2R R66, SRZ ;  /* 0x0000000000427805 */ /* 0x000fe4000001ff00 */
[----:B------:R-:W-:Y:S01]  /*1920*/  CS2R R68, SRZ ;  /* 0x0000000000447805 */ /* 0x000fe2000001ff00 */
[----:B------:R-:W-:Y:S01]  /*1930*/  UIADD3 UR11, UR11, 0x180, URZ ;  /* 0x000001800b0b7890 */ /* 0x000fe2000fffe03f */
[----:B------:R-:W-:Y:S02]  /*1940*/  CS2R R70, SRZ ;  /* 0x0000000000467805 */ /* 0x000fe4000001ff00 */
[----:B------:R-:W-:Y:S02]  /*1950*/  CS2R R56, SRZ ;  /* 0x0000000000387805 */ /* 0x000fe4000001ff00 */
[----:B------:R-:W-:Y:S01]  /*1960*/  CS2R R58, SRZ ;  /* 0x00000000003a7805 */ /* 0x000fe2000001ff00 */
[----:B------:R-:W-:Y:S01]  /*1970*/  USHF.R.U32.HI UR11, URZ, 0x4, UR11 ;  /* 0x000000043f0b7899 */ /* 0x000fe2000801160b */
[----:B------:R-:W-:-:S02]  /*1980*/  CS2R R60, SRZ ;  /* 0x00000000003c7805 */ /* 0x000fc4000001ff00 */
[----:B------:R-:W-:Y:S02]  /*1990*/  CS2R R62, SRZ ;  /* 0x00000000003e7805 */ /* 0x000fe4000001ff00 */
[----:B------:R-:W-:Y:S01]  /*19a0*/  CS2R R48, SRZ ;  /* 0x0000000000307805 */ /* 0x000fe2000001ff00 */
[----:B------:R-:W-:Y:S01]  /*19b0*/  ULOP3.LUT UR11, UR11, 0x3fff, URZ, 0xc0, !UPT ;  /* 0x00003fff0b0b7892 */ /* 0x000fe2000f8ec03f */
        /* <DEDUP_REMOVED lines=15> */
[----:B------:R-:W-:Y:S06]  /*1ab0*/  @!P0 BRA `(.L_x_17) ;  /* 0x0000001000408947 */ /* 0x000fec0003800000 */
[----:B------:R-:W-:-:S13]  /*1ac0*/  ISETP.NE.AND P1, PT, R13, 0x3, PT ;  /* 0x000000030d00780c */ /* 0x000fda0003f25270 */
[----:B------:R-:W-:Y:S05]  /*1ad0*/  @!P1 BRA `(.L_x_18) ;  /* 0x0000000000049947 */ /* 0x000fea0003800000 */
[----:B------:R-:W-:Y:S01]  /*1ae0*/  BPT.TRAP 0x1 ;  /* 0x000000040000795c */ /* 0x000fe20000300000 */
.L_x_18:
[----:B------:R-:W-:Y:S01]  /*1af0*/  ULEA UR7, UR5, UR10, 0x3 ;  /* 0x0000000a05077291 */ /* 0x000fe2000f8e183f */
[----:B------:R-:W-:-:S05]  /*1b00*/  IMAD.U32 R15, RZ, RZ, UR4 ;  /* 0x00000004ff0f7e24 */ /* 0x000fca000f8e00ff */
[----:B------:R-:W-:-:S04]  /*1b10*/  SHF.L.U32 R15, R15, 0x1f, RZ ;  /* 0x0000001f0f0f7819 */ /* 0x000fc800000006ff */
[----:B------:R0:W1:Y:S01]  /*1b20*/  SYNCS.PHASECHK.TRANS64.TRYWAIT P0, [UR7], R15 ;  /* 0x0000000fff0075a7 */ /* 0x0000620008000147 */
[----:B------:R-:W-:Y:S05]  /*1b30*/  @!P1 BRA `(.L_x_19) ;  /* 0x0000000000049947 */ /* 0x000fea0003800000 */
[----:B------:R-:W-:Y:S01]  /*1b40*/  BPT.TRAP 0x1 ;  /* 0x000000040000795c */ /* 0x000fe20000300000 */
.L_x_19:
[----:B------:R-:W-:Y:S01]  /*1b50*/  UMOV UR6, 0x2 ;  /* 0x0000000200067882 */ /* 0x000fe20000000000 */
[----:B------:R-:W-:Y:S01]  /*1b60*/  IMAD.MOV.U32 R14, RZ, RZ, RZ ;  /* 0x000000ffff0e7224 */ /* 0x000fe200078e00ff */
[----:B-1----:R-:W-:Y:S06]  /*1b70*/  @P0 BRA `(.L_x_20) ;  /* 0x0000000000080947 */ /* 0x002fec0003800000 */
[----:B------:R-:W1:Y:S02]  /*1b80*/  SYNCS.PHASECHK.TRANS64.TRYWAIT P0, [UR7], R15 ;  /* 0x0000000fff0075a7 */ /* 0x000e640008000147 */
[----:B-1----:R-:W-:Y:S05]  /*1b90*/  @!P0 BRA `(.L_x_21) ;  /* 0x000000f400b88947 */ /* 0x002fea0003800000 */
.L_x_20:
[----:B------:R-:W-:Y:S01]  /*1ba0*/  UIADD3 UR7, UR10, 0x30180, URZ ;  /* 0x000301800a077890 */ /* 0x000fe2000fffe03f */
[----:B------:R-:W-:Y:S01]  /*1bb0*/  WARPGROUP.ARRIVE ;  /* 0x00000000000079c5 */ /* 0x000fe20000000000 */
[----:B------:R-:W-:Y:S01]  /*1bc0*/  ULOP3.LUT UR16, UR11, 0x10000, URZ, 0xfc, !UPT ;  /* 0x000100000b107892 */ /* 0x000fe2000f8efc3f */
[----:B-1----:R-:W-:Y:S01]  /*1bd0*/  CS2R R16, SRZ ;  /* 0x0000000000107805 */ /* 0x002fe2000001ff00 */
[----:B------:R-:W-:Y:S01]  /*1be0*/  USHF.R.U32.HI UR7, URZ, 0x4, UR7 ;  /* 0x000000043f077899 */ /* 0x000fe20008011607 */
[----:B------:R-:W-:Y:S01]  /*1bf0*/  CS2R R18, SRZ ;  /* 0x0000000000127805 */ /* 0x000fe2000001ff00 */
[----:B------:R-:W-:Y:S01]  /*1c00*/  ULEA UR16, UR5, UR16, 0xb ;  /* 0x0000001005107291 */ /* 0x000fe2000f8e583f */
[----:B------:R-:W-:Y:S01]  /*1c10*/  CS2R R20, SRZ ;  /* 0x0000000000147805 */ /* 0x000fe2000001ff00 */
[----:B------:R-:W-:Y:S01]  /*1c20*/  ULOP3.LUT UR7, UR7, 0x3fff, URZ, 0xc0, !UPT ;  /* 0x00003fff07077892 */ /* 0x000fe2000f8ec03f */
[----:B------:R-:W-:Y:S01]  /*1c30*/  CS2R R22, SRZ ;  /* 0x0000000000167805 */ /* 0x000fe2000001ff00 */
[----:B------:R-:W-:Y:S01]  /*1c40*/  UMOV UR17, 0x80000020 ;  /* 0x8000002000117882 */ /* 0x000fe20000000000 */
[----:B------:R-:W-:Y:S01]  /*1c50*/  UMOV UR19, 0x80000020 ;  /* 0x8000002000137882 */ /* 0x000fe20000000000 */
[----:B------:R-:W-:Y:S01]  /*1c60*/  ULOP3.LUT UR7, UR7, 0x10000, URZ, 0xfc, !UPT ;  /* 0x0001000007077892 */ /* 0x000fe2000f8efc3f */
[----:B------:R-:W-:Y:S01]  /*1c70*/  CS2R R120, SRZ ;  /* 0x0000000000787805 */ /* 0x000fe2000001ff00 */
[----:B------:R-:W-:Y:S01]  /*1c80*/  UMOV UR12, UR16 ;  /* 0x00000010000c7c82 */ /* 0x000fe20008000000 */
[----:B------:R-:W-:Y:S01]  /*1c90*/  UMOV UR13, UR17 ;  /* 0x00000011000d7c82 */ /* 0x000fe20008000000 */
[----:B------:R-:W-:Y:S01]  /*1ca0*/  UIMAD UR18, UR5, 0xc0, UR7 ;  /* 0x000000c0051278a4 */ /* 0x000fe2000f8e0207 */
[----:B------:R-:W-:Y:S01]  /*1cb0*/  CS2R R122, SRZ ;  /* 0x00000000007a7805 */ /* 0x000fe2000001ff00 */
[----:B------:R-:W-:Y:S01]  /*1cc0*/  UIADD3 UR7, UR16, 0x200, URZ ;  /* 0x0000020010077890 */ /* 0x000fe2000fffe03f */
[----:B------:R-:W-:Y:S01]  /*1cd0*/  CS2R R124, SRZ ;  /* 0x00000000007c7805 */ /* 0x000fe2000001ff00 */
[----:B------:R-:W-:Y:S01]  /*1ce0*/  UIADD3 UR14, UR18, 0x40, URZ ;  /* 0x00000040120e7890 */ /* 0x000fe2000fffe03f */
[----:B------:R-:W-:Y:S01]  /*1cf0*/  CS2R R126, SRZ ;  /* 0x00000000007e7805 */ /* 0x000fe2000001ff00 */
[----:B------:R-:W-:Y:S01]  /*1d00*/  UIADD3 UR22, UR18, 0x80, URZ ;  /* 0x0000008012167890 */ /* 0x000fe2000fffe03f */
[----:B------:R-:W-:Y:S01]  /*1d10*/  CS2R R130, SRZ ;  /* 0x0000000000827805 */ /* 0x000fe2000001ff00 */
[----:B------:R-:W-:Y:S01]  /*1d20*/  UMOV UR15, 0x80000020 ;  /* 0x80000020000f7882 */ /* 0x000fe20000000000 */
[----:B------:R-:W-:Y:S01]  /*1d30*/  QGMMA.64x16x32.F32.E4M3.E4M3 R112, gdesc[UR16], RZ, !UPT ;  /* 0x00200000107079f3 */ /* 0x000fe2000c7008ff */
[----:B------:R-:W-:Y:S01]  /*1d40*/  UMOV UR20, UR16 ;  /* 0x0000001000147c82 */ /* 0x000fe20008000000 */
[----:B------:R-:W-:Y:S01]  /*1d50*/  UMOV UR21, UR17 ;  /* 0x0000001100157c82 */ /* 0x000fe20008000000 */
[----:B------:R-:W-:Y:S01]  /*1d60*/  UMOV UR23, 0x80000020 ;  /* 0x8000002000177882 */ /* 0x000fe20000000000 */
[----:B------:R-:W-:Y:S01]  /*1d70*/  QGMMA.64x16x32.F32.E4M3.E4M3 R80, gdesc[UR12], RZ, !UPT ;  /* 0x002000000c5079f3 */ /* 0x000fe2000c7008ff */
[----:B------:R-:W-:Y:S01]  /*1d80*/  UMOV UR30, UR18 ;  /* 0x00000012001e7c82 */ /* 0x000fe20008000000 */
[----:B------:R-:W-:Y:S01]  /*1d90*/  UMOV UR31, UR19 ;  /* 0x00000013001f7c82 */ /* 0x000fe20008000000 */
[----:B------:R-:W-:Y:S01]  /*1da0*/  CS2R R132, SRZ ;  /* 0x0000000000847805 */ /* 0x000fe2000001ff00 */
[----:B------:R-:W-:Y:S01]  /*1db0*/  QGMMA.64x16x32.F32.E4M3.E4M3 R48, gdesc[UR20], RZ, !UPT ;  /* 0x00200000143079f3 */ /* 0x000fe2000c7008ff */
[----:B------:R-:W-:Y:S01]  /*1dc0*/  UMOV UR20, UR7 ;  /* 0x0000000700147c82 */ /* 0x000fe20008000000 */
[----:B------:R-:W-:Y:S01]  /*1dd0*/  UMOV UR21, 0x80000020 ;  /* 0x8000002000157882 */ /* 0x000fe20000000000 */
[----:B------:R-:W-:Y:S01]  /*1de0*/  UMOV UR12, UR20 ;  /* 0x00000014000c7c82 */ /* 0x000fe20008000000 */
[----:B------:R-:W-:Y:S01]  /*1df0*/  UMOV UR13, UR21 ;  /* 0x00000015000d7c82 */ /* 0x000fe20008000000 */
[----:B------:R-:W-:Y:S01]  /*1e00*/  QGMMA.64x16x32.F32.E4M3.E4M3 R40, gdesc[UR20], RZ, !UPT ;  /* 0x00200000142879f3 */ /* 0x000fe2000c7008ff */
[----:B------:R-:W-:Y:S01]  /*1e10*/  UMOV UR28, UR20 ;  /* 0x00000014001c7c82 */ /* 0x000fe20008000000 */
[----:B------:R-:W-:Y:S01]  /*1e20*/  UMOV UR29, UR21 ;  /* 0x00000015001d7c82 */ /* 0x000fe20008000000 */
[----:B------:R-:W-:Y:S01]  /*1e30*/  UIADD3 UR7, UR16, 0x400, URZ ;  /* 0x0000040010077890 */ /* 0x000fe2000fffe03f */
[----:B------:R-:W-:Y:S01]  /*1e40*/  QGMMA.64x16x32.F32.E4M3.E4M3 R72, gdesc[UR12], RZ, !UPT ;  /* 0x002000000c4879f3 */ /* 0x000fe2000c7008ff */
[----:B------:R-:W-:Y:S01]  /*1e50*/  UIADD3 UR20, UR16, 0x600, URZ ;  /* 0x0000060010147890 */ /* 0x000fe2000fffe03f */
[----:B------:R-:W-:Y:S01]  /*1e60*/  CS2R R136, SRZ ;  /* 0x0000000000887805 */ /* 0x000fe2000001ff00 */
[----:B------:R-:W-:Y:S01]  /*1e70*/  UMOV UR21, 0x80000020 ;  /* 0x8000002000157882 */ /* 0x000fe20000000000 */
[----:B------:R-:W-:Y:S01]  /*1e80*/  QGMMA.64x16x32.F32.E4M3.E4M3 R104, gdesc[UR28], RZ, !UPT ;  /* 0x002000001c6879f3 */ /* 0x000fe2000c7008ff */
[----:B------:R-:W-:Y:S01]  /*1e90*/  UMOV UR29, 0x80000020 ;  /* 0x80000020001d7882 */ /* 0x000fe20000000000 */
[----:B------:R-:W-:Y:S01]  /*1ea0*/  UMOV UR28, UR7 ;  /* 0x00000007001c7c82 */ /* 0x000fe20008000000 */
[----:B------:R-:W-:Y:S01]  /*1eb0*/  UMOV UR30, UR18 ;  /* 0x00000012001e7c82 */ /* 0x000fe20008000000 */
[----:B------:R-:W-:Y:S01]  /*1ec0*/  UMOV UR31, UR19 ;  /* 0x00000013001f7c82 */ /* 0x000fe20008000000 */
[----:B------:R-:W-:Y:S01]  /*1ed0*/  UMOV UR12, UR28 ;  /* 0x0000001c000c7c82 */ /* 0x000fe20008000000 */
[----:B------:R-:W-:Y:S01]  /*1ee0*/  UMOV UR13, UR29 ;  /* 0x0000001d000d7c82 */ /* 0x000fe20008000000 */
[----:B------:R-:W-:Y:S01]  /*1ef0*/  QGMMA.64x16x32.F32.E4M3.E4M3 R96, gdesc[UR28], RZ, !UPT ;  /* 0x002000001c6079f3 */ /* 0x000fe2000c7008ff */
[----:B------:R-:W-:Y:S01]  /*1f00*/  UMOV UR30, UR22 ;  /* 0x00000016001e7c82 */ /* 0x000fe20008000000 */
[----:B------:R-:W-:Y:S01]  /*1f10*/  UMOV UR31, UR23 ;  /* 0x00000017001f7c82 */ /* 0x000fe20008000000 */
[----:B------:R-:W-:Y:S01]  /*1f20*/  UIADD3 UR7, UR16, 0x202, URZ ;  /* 0x0000020210077890 */ /* 0x000fe2000fffe03f */
[----:B------:R-:W-:Y:S01]  /*1f30*/  QGMMA.64x16x32.F32.E4M3.E4M3 R64, gdesc[UR12], RZ, !UPT ;  /* 0x002000000c4079f3 */ /* 0x000fe2000c7008ff */
[----:B------:R-:W-:Y:S01]  /*1f40*/  UMOV UR12, UR20 ;  /* 0x00000014000c7c82 */ /* 0x000fe20008000000 */
[----:B------:R-:W-:Y:S01]  /*1f50*/  UMOV UR13, UR21 ;  /* 0x00000015000d7c82 */ /* 0x000fe20008000000 */
[----:B------:R-:W-:Y:S01]  /*1f60*/  CS2R R138, SRZ ;  /* 0x00000000008a7805 */ /* 0x000fe2000001ff00 */
[----:B------:R-:W-:Y:S01]  /*1f70*/  QGMMA.64x16x32.F32.E4M3.E4M3 R32, gdesc[UR28], RZ, !UPT ;  /* 0x002000001c2079f3 */ /* 0x000fe2000c7008ff */
[----:B------:R-:W-:Y:S01]  /*1f80*/  UIADD3 UR30, UR18, 0x82, URZ ;  /* 0x00000082121e7890 */ /* 0x000fe2000fffe03f */
[----:B------:R-:W-:Y:S01]  /*1f90*/  CS2R R140, SRZ ;  /* 0x00000000008c7805 */ /* 0x000fe2000001ff00 */
[----:B------:R-:W-:Y:S01]  /*1fa0*/  UMOV UR31, 0x80000020 ;  /* 0x80000020001f7882 */ /* 0x000fe20000000000 */
[----:B------:R-:W-:Y:S01]  /*1fb0*/  QGMMA.64x16x32.F32.E4M3.E4M3 R24, gdesc[UR20], RZ, !UPT ;  /* 0x00200000141879f3 */ /* 0x000fe2000c7008ff */
[----:B------:R-:W-:Y:S01]  /*1fc0*/  UMOV UR22, UR18 ;  /* 0x0000001200167c82 */ /* 0x000fe20008000000 */
[----:B------:R-:W-:Y:S01]  /*1fd0*/  UMOV UR23, UR19 ;  /* 0x0000001300177c82 */ /* 0x000fe20008000000 */
[----:B------:R-:W-:Y:S01]  /*1fe0*/  CS2R R142, SRZ ;  /* 0x00000000008e7805 */ /* 0x000fe2000001ff00 */
[----:B------:R-:W-:Y:S01]  /*1ff0*/  QGMMA.64x16x32.F32.E4M3.E4M3 R56, gdesc[UR12], RZ, !UPT ;  /* 0x002000000c3879f3 */ /* 0x000fe2000c7008ff */
[----:B------:R-:W-:Y:S01]  /*2000*/  UIADD3 UR12, UR16, 0x2, URZ ;  /* 0x00000002100c7890 */ /* 0x000fe2000fffe03f */
[----:B------:R-:W-:Y:S01]  /*2010*/  CS2R R144, SRZ ;  /* 0x0000000000907805 */ /* 0x000fe2000001ff00 */
[----:B------:R-:W-:Y:S01]  /*2020*/  UIADD3 UR14, UR18, 0x2, URZ ;  /* 0x00000002120e7890 */ /* 0x000fe2000fffe03f */
[----:B------:R-:W-:Y:S01]  /*2030*/  QGMMA.64x16x32.F32.E4M3.E4M3 R88, gdesc[UR20], RZ, !UPT ;  /* 0x00200000145879f3 */ /* 0x000fe2000c7008ff */
[----:B------:R-:W-:Y:S01]  /*2040*/  UIADD3 UR22, UR18, 0x42, URZ ;  /* 0x0000004212167890 */ /* 0x000fe2000fffe03f */
[----:B------:R-:W-:Y:S01]  /*2050*/  CS2R R146, SRZ ;  /* 0x0000000000927805 */ /* 0x000fe2000001ff00 */
[----:B------:R-:W-:Y:S01]  /*2060*/  UMOV UR13, 0x80000020 ;  /* 0x80000020000d7882 */ /* 0x000fe20000000000 */
[----:B------:R-:W-:Y:S01]  /*2070*/  UMOV UR15, 0x80000020 ;  /* 0x80000020000f7882 */ /* 0x000fe20000000000 */
[----:B------:R-:W-:Y:S01]  /*2080*/  UMOV UR20, UR12 ;  /* 0x0000000c00147c82 */ /* 0x000fe20008000000 */
[----:B------:R-:W-:Y:S01]  /*2090*/  UMOV UR21, UR13 ;  /* 0x0000000d00157c82 */ /* 0x000fe20008000000 */
[----:B------:R-:W-:Y:S01]  /*20a0*/  UMOV UR23, 0x80000020 ;  /* 0x8000002000177882 */ /* 0x000fe20000000000 */
[----:B------:R-:W-:Y:S01]  /*20b0*/  QGMMA.64x16x32.F32.E4M3.E4M3 R112, gdesc[UR12], R112 ;  /* 0x002000000c7079f3 */ /* 0x000fe20008700870 */
[----:B------:R-:W-:Y:S01]  /*20c0*/  UMOV UR28, UR12 ;  /* 0x0000000c001c7c82 */ /* 0x000fe20008000000 */
[----:B------:R-:W-:Y:S01]  /*20d0*/  UMOV UR29, UR13 ;  /* 0x0000000d001d7c82 */ /* 0x000fe20008000000 */
[----:B------:R-:W-:Y:S01]  /*20e0*/  CS2R R148, SRZ ;  /* 0x0000000000947805 */ /* 0x000fe2000001ff00 */
[----:B------:R-:W-:Y:S01]  /*20f0*/  QGMMA.64x16x32.F32.E4M3.E4M3 R80, gdesc[UR20], R80 ;  /* 0x00200000145079f3 */ /* 0x000fe20008700850 */
[----:B------:R-:W-:-:S02]  /*2100*/  CS2R R150, SRZ ;  /* 0x0000000000967805 */ /* 0x000fc4000001ff00 */
[----:B------:R-:W-:Y:S02]  /*2110*/  CS2R R152, SRZ ;  /* 0x0000000000987805 */ /* 0x000fe4000001ff00 */
[----:B------:R-:W-:Y:S01]  /*2120*/  CS2R R154, SRZ ;  /* 0x00000000009a7805 */ /* 0x000fe2000001ff00 */
[----:B------:R-:W-:Y:S01]  /*2130*/  QGMMA.64x16x32.F32.E4M3.E4M3 R48, gdesc[UR28], R48 ;  /* 0x002000001c3079f3 */ /* 0x000fe20008700830 */
[----:B------:R-:W-:Y:S01]  /*2140*/  UMOV UR28, UR7 ;  /* 0x00000007001c7c82 */ /* 0x000fe20008000000 */
[----:B------:R-:W-:Y:S01]  /*2150*/  UIADD3 UR7, UR16, 0x402, URZ ;  /* 0x0000040210077890 */ /* 0x000fe2000fffe03f */
[----:B------:R-:W-:Y:S01]  /*2160*/  CS2R R156, SRZ ;  /* 0x00000000009c7805 */ /* 0x000fe2000001ff00 */
[----:B------:R-:W-:Y:S01]  /*2170*/  UMOV UR29, 0x80000020 ;  /* 0x80000020001d7882 */ /* 0x000fe20000000000 */
[----:B------:R-:W-:Y:S01]  /*2180*/  UMOV UR20, UR28 ;  /* 0x0000001c00147c82 */ /* 0x000fe20008000000 */
[----:B------:R-:W-:Y:S01]  /*2190*/  UMOV UR21, UR29 ;  /* 0x0000001d00157c82 */ /* 0x000fe20008000000 */
[----:B------:R-:W-:Y:S01]  /*21a0*/  QGMMA.64x16x32.F32.E4M3.E4M3 R40, gdesc[UR28], R40 ;  /* 0x002000001c2879f3 */ /* 0x000fe20008700828 */
[----:B------:R-:W-:Y:S01]  /*21b0*/  UMOV UR12, UR28 ;  /* 0x0000001c000c7c82 */ /* 0x000fe20008000000 */
[----:B------:R-:W-:Y:S01]  /*21c0*/  UMOV UR13, UR29 ;  /* 0x0000001d000d7c82 */ /* 0x000fe20008000000 */
[----:B------:R-:W-:Y:S01]  /*21d0*/  UIADD3 UR16, UR16, 0x602, URZ ;  /* 0x0000060210107890 */ /* 0x000fe2000fffe03f */
[----:B------:R-:W-:Y:S01]  /*21e0*/  QGMMA.64x16x32.F32.E4M3.E4M3 R72, gdesc[UR20], R72 ;  /* 0x00200000144879f3 */ /* 0x000fe20008700848 */
[----:B------:R-:W-:-:S02]  /*21f0*/  CS2R R158, SRZ ;  /* 0x00000000009e7805 */ /* 0x000fc4000001ff00 */
[----:B------:R-:W-:Y:S02]  /*2200*/  CS2R R160, SRZ ;  /* 0x0000000000a07805 */ /* 0x000fe4000001ff00 */
[----:B------:R-:W-:Y:S01]  /*2210*/  CS2R R162, SRZ ;  /* 0x0000000000a27805 */ /* 0x000fe2000001ff00 */
[----:B------:R-:W-:Y:S01]  /*2220*/  QGMMA.64x16x32.F32.E4M3.E4M3 R104, gdesc[UR12], R104 ;  /* 0x002000000c6879f3 */ /* 0x000fe20008700868 */
[----:B------:R-:W-:Y:S01]  /*2230*/  UMOV UR12, UR7 ;  /* 0x00000007000c7c82 */ /* 0x000fe20008000000 */
[----:B------:R-:W-:Y:S01]  /*2240*/  ULDC UR7, c[0x0][0x50c] ;  /* 0x0001430000077ab9 */ /* 0x000fe20000000800 */
[----:B------:R-:W-:Y:S01]  /*2250*/  UMOV UR13, 0x80000020 ;  /* 0x80000020000d7882 */ /* 0x000fe20000000000 */
[----:B------:R-:W-:Y:S01]  /*2260*/  UISETP.NE.AND UP0, UPT, UR7, 0x2, UPT ;  /* 0x000000020700788c */ /* 0x000fe2000bf05270 */
[----:B------:R-:W-:Y:S01]  /*2270*/  QGMMA.64x16x32.F32.E4M3.E4M3 R96, gdesc[UR12], R96 ;  /* 0x002000000c6079f3 */ /* 0x000fe20008700860 */
[----:B------:R-:W-:Y:S01]  /*2280*/  UMOV UR20, UR12 ;  /* 0x0000000c00147c82 */ /* 0x000fe20008000000 */
[----:B------:R-:W-:Y:S01]  /*2290*/  UMOV UR21, UR13 ;  /* 0x0000000d00157c82 */ /* 0x000fe20008000000 */
[----:B------:R-:W-:Y:S01]  /*22a0*/  USEL UR7, URZ, 0x1, UP0 ;  /* 0x000000013f077887 */ /* 0x000fe20008000000 */
[----:B------:R-:W-:Y:S01]  /*22b0*/  QGMMA.64x16x32.F32.E4M3.E4M3 R64, gdesc[UR20], R64 ;  /* 0x00200000144079f3 */ /* 0x000fe20008700840 */
[----:B------:R-:W-:Y:S01]  /*22c0*/  UMOV UR28, UR12 ;  /* 0x0000000c001c7c82 */ /* 0x000fe20008000000 */
[----:B------:R-:W-:Y:S01]  /*22d0*/  UMOV UR29, UR13 ;  /* 0x0000000d001d7c82 */ /* 0x000fe20008000000 */
[----:B------:R-:W-:Y:S01]  /*22e0*/  CS2R R164, SRZ ;  /* 0x0000000000a47805 */ /* 0x000fe2000001ff00 */
[----:B------:R-:W-:Y:S01]  /*22f0*/  QGMMA.64x16x32.F32.E4M3.E4M3 R32, gdesc[UR28], R32 ;  /* 0x002000001c2079f3 */ /* 0x000fe20008700820 */
[----:B------:R-:W-:Y:S01]  /*2300*/  ISETP.NE.AND P0, PT, RZ, UR7, PT ;  /* 0x00000007ff007c0c */ /* 0x000fe2000bf05270 */
[----:B------:R-:W-:Y:S01]  /*2310*/  UMOV UR28, UR16 ;  /* 0x00000010001c7c82 */ /* 0x000fe20008000000 */
[----:B------:R-:W-:Y:S01]  /*2320*/  UMOV UR29, 0x80000020 ;  /* 0x80000020001d7882 */ /* 0x000fe20000000000 */
[----:B------:R-:W-:Y:S01]  /*2330*/  UMOV UR20, UR28 ;  /* 0x0000001c00147c82 */ /* 0x000fe20008000000 */
[----:B------:R-:W-:Y:S01]  /*2340*/  UMOV UR21, UR29 ;  /* 0x0000001d00157c82 */ /* 0x000fe20008000000 */
        /* <DEDUP_REMOVED lines=8> */
[----:B------:R-:W-:Y:S01]  /*23d0*/  QGMMA.64x16x32.F32.E4M3.E4M3 R88, gdesc[UR12], R88, gsb0 ;  /* 0x002000000c5879f3 */ /* 0x000fe20008000858 */
        /* <DEDUP_REMOVED lines=12> */
[----:B------:R-:W-:Y:S01]  /*24a0*/  CS2R R204, SRZ ;  /* 0x0000000000cc7805 */ /* 0x000fe2000001ff00 */
[----:B------:R-:W-:Y:S01]  /*24b0*/  IMAD.MOV.U32 R206, RZ, RZ, RZ ;  /* 0x000000ffffce7224 */ /* 0x000fe200078e00ff */
[----:B------:R-:W-:Y:S01]  /*24c0*/  CS2R R196, SRZ ;  /* 0x0000000000c47805 */ /* 0x000fe2000001ff00 */
[----:B------:R-:W-:Y:S01]  /*24d0*/  IMAD.MOV.U32 R181, RZ, RZ, RZ ;  /* 0x000000ffffb57224 */ /* 0x000fe200078e00ff */
[----:B------:R-:W-:Y:S02]  /*24e0*/  CS2R R172, SRZ ;  /* 0x0000000000ac7805 */ /* 0x000fe4000001ff00 */
[----:B------:R-:W-:-:S02]  /*24f0*/  CS2R R134, SRZ ;  /* 0x0000000000867805 */ /* 0x000fc4000001ff00 */
[----:B------:R-:W-:Y:S01]  /*2500*/  CS2R R128, SRZ ;  /* 0x0000000000807805 */ /* 0x000fe2000001ff00 */
[----:B0-----:R-:W-:Y:S01]  /*2510*/  IMAD.MOV.U32 R15, RZ, RZ, RZ ;  /* 0x000000ffff0f7224 */ /* 0x001fe200078e00ff */
[----:B------:R-:W-:Y:S06]  /*2520*/  @!P0 BRA `(.L_x_22) ;  /* 0x0000000400888947 */ /* 0x000fec0003800000 */
[----:B------:R-:W-:Y:S02]  /*2530*/  WARPGROUP.DEPBAR.LE gsb0, 0x0 ;  /* 0x00008000000079c5 */ /* 0x000fe40000010000 */
[----:B------:R-:W-:-:S01]  /*2540*/  FADD R154, RZ, R112 ;  /* 0x00000070ff9a7221 */ /* 0x000fc20000000000 */
[----:B------:R-:W-:Y:S01]  /*2550*/  FADD R16, RZ, R113 ;  /* 0x00000071ff107221 */ /* 0x000fe20000000000 */
        /* <DEDUP_REMOVED lines=94> */
[----:B------:R-:W-:-:S06]  /*2b40*/  UMOV UR6, URZ ;  /* 0x0000003f00067c82 */ /* 0x000fcc0008000000 */
.L_x_22:
[----:B------:R-:W-:-:S04]  /*2b50*/  UIADD3 UR24, UR5, 0x1, URZ ;  /* 0x0000000105187890 */ /* 0x000fc8000fffe03f */
[----:B------:R-:W-:-:S04]  /*2b60*/  UISETP.NE.AND UP0, UPT, UR24, 0x6, UPT ;  /* 0x000000061800788c */ /* 0x000fc8000bf05270 */
[----:B------:R-:W-:Y:S02]  /*2b70*/  USEL UR8, URZ, 0x1, UP0 ;  /* 0x000000013f087887 */ /* 0x000fe40008000000 */
[----:B------:R-:W-:Y:S02]  /*2b80*/  USEL UR24, UR24, URZ, UP0 ;  /* 0x0000003f18187287 */ /* 0x000fe40008000000 */
[----:B------:R-:W-:-:S06]  /*2b90*/  ULOP3.LUT UR8, UR4, UR8, URZ, 0x3c, !UPT ;  /* 0x0000000804087292 */ /* 0x000fcc000f8e3c3f */
[----:B------:R-:W-:Y:S01]  /*2ba0*/  IMAD.U32 R211, RZ, RZ, UR8 ;  /* 0x00000008ffd37e24 */ /* 0x000fe2000f8e00ff */
[----:B------:R-:W-:-:S06]  /*2bb0*/  UMOV UR8, 0x1 ;  /* 0x0000000100087882 */ /* 0x000fcc0000000000 */
.L_x_17:
[----:B------:R-:W-:-:S04]  /*2bc0*/  UISETP.LT.AND UP0, UPT, UR9, 0x1, UPT ;  /* 0x000000010900788c */ /* 0x000fc8000bf01270 */
[----:B------:R-:W-:-:S04]  /*2bd0*/  USEL UR12, UR9, 0x1, UP0 ;  /* 0x00000001090c7887 */ /* 0x000fc80008000000 */
[----:B------:R-:W-:-:S04]  /*2be0*/  UIADD3 UR12, UR9, -UR12, URZ ;  /* 0x8000000c090c7290 */ /* 0x000fc8000fffe03f */
[----:B------:R-:W-:-:S06]  /*2bf0*/  UISETP.GE.AND UP0, UPT, UR12, 0x1, UPT ;  /* 0x000000010c00788c */ /* 0x000fcc000bf06270 */
[----:B------:R-:W-:-:S13]  /*2c00*/  PLOP3.LUT P0, PT, PT, PT, UP0, 0x80, 0x0 ;  /* 0x000000000000781c */ /* 0x000fda0003f0f008 */
[----:B------:R-:W-:Y:S05]  /*2c10*/  @!P0 BRA `(.L_x_23) ;  /* 0x0000000c00d48947 */ /* 0x000fea0003800000 */
[----:B------:R-:W-:Y:S01]  /*2c20*/  IMAD.U32 R207, RZ, RZ, UR12 ;  /* 0x0000000cffcf7e24 */ /* 0x000fe2000f8e00ff */
[----:B------:R-:W-:Y:S01]  /*2c30*/  ULDC UR25, c[0x0][0x50c] ;  /* 0x0001430000197ab9 */ /* 0x000fe20000000800 */
[----:B------:R-:W-:-:S07]  /*2c40*/  IMAD.U32 R208, RZ, RZ, UR5 ;  /* 0x00000005ffd07e24 */ /* 0x000fce000f8e00ff */
.L_x_31:
[----:B------:R-:W-:-:S13]  /*2c50*/  ISETP.NE.AND P1, PT, R13, 0x3, PT ;  /* 0x000000030d00780c */ /* 0x000fda0003f25270 */
[----:B------:R-:W-:Y:S05]  /*2c60*/  @!P1 BRA `(.L_x_24) ;  /* 0x0000000000049947 */ /* 0x000fea0003800000 */
[----:B------:R-:W-:Y:S01]  /*2c70*/  BPT.TRAP 0x1 ;  /* 0x000000040000795c */ /* 0x000fe20000300000 */
.L_x_24:
[----:B------:R-:W0:Y:S01]  /*2c80*/  S2UR UR12, SR_CgaCtaId ;  /* 0x00000000000c79c3 */ /* 0x000e220000008800 */
[----:B------:R-:W-:Y:S01]  /*2c90*/  UMOV UR10, 0x400 ;  /* 0x00000400000a7882 */ /* 0x000fe20000000000 */
[----:B------:R-:W-:Y:S01]  /*2ca0*/  SHF.L.U32 R209, R211, 0x1f, RZ ;  /* 0x0000001fd3d17819 */ /* 0x000fe200000006ff */
[----:B0-----:R-:W-:-:S04]  /*2cb0*/  ULEA UR10, UR12, UR10, 0x18 ;  /* 0x0000000a0c0a7291 */ /* 0x001fc8000f8ec03f */
[----:B------:R-:W-:-:S09]  /*2cc0*/  ULEA UR12, UR24, UR10, 0x3 ;  /* 0x0000000a180c7291 */ /* 0x000fd2000f8e183f */
[----:B------:R0:W1:Y:S01]  /*2cd0*/  SYNCS.PHASECHK.TRANS64.TRYWAIT P0, [UR12], R209 ;  /* 0x000000d1ff0075a7 */ /* 0x000062000800014c */
[----:B------:R-:W-:Y:S05]  /*2ce0*/  @!P1 BRA `(.L_x_25) ;  /* 0x0000000000049947 */ /* 0x000fea0003800000 */
[----:B------:R-:W-:Y:S01]  /*2cf0*/  BPT.TRAP 0x1 ;  /* 0x000000040000795c */ /* 0x000fe20000300000 */
.L_x_25:
[----:B-1----:R-:W-:Y:S05]  /*2d00*/  @P0 BRA `(.L_x_26) ;  /* 0x0000000000080947 */ /* 0x002fea0003800000 */
[----:B------:R-:W1:Y:S02]  /*2d10*/  SYNCS.PHASECHK.TRANS64.TRYWAIT P0, [UR12], R209 ;  /* 0x000000d1ff0075a7 */ /* 0x000e64000800014c */
[----:B-1----:R-:W-:Y:S05]  /*2d20*/  @!P0 BRA `(.L_x_27) ;  /* 0x000000e4006c8947 */ /* 0x002fea0003800000 */
.L_x_26:
[----:B------:R-:W-:Y:S01]  /*2d30*/  UIADD3 UR12, UR10, 0x30180, URZ ;  /* 0x000301800a0c7890 */ /* 0x000fe2000fffe03f */
[----:B------:R-:W-:Y:S01]  /*2d40*/  WARPGROUP.ARRIVE ;  /* 0x00000000000079c5 */ /* 0x000fe20000000000 */
[----:B------:R-:W-:Y:S02]  /*2d50*/  UISETP.NE.AND UP0, UPT, UR7, URZ, UPT ;  /* 0x0000003f0700728c */ /* 0x000fe4000bf05270 */
[----:B------:R-:W-:Y:S02]  /*2d60*/  USHF.R.U32.HI UR12, URZ, 0x4, UR12 ;  /* 0x000000043f0c7899 */ /* 0x000fe4000801160c */
[----:B------:R-:W-:Y:S02]  /*2d70*/  USEL UR8, UR8, URZ, !UP0 ;  /* 0x0000003f08087287 */ /* 0x000fe4000c000000 */
[----:B------:R-:W-:Y:S02]  /*2d80*/  ULOP3.LUT UR7, UR12, 0x3fff, URZ, 0xc0, !UPT ;  /* 0x00003fff0c077892 */ /* 0x000fe4000f8ec03f */
[----:B------:R-:W-:-:S02]  /*2d90*/  ULOP3.LUT UR12, UR11, 0x10000, URZ, 0xfc, !UPT ;  /* 0x000100000b0c7892 */ /* 0x000fc4000f8efc3f */
[----:B------:R-:W-:Y:S02]  /*2da0*/  ULOP3.LUT UR7, UR7, 0x10000, URZ, 0xfc, !UPT ;  /* 0x0001000007077892 */ /* 0x000fe4000f8efc3f */
[----:B------:R-:W-:Y:S02]  /*2db0*/  UISETP.NE.U32.AND UP0, UPT, UR8, URZ, UPT ;  /* 0x0000003f0800728c */ /* 0x000fe4000bf05070 */
[----:B------:R-:W-:Y:S02]  /*2dc0*/  UIMAD UR14, UR24, 0xc0, UR7 ;  /* 0x000000c0180e78a4 */ /* 0x000fe4000f8e0207 */
[----:B------:R-:W-:Y:S02]  /*2dd0*/  ULEA UR12, UR24, UR12, 0xb ;  /* 0x0000000c180c7291 */ /* 0x000fe4000f8e583f */
[----:B------:R-:W-:Y:S02]  /*2de0*/  UIADD3 UR18, UR14, 0x40, URZ ;  /* 0x000000400e127890 */ /* 0x000fe4000fffe03f */
[----:B------:R-:W-:-:S02]  /*2df0*/  UIADD3 UR22, UR14, 0x80, URZ ;  /* 0x000000800e167890 */ /* 0x000fc4000fffe03f */
[----:B------:R-:W-:Y:S01]  /*2e00*/  UIADD3 UR7, UR12, 0x200, URZ ;  /* 0x000002000c077890 */ /* 0x000fe2000fffe03f */
[----:B------:R-:W-:Y:S01]  /*2e10*/  UMOV UR13, 0x80000020 ;  /* 0x80000020000d7882 */ /* 0x000fe20000000000 */
[----:B------:R-:W-:Y:S01]  /*2e20*/  UMOV UR15, 0x80000020 ;  /* 0x80000020000f7882 */ /* 0x000fe20000000000 */
[----:B------:R-:W-:Y:S01]  /*2e30*/  UMOV UR16, UR12 ;  /* 0x0000000c00107c82 */ /* 0x000fe20008000000 */
[----:B------:R-:W-:Y:S01]  /*2e40*/  UMOV UR17, UR13 ;  /* 0x0000000d00117c82 */ /* 0x000fe20008000000 */
[----:B------:R-:W-:Y:S01]  /*2e50*/  UMOV UR19, 0x80000020 ;  /* 0x8000002000137882 */ /* 0x000fe20000000000 */
[----:B------:R-:W-:Y:S01]  /*2e60*/  QGMMA.64x16x32.F32.E4M3.E4M3 R112, gdesc[UR12], R112, UP0 ;  /* 0x002000000c7079f3 */ /* 0x000fe2000bf00870 */
[----:B------:R-:W-:Y:S01]  /*2e70*/  UMOV UR20, UR12 ;  /* 0x0000000c00147c82 */ /* 0x000fe20008000000 */
[----:B------:R-:W-:Y:S01]  /*2e80*/  UMOV UR21, UR13 ;  /* 0x0000000d00157c82 */ /* 0x000fe20008000000 */
[----:B------:R-:W-:Y:S01]  /*2e90*/  UMOV UR23, 0x80000020 ;  /* 0x8000002000177882 */ /* 0x000fe20000000000 */
[----:B------:R-:W-:Y:S01]  /*2ea0*/  QGMMA.64x16x32.F32.E4M3.E4M3 R80, gdesc[UR16], R80, UP0 ;  /* 0x00200000105079f3 */ /* 0x000fe2000bf00850 */
[----:B------:R-:W-:Y:S01]  /*2eb0*/  UMOV UR30, UR14 ;  /* 0x0000000e001e7c82 */ /* 0x000fe20008000000 */
[----:B------:R-:W-:Y:S01]  /*2ec0*/  UMOV UR31, UR15 ;  /* 0x0000000f001f7c82 */ /* 0x000fe20008000000 */
[----:B------:R-:W-:Y:S01]  /*2ed0*/  UIADD3 UR6, UR6, 0x2, URZ ;  /* 0x0000000206067890 */ /* 0x000fe2000fffe03f */
[----:B------:R-:W-:Y:S01]  /*2ee0*/  QGMMA.64x16x32.F32.E4M3.E4M3 R48, gdesc[UR20], R48, UP0 ;  /* 0x00200000143079f3 */ /* 0x000fe2000bf00830 */
[----:B------:R-:W-:Y:S01]  /*2ef0*/  UMOV UR20, UR7 ;  /* 0x0000000700147c82 */ /* 0x000fe20008000000 */
[----:B------:R-:W-:Y:S01]  /*2f00*/  UIADD3 UR7, UR12, 0x400, URZ ;  /* 0x000004000c077890 */ /* 0x000fe2000fffe03f */
[----:B------:R-:W-:Y:S01]  /*2f10*/  UMOV UR21, 0x80000020 ;  /* 0x8000002000157882 */ /* 0x000fe20000000000 */
[----:B------:R-:W-:Y:S01]  /*2f20*/  UMOV UR16, UR20 ;  /* 0x0000001400107c82 */ /* 0x000fe20008000000 */
[----:B------:R-:W-:Y:S01]  /*2f30*/  UMOV UR17, UR21 ;  /* 0x0000001500117c82 */ /* 0x000fe20008000000 */
[----:B------:R-:W-:Y:S01]  /*2f40*/  QGMMA.64x16x32.F32.E4M3.E4M3 R40, gdesc[UR20], R40, UP0 ;  /* 0x00200000142879f3 */ /* 0x000fe2000bf00828 */
[----:B------:R-:W-:Y:S01]  /*2f50*/  UMOV UR28, UR20 ;  /* 0x00000014001c7c82 */ /* 0x000fe20008000000 */
[----:B------:R-:W-:Y:S01]  /*2f60*/  UMOV UR29, UR21 ;  /* 0x00000015001d7c82 */ /* 0x000fe20008000000 */
[----:B------:R-:W-:Y:S01]  /*2f70*/  UIADD3 UR20, UR12, 0x600, URZ ;  /* 0x000006000c147890 */ /* 0x000fe2000fffe03f */
[----:B------:R-:W-:Y:S01]  /*2f80*/  QGMMA.64x16x32.F32.E4M3.E4M3 R72, gdesc[UR16], R72, UP0 ;  /* 0x00200000104879f3 */ /* 0x000fe2000bf00848 */
[----:B------:R-:W-:-:S03]  /*2f90*/  UMOV UR21, 0x80000020 ;  /* 0x8000002000157882 */ /* 0x000fc60000000000 */
[----:B------:R-:W-:Y:S01]  /*2fa0*/  QGMMA.64x16x32.F32.E4M3.E4M3 R104, gdesc[UR28], R104, UP0 ;  /* 0x002000001c6879f3 */ /* 0x000fe2000bf00868 */
[----:B------:R-:W-:Y:S01]  /*2fb0*/  UMOV UR30, UR14 ;  /* 0x0000000e001e7c82 */ /* 0x000fe20008000000 */
[----:B------:R-:W-:Y:S01]  /*2fc0*/  UMOV UR31, UR15 ;  /* 0x0000000f001f7c82 */ /* 0x000fe20008000000 */
[----:B------:R-:W-:Y:S01]  /*2fd0*/  UMOV UR28, UR7 ;  /* 0x00000007001c7c82 */ /* 0x000fe20008000000 */
[----:B------:R-:W-:Y:S01]  /*2fe0*/  UMOV UR29, 0x80000020 ;  /* 0x80000020001d7882 */ /* 0x000fe20000000000 */
[----:B------:R-:W-:Y:S01]  /*2ff0*/  UMOV UR16, UR28 ;  /* 0x0000001c00107c82 */ /* 0x000fe20008000000 */
[----:B------:R-:W-:Y:S01]  /*3000*/  QGMMA.64x16x32.F32.E4M3.E4M3 R96, gdesc[UR28], R96, UP0 ;  /* 0x002000001c6079f3 */ /* 0x000fe2000bf00860 */
[----:B------:R-:W-:Y:S01]  /*3010*/  UMOV UR17, UR29 ;  /* 0x0000001d00117c82 */ /* 0x000fe20008000000 */
[----:B------:R-:W-:Y:S01]  /*3020*/  UMOV UR30, UR22 ;  /* 0x00000016001e7c82 */ /* 0x000fe20008000000 */
[----:B------:R-:W-:Y:S01]  /*3030*/  UMOV UR31, UR23 ;  /* 0x00000017001f7c82 */ /* 0x000fe20008000000 */
[----:B------:R-:W-:Y:S01]  /*3040*/  QGMMA.64x16x32.F32.E4M3.E4M3 R64, gdesc[UR16], R64, UP0 ;  /* 0x00200000104079f3 */ /* 0x000fe2000bf00840 */
[----:B------:R-:W-:Y:S01]  /*3050*/  UMOV UR16, UR20 ;  /* 0x0000001400107c82 */ /* 0x000fe20008000000 */
[----:B------:R-:W-:Y:S01]  /*3060*/  UMOV UR17, UR21 ;  /* 0x0000001500117c82 */ /* 0x000fe20008000000 */
[----:B------:R-:W-:Y:S01]  /*3070*/  UIADD3 UR7, UR12, 0x202, URZ ;  /* 0x000002020c077890 */ /* 0x000fe2000fffe03f */
[----:B------:R-:W-:Y:S01]  /*3080*/  QGMMA.64x16x32.F32.E4M3.E4M3 R32, gdesc[UR28], R32, UP0 ;  /* 0x002000001c2079f3 */ /* 0x000fe2000bf00820 */
[----:B------:R-:W-:Y:S01]  /*3090*/  UIADD3 UR30, UR14, 0x82, URZ ;  /* 0x000000820e1e7890 */ /* 0x000fe2000fffe03f */
[----:B------:R-:W-:-:S02]  /*30a0*/  UMOV UR31, 0x80000020 ;  /* 0x80000020001f7882 */ /* 0x000fc40000000000 */
[----:B------:R-:W-:Y:S01]  /*30b0*/  QGMMA.64x16x32.F32.E4M3.E4M3 R24, gdesc[UR20], R24, UP0 ;  /* 0x00200000141879f3 */ /* 0x000fe2000bf00818 */
[----:B------:R-:W-:Y:S01]  /*30c0*/  UMOV UR22, UR14 ;  /* 0x0000000e00167c82 */ /* 0x000fe20008000000 */
[----:B------:R-:W-:Y:S02]  /*30d0*/  UMOV UR23, UR15 ;  /* 0x0000000f00177c82 */ /* 0x000fe40008000000 */
[----:B------:R-:W-:Y:S01]  /*30e0*/  QGMMA.64x16x32.F32.E4M3.E4M3 R56, gdesc[UR16], R56, UP0 ;  /* 0x00200000103879f3 */ /* 0x000fe2000bf00838 */
[----:B------:R-:W-:Y:S02]  /*30f0*/  UIADD3 UR16, UR12, 0x2, URZ ;  /* 0x000000020c107890 */ /* 0x000fe4000fffe03f */
[----:B------:R-:W-:Y:S01]  /*3100*/  UIADD3 UR18, UR14, 0x2, URZ ;  /* 0x000000020e127890 */ /* 0x000fe2000fffe03f */
[----:B------:R-:W-:Y:S01]  /*3110*/  QGMMA.64x16x32.F32.E4M3.E4M3 R88, gdesc[UR20], R88, UP0 ;  /* 0x00200000145879f3 */ /* 0x000fe2000bf00858 */
[----:B------:R-:W-:Y:S01]  /*3120*/  UIADD3 UR22, UR14, 0x42, URZ ;  /* 0x000000420e167890 */ /* 0x000fe2000fffe03f */
[----:B------:R-:W-:Y:S01]  /*3130*/  UMOV UR17, 0x80000020 ;  /* 0x8000002000117882 */ /* 0x000fe20000000000 */
[----:B------:R-:W-:Y:S01]  /*3140*/  UMOV UR19, 0x80000020 ;  /* 0x8000002000137882 */ /* 0x000fe20000000000 */
[----:B------:R-:W-:Y:S01]  /*3150*/  UMOV UR20, UR16 ;  /* 0x0000001000147c82 */ /* 0x000fe20008000000 */
[----:B------:R-:W-:Y:S01]  /*3160*/  UMOV UR21, UR17 ;  /* 0x0000001100157c82 */ /* 0x000fe20008000000 */
[----:B------:R-:W-:-:S02]  /*3170*/  UMOV UR23, 0x80000020 ;  /* 0x8000002000177882 */ /* 0x000fc40000000000 */
[----:B------:R-:W-:Y:S01]  /*3180*/  QGMMA.64x16x32.F32.E4M3.E4M3 R112, gdesc[UR16], R112 ;  /* 0x00200000107079f3 */ /* 0x000fe20008700870 */
[----:B------:R-:W-:Y:S01]  /*3190*/  UMOV UR28, UR16 ;  /* 0x00000010001c7c82 */ /* 0x000fe20008000000 */
[----:B------:R-:W-:Y:S01]  /*31a0*/  UMOV UR29, UR17 ;  /* 0x00000011001d7c82 */ /* 0x000fe20008000000 */
[----:B------:R-:W-:Y:S01]  /*31b0*/  UISETP.NE.AND UP0, UPT, UR6, UR25, UPT ;  /* 0x000000190600728c */ /* 0x000fe2000bf05270 */
[----:B------:R-:W-:Y:S04]  /*31c0*/  QGMMA.64x16x32.F32.E4M3.E4M3 R80, gdesc[UR20], R80 ;  /* 0x00200000145079f3 */ /* 0x000fe80008700850 */
[----:B------:R-:W-:Y:S01]  /*31d0*/  QGMMA.64x16x32.F32.E4M3.E4M3 R48, gdesc[UR28], R48 ;  /* 0x002000001c3079f3 */ /* 0x000fe20008700830 */
[----:B------:R-:W-:Y:S01]  /*31e0*/  UMOV UR28, UR7 ;  /* 0x00000007001c7c82 */ /* 0x000fe20008000000 */
[----:B------:R-:W-:Y:S01]  /*31f0*/  UIADD3 UR7, UR12, 0x402, URZ ;  /* 0x000004020c077890 */ /* 0x000fe2000fffe03f */
[----:B------:R-:W-:Y:S01]  /*3200*/  UMOV UR29, 0x80000020 ;  /* 0x80000020001d7882 */ /* 0x000fe20000000000 */
[----:B------:R-:W-:Y:S01]  /*3210*/  UMOV UR20, UR28 ;  /* 0x0000001c00147c82 */ /* 0x000fe20008000000 */
[----:B------:R-:W-:Y:S01]  /*3220*/  UMOV UR21, UR29 ;  /* 0x0000001d00157c82 */ /* 0x000fe20008000000 */
[----:B------:R-:W-:Y:S01]  /*3230*/  QGMMA.64x16x32.F32.E4M3.E4M3 R40, gdesc[UR28], R40 ;  /* 0x002000001c2879f3 */ /* 0x000fe20008700828 */
[----:B------:R-:W-:Y:S01]  /*3240*/  UMOV UR16, UR28 ;  /* 0x0000001c00107c82 */ /* 0x000fe20008000000 */
[----:B------:R-:W-:Y:S01]  /*3250*/  UMOV UR17, UR29 ;  /* 0x0000001d00117c82 */ /* 0x000fe20008000000 */
[----:B------:R-:W-:Y:S01]  /*3260*/  UIADD3 UR12, UR12, 0x602, URZ ;  /* 0x000006020c0c7890 */ /* 0x000fe2000fffe03f */
[----:B------:R-:W-:Y:S04]  /*3270*/  QGMMA.64x16x32.F32.E4M3.E4M3 R72, gdesc[UR20], R72 ;  /* 0x00200000144879f3 */ /* 0x000fe80008700848 */
[----:B------:R-:W-:Y:S01]  /*3280*/  QGMMA.64x16x32.F32.E4M3.E4M3 R104, gdesc[UR16], R104 ;  /* 0x00200000106879f3 */ /* 0x000fe20008700868 */
[----:B------:R-:W-:Y:S01]  /*3290*/  UMOV UR16, UR7 ;  /* 0x0000000700107c82 */ /* 0x000fe20008000000 */
[----:B------:R-:W-:Y:S01]  /*32a0*/  UMOV UR17, 0x80000020 ;  /* 0x8000002000117882 */ /* 0x000fe20000000000 */
[----:B------:R-:W-:Y:S01]  /*32b0*/  UMOV UR20, UR16 ;  /* 0x0000001000147c82 */ /* 0x000fe20008000000 */
[----:B------:R-:W-:Y:S01]  /*32c0*/  UMOV UR21, UR17 ;  /* 0x0000001100157c82 */ /* 0x000fe20008000000 */
[----:B------:R-:W-:Y:S01]  /*32d0*/  QGMMA.64x16x32.F32.E4M3.E4M3 R96, gdesc[UR16], R96 ;  /* 0x00200000106079f3 */ /* 0x000fe20008700860 */
[----:B------:R-:W-:Y:S01]  /*32e0*/  UMOV UR28, UR16 ;  /* 0x00000010001c7c82 */ /* 0x000fe20008000000 */
[----:B------:R-:W-:Y:S01]  /*32f0*/  UMOV UR29, UR17 ;  /* 0x00000011001d7c82 */ /* 0x000fe20008000000 */
[----:B------:R-:W-:Y:S01]  /*3300*/  USEL UR7, URZ, 0x1, UP0 ;  /* 0x000000013f077887 */ /* 0x000fe20008000000 */
        /* <DEDUP_REMOVED lines=9> */
[----:B------:R-:W-:Y:S01]  /*33a0*/  ISETP.NE.AND P0, PT, RZ, UR7, PT ;  /* 0x00000007ff007c0c */ /* 0x000fe2000bf05270 */
[----:B------:R-:W-:Y:S04]  /*33b0*/  QGMMA.64x16x32.F32.E4M3.E4M3 R56, gdesc[UR20], R56 ;  /* 0x00200000143879f3 */ /* 0x000fe80008700838 */
[----:B------:R-:W-:Y:S03]  /*33c0*/  QGMMA.64x16x32.F32.E4M3.E4M3 R88, gdesc[UR16], R88, gsb0 ;  /* 0x00200000105879f3 */ /* 0x000fe60008000858 */
[----:B------:R-:W-:-:S05]  /*33d0*/  WARPGROUP.DEPBAR.LE gsb0, 0x1 ;  /* 0x00008000000079c5 */ /* 0x000fca0000010100 */
[----:B------:R-:W-:Y:S05]  /*33e0*/  @!P0 BRA `(.L_x_28) ;  /* 0x0000000400888947 */ /* 0x000fea0003800000 */
[----:B------:R-:W-:Y:S02]  /*33f0*/  WARPGROUP.DEPBAR.LE gsb0, 0x0 ;  /* 0x00008000000079c5 */ /* 0x000fe40000010000 */
[----:B------:R-:W-:-:S01]  /*3400*/  FADD R154, R112, R154 ;  /* 0x0000009a709a7221 */ /* 0x000fc20000000000 */
[----:B------:R-:W-:Y:S01]  /*3410*/  FADD R16, R113, R16 ;  /* 0x0000001071107221 */ /* 0x000fe20000000000 */
        /* <DEDUP_REMOVED lines=94> */
[----:B------:R-:W-:-:S06]  /*3a00*/  UMOV UR6, URZ ;  /* 0x0000003f00067c82 */ /* 0x000fcc0008000000 */
.L_x_28:
[----:B------:R-:W-:Y:S05]  /*3a10*/  @!P1 BRA `(.L_x_29) ;  /* 0x0000000000049947 */ /* 0x000fea0003800000 */
[----:B------:R-:W-:Y:S01]  /*3a20*/  BPT.TRAP 0x1 ;  /* 0x000000040000795c */ /* 0x000fe20000300000 */
.L_x_29:
[----:B------:R-:W-:-:S13]  /*3a30*/  ISETP.NE.AND P0, PT, R2, RZ, PT ;  /* 0x000000ff0200720c */ /* 0x000fda0003f05270 */
[----:B01----:R-:W-:-:S05]  /*3a40*/  @P0 LEA R209, R208, UR10, 0x3 ;  /* 0x0000000ad0d10c11 */ /* 0x003fca000f8e18ff */
[----:B------:R-:W-:-:S05]  /*3a50*/  @P0 VIADD R210, R209, 0x30 ;  /* 0x00000030d1d20836 */ /* 0x000fca0000000000 */
[----:B------:R-:W-:-:S04]  /*3a60*/  @P0 PRMT R210, R3, 0x654, R210 ;  /* 0x0000065403d20816 */ /* 0x000fc800000000d2 */
[----:B------:R0:W-:Y:S01]  /*3a70*/  @P0 SYNCS.ARRIVE.TRANS64.RED.A1T0 RZ, [R210+URZ], RZ ;  /* 0x000000ffd2ff09a7 */ /* 0x0001e2000810043f */
[----:B------:R-:W-:-:S13]  /*3a80*/  ISETP.GT.U32.AND P0, PT, R0, 0x1, PT ;  /* 0x000000010000780c */ /* 0x000fda0003f04070 */
[----:B0-----:R-:W-:Y:S05]  /*3a90*/  @P0 BRA `(.L_x_30) ;  /* 0x0000000000040947 */ /* 0x001fea0003800000 */
[----:B------:R-:W-:Y:S01]  /*3aa0*/  BPT.TRAP 0x1 ;  /* 0x000000040000795c */ /* 0x000fe20000300000 */
.L_x_30:
[----:B------:R-:W-:Y:S01]  /*3ab0*/  UIADD3 UR24, UR24, 0x1, URZ ;  /* 0x0000000118187890 */ /* 0x000fe2000fffe03f */
[C---:B------:R-:W-:Y:S01]  /*3ac0*/  ISETP.GT.AND P1, PT, R207.reuse, 0x1, PT ;  /* 0x00000001cf00780c */ /* 0x040fe20003f24270 */
[----:B------:R-:W-:Y:S02]  /*3ad0*/  VIADD R208, R208, 0x1 ;  /* 0x00000001d0d07836 */ /* 0x000fe40000000000 */
[----:B------:R-:W-:Y:S01]  /*3ae0*/  UISETP.NE.AND UP0, UPT, UR24, 0x6, UPT ;  /* 0x000000061800788c */ /* 0x000fe2000bf05270 */
[----:B------:R-:W-:Y:S02]  /*3af0*/  VIADD R207, R207, 0xffffffff ;  /* 0xffffffffcfcf7836 */ /* 0x000fe40000000000 */
[C---:B------:R-:W-:Y:S01]  /*3b00*/  ISETP.NE.AND P0, PT, R208.reuse, 0x6, PT ;  /* 0x00000006d000780c */ /* 0x040fe20003f05270 */
[----:B------:R-:W-:Y:S02]  /*3b10*/  USEL UR8, URZ, 0x1, UP0 ;  /* 0x000000013f087887 */ /* 0x000fe40008000000 */
[----:B------:R-:W-:Y:S01]  /*3b20*/  USEL UR24, UR24, URZ, UP0 ;  /* 0x0000003f18187287 */ /* 0x000fe20008000000 */
[----:B------:R-:W-:-:S03]  /*3b30*/  SEL R208, R208, RZ, P0 ;  /* 0x000000ffd0d07207 */ /* 0x000fc60000000000 */
[----:B------:R-:W-:Y:S01]  /*3b40*/  LOP3.LUT R211, R211, UR8, RZ, 0x3c, !PT ;  /* 0x00000008d3d37c12 */ /* 0x000fe2000f8e3cff */
[----:B------:R-:W-:Y:S01]  /*3b50*/  UMOV UR8, 0x1 ;  /* 0x0000000100087882 */ /* 0x000fe20000000000 */
[----:B------:R-:W-:Y:S06]  /*3b60*/  @P1 BRA `(.L_x_31) ;  /* 0xfffffff000381947 */ /* 0x000fec000383ffff */
.L_x_23:
[----:B------:R-:W-:Y:S01]  /*3b70*/  UISETP.NE.AND UP0, UPT, UR6, URZ, UPT ;  /* 0x0000003f0600728c */ /* 0x000fe2000bf05270 */
[----:B------:R-:W0:Y:S03]  /*3b80*/  LDC R207, c[0x0][0x28c] ;  /* 0x0000a300ffcf7b82 */ /* 0x000e260000000800 */
[----:B------:R-:W-:-:S06]  /*3b90*/  USEL UR6, URZ, 0x1, !UP0 ;  /* 0x000000013f067887 */ /* 0x000fcc000c000000 */
[----:B------:R-:W-:Y:S02]  /*3ba0*/  ISETP.NE.AND P0, PT, RZ, UR6, PT ;  /* 0x00000006ff007c0c */ /* 0x000fe4000bf05270 */
[----:B0-----:R-:W-:-:S11]  /*3bb0*/  ISETP.GE.AND P1, PT, R207, 0x1, PT ;  /* 0x00000001cf00780c */ /* 0x001fd60003f26270 */
[----:B------:R-:W-:Y:S05]  /*3bc0*/  @!P0 BRA `(.L_x_32) ;  /* 0x0000000400848947 */ /* 0x000fea0003800000 */
[----:B------:R-:W-:Y:S02]  /*3bd0*/  WARPGROUP.DEPBAR.LE gsb0, 0x0 ;  /* 0x00008000000079c5 */ /* 0x000fe40000010000 */
[----:B------:R-:W-:Y:S01]  /*3be0*/  FADD R154, R112, R154 ;  /* 0x0000009a709a7221 */ /* 0x000fe20000000000 */
        /* <DEDUP_REMOVED lines=94> */
[----:B------:R-:W-:-:S07]  /*41d0*/  FADD R14, R14, R31 ;  /* 0x0000001f0e0e7221 */ /* 0x000fce0000000000 */
.L_x_32:
[----:B------:R-:W-:Y:S02]  /*41e0*/  WARPGROUP.DEPBAR.LE gsb0, 0x0 ;  /* 0x00008000000079c5 */ /* 0x000fe40000010000 */
[----:B------:R-:W-:Y:S05]  /*41f0*/  @!P1 BRA `(.L_x_33) ;  /* 0x0000000000549947 */ /* 0x000fea0003800000 */
[----:B------:R-:W-:-:S13]  /*4200*/  ISETP.NE.AND P0, PT, R13, 0x3, PT ;  /* 0x000000030d00780c */ /* 0x000fda0003f05270 */
[----:B------:R-:W-:Y:S05]  /*4210*/  @!P0 BRA `(.L_x_34) ;  /* 0x0000000000048947 */ /* 0x000fea0003800000 */
[----:B------:R-:W-:Y:S01]  /*4220*/  BPT.TRAP 0x1 ;  /* 0x000000040000795c */ /* 0x000fe20000300000 */
.L_x_34:
[----:B------:R-:W-:Y:S01]  /*4230*/  ISETP.NE.AND P0, PT, R2, RZ, PT ;  /* 0x000000ff0200720c */ /* 0x000fe20003f05270 */
[----:B------:R-:W-:Y:S01]  /*4240*/  BSSY B0, `(.L_x_35) ;  /* 0x000000e000007945 */ /* 0x000fe20003800000 */
[----:B------:R-:W-:-:S11]  /*4250*/  ISETP.GT.U32.AND P1, PT, R0, 0x1, PT ;  /* 0x000000010000780c */ /* 0x000fd60003f24070 */
[----:B------:R-:W-:Y:S05]  /*4260*/  @!P0 BRA `(.L_x_36) ;  /* 0x00000000002c8947 */ /* 0x000fea0003800000 */
[----:B------:R-:W-:-:S04]  /*4270*/  UISETP.LT.AND UP0, UPT, UR9, 0x1, UPT ;  /* 0x000000010900788c */ /* 0x000fc8000bf01270 */
[----:B------:R-:W-:-:S04]  /*4280*/  USEL UR8, UR9, 0x1, UP0 ;  /* 0x0000000109087887 */ /* 0x000fc80008000000 */
[----:B------:R-:W-:-:S04]  /*4290*/  UIADD3 UR8, UR5, UR9, -UR8 ;  /* 0x0000000905087290 */ /* 0x000fc8000fffe808 */
[----:B------:R-:W-:-:S04]  /*42a0*/  UIMAD.WIDE.U32 UR6, UR8, -0x55555555, URZ ;  /* 0xaaaaaaab080678a5 */ /* 0x000fc8000f8e003f */
[----:B------:R-:W-:-:S04]  /*42b0*/  USHF.R.U32.HI UR6, URZ, 0x2, UR7 ;  /* 0x000000023f067899 */ /* 0x000fc80008011607 */
[----:B------:R-:W-:-:S04]  /*42c0*/  UIMAD UR8, UR6, -0x6, UR8 ;  /* 0xfffffffa060878a4 */ /* 0x000fc8000f8e0208 */
[----:B------:R-:W-:-:S04]  /*42d0*/  ULEA UR8, UR8, UR10, 0x3 ;  /* 0x0000000a08087291 */ /* 0x000fc8000f8e183f */
[----:B------:R-:W-:-:S06]  /*42e0*/  UIADD3 UR8, UR8, 0x30, URZ ;  /* 0x0000003008087890 */ /* 0x000fcc000fffe03f */
[----:B------:R-:W-:-:S05]  /*42f0*/  IMAD.U32 R24, RZ, RZ, UR8 ;  /* 0x00000008ff187e24 */ /* 0x000fca000f8e00ff */
[----:B------:R-:W-:-:S04]  /*4300*/  PRMT R24, R3, 0x654, R24 ;  /* 0x0000065403187816 */ /* 0x000fc80000000018 */
[----:B------:R0:W-:Y:S03]  /*4310*/  SYNCS.ARRIVE.TRANS64.RED.A1T0 RZ, [R24+URZ], RZ ;  /* 0x000000ff18ff79a7 */ /* 0x0001e6000810043f */
.L_x_36:
[----:B------:R-:W-:Y:S05]  /*4320*/  BSYNC B0 ;  /* 0x0000000000007941 */ /* 0x000fea0003800000 */
.L_x_35:
[----:B------:R-:W-:Y:S05]  /*4330*/  @P1 BRA `(.L_x_33) ;  /* 0x0000000000041947 */ /* 0x000fea0003800000 */
[----:B------:R-:W-:Y:S01]  /*4340*/  BPT.TRAP 0x1 ;  /* 0x000000040000795c */ /* 0x000fe20000300000 */
.L_x_33:
[----:B------:R-:W2:Y:S01]  /*4350*/  LDL.LU R209, [R1+0xc] ;  /* 0x00000c0001d17983 */ /* 0x000ea20000300800 */
[----:B------:R-:W1:Y:S01]  /*4360*/  LDC R34, c[0x0][0x288] ;  /* 0x0000a200ff227b82 */ /* 0x000e620000000800 */
[----:B------:R-:W0:Y:S01]  /*4370*/  S2R R208, SR_TID.X ;  /* 0x0000000000d07919 */ /* 0x000e220000002100 */
[----:B------:R-:W-:Y:S01]  /*4380*/  UISETP.GE.U32.AND UP1, UPT, UR9, 0x6, UPT ;  /* 0x000000060900788c */ /* 0x000fe2000bf26070 */
[----:B------:R-:W-:Y:S01]  /*4390*/  ULDC.64 UR6, c[0x0][0x5d0] ;  /* 0x0001740000067ab9 */ /* 0x000fe20000000a00 */
[----:B------:R-:W3:Y:S04]  /*43a0*/  LDL.LU R207, [R1+0x10] ;  /* 0x0000100001cf7983 */ /* 0x000ee80000300800 */
[----:B------:R-:W4:Y:S01]  /*43b0*/  LDL R222, [R1+0x4] ;  /* 0x0000040001de7983 */ /* 0x000f220000100800 */
[----:B------:R-:W-:-:S04]  /*43c0*/  UIADD3 UR5, UR9, UR5, URZ ;  /* 0x0000000509057290 */ /* 0x000fc8000fffe03f */
[----:B------:R-:W-:-:S04]  /*43d0*/  UISETP.GT.U32.AND UP0, UPT, UR5, 0x5, UPT ;  /* 0x000000050500788c */ /* 0x000fc8000bf04070 */
[----:B------:R-:W-:-:S04]  /*43e0*/  UISETP.LT.U32.AND UP0, UPT, UR9, 0x6, UP0 ;  /* 0x000000060900788c */ /* 0x000fc80008701070 */
[----:B------:R-:W-:-:S04]  /*43f0*/  USEL UR8, URZ, 0x1, !UP0 ;  /* 0x000000013f087887 */ /* 0x000fc8000c000000 */
[----:B------:R-:W-:Y:S01]  /*4400*/  ULOP3.LUT UR4, UR4, UR8, URZ, 0x3c, !UPT ;  /* 0x0000000804047292 */ /* 0x000fe2000f8e3c3f */
[--C-:B0-----:R-:W-:Y:S01]  /*4410*/  SHF.R.U32.HI R24, RZ, 0x2, R208.reuse ;  /* 0x00000002ff187819 */ /* 0x101fe200000116d0 */
[C---:B------:R-:W-:Y:S01]  /*4420*/  IMAD.SHL.U32 R28, R208.reuse, 0x2, RZ ;  /* 0x00000002d01c7824 */ /* 0x040fe200078e00ff */
[----:B------:R-:W-:Y:S02]  /*4430*/  SHF.R.U32.HI R27, RZ, 0x7, R208 ;  /* 0x00000007ff1b7819 */ /* 0x000fe400000116d0 */
[----:B------:R-:W-:Y:S02]  /*4440*/  LOP3.LUT R26, R208, 0x60, RZ, 0xc0, !PT ;  /* 0x00000060d01a7812 */ /* 0x000fe400078ec0ff */
[----:B------:R-:W-:Y:S02]  /*4450*/  LOP3.LUT R25, R24, 0x7, RZ, 0xc0, !PT ;  /* 0x0000000718197812 */ /* 0x000fe400078ec0ff */
[----:B------:R-:W-:Y:S02]  /*4460*/  LOP3.LUT R24, R27, 0x1, RZ, 0xc0, !PT ;  /* 0x000000011b187812 */ /* 0x000fe400078ec0ff */
[----:B------:R-:W-:-:S03]  /*4470*/  SHF.R.U32.HI R30, RZ, 0x1, R26 ;  /* 0x00000001ff1e7819 */ /* 0x000fc6000001161a */
[----:B------:R-:W-:Y:S01]  /*4480*/  IMAD.SHL.U32 R32, R24, 0x40, RZ ;  /* 0x0000004018207824 */ /* 0x000fe200078e00ff */
[----:B------:R-:W-:-:S04]  /*4490*/  IADD3 R27, RZ, -R30, -R25 ;  /* 0x8000001eff1b7210 */ /* 0x000fc80007ffe819 */
[----:B------:R-:W-:Y:S01]  /*44a0*/  LOP3.LUT R39, R32, 0x40, R25, 0xe2, !PT ;  /* 0x0000004020277812 */ /* 0x000fe200078ee219 */
[----:B------:R-:W-:Y:S01]  /*44b0*/  IMAD R33, R24, -0x40, R27 ;  /* 0xffffffc018217824 */ /* 0x000fe200078e021b */
[----:B------:R-:W-:-:S05]  /*44c0*/  LOP3.LUT R24, R208, 0x3, RZ, 0xc0, !PT ;  /* 0x00000003d0187812 */ /* 0x000fca00078ec0ff */
[----:B-1----:R-:W-:Y:S02]  /*44d0*/  IMAD R24, R24, -0x2, R34 ;  /* 0xfffffffe18187824 */ /* 0x002fe400078e0222 */
[----:B--2---:R-:W-:-:S05]  /*44e0*/  IMAD R31, R209, 0x30, RZ ;  /* 0x00000030d11f7824 */ /* 0x004fca00078e02ff */
[C---:B------:R-:W-:Y:S02]  /*44f0*/  LOP3.LUT R28, R31.reuse, 0x6, R28, 0xf8, !PT ;  /* 0x000000061f1c7812 */ /* 0x040fe400078ef81c */
[----:B------:R-:W-:Y:S01]  /*4500*/  ISETP.GE.AND P0, PT, R31, R34, PT ;  /* 0x000000221f00720c */ /* 0x000fe20003f06270 */
[C---:B---3--:R-:W-:Y:S01]  /*4510*/  IMAD.SHL.U32 R32, R207.reuse, 0x200, RZ ;  /* 0x00000200cf207824 */ /* 0x048fe200078e00ff */
[----:B------:R-:W-:Y:S01]  /*4520*/  SHF.R.S32.HI R29, RZ, 0x1f, R28 ;  /* 0x0000001fff1d7819 */ /* 0x000fe2000001141c */
[----:B------:R-:W-:Y:S01]  /*4530*/  IMAD.WIDE R214, R207, 0x200, RZ ;  /* 0x00000200cfd67825 */ /* 0x000fe200078e02ff */
[----:B----4-:R-:W-:-:S03]  /*4540*/  SHF.R.S32.HI R41, RZ, 0x1f, R222 ;  /* 0x0000001fff297819 */ /* 0x010fc600000114de */
[----:B------:R-:W-:Y:S01]  /*4550*/  IMAD.MOV.U32 R207, RZ, RZ, -0x1 ;  /* 0xffffffffffcf7424 */ /* 0x000fe200078e00ff */
[----:B------:R-:W-:Y:S01]  /*4560*/  LOP3.LUT R39, R214, R39, R30, 0xfe, !PT ;  /* 0x00000027d6277212 */ /* 0x000fe200078efe1e */
[----:B------:R-:W-:-:S03]  /*4570*/  IMAD R26, R41, UR6, RZ ;  /* 0x00000006291a7c24 */ /* 0x000fc6000f8e02ff */
[----:B------:R0:W-:Y:S01]  /*4580*/  STL [R1+0x14], R207 ;  /* 0x000014cf01007387 */ /* 0x0001e20000100800 */
[C---:B------:R-:W-:Y:S02]  /*4590*/  IMAD R25, R222.reuse, UR7, R26 ;  /* 0x00000007de197c24 */ /* 0x040fe4000f8e021a */
[----:B------:R-:W-:Y:S01]  /*45a0*/  IMAD.WIDE.U32 R26, R222, UR6, R28 ;  /* 0x00000006de1a7c25 */ /* 0x000fe2000f8e001c */
[----:B------:R-:W-:-:S03]  /*45b0*/  @UP1 UIMAD.WIDE.U32 UR6, UR5, -0x55555555, URZ ;  /* 0xaaaaaaab050618a5 */ /* 0x000fc6000f8e003f */
[----:B------:R-:W-:Y:S01]  /*45c0*/  IMAD.IADD R27, R27, 0x1, R25 ;  /* 0x000000011b1b7824 */ /* 0x000fe200078e0219 */
[----:B------:R-:W-:-:S03]  /*45d0*/  @UP1 USHF.R.U32.HI UR6, URZ, 0x2, UR7 ;  /* 0x000000023f061899 */ /* 0x000fc60008011607 */
[----:B------:R-:W-:Y:S01]  /*45e0*/  ULDC UR7, c[0x0][0x284] ;  /* 0x0000a10000077ab9 */ /* 0x000fe20000000800 */
[----:B------:R-:W-:Y:S01]  /*45f0*/  @UP1 ULOP3.LUT UR4, UR4, 0x1, UR6, 0x78, !UPT ;  /* 0x0000000104041892 */ /* 0x000fe2000f8e7806 */
[C---:B------:R-:W-:Y:S02]  /*4600*/  ISETP.GE.OR P0, PT, R32.reuse, UR7, P0 ;  /* 0x0000000720007c0c */ /* 0x040fe40008706670 */
[----:B------:R-:W-:Y:S01]  /*4610*/  IADD3 R33, -R32, UR7, R33 ;  /* 0x0000000720217c10 */ /* 0x000fe2000fffe121 */
[----:B------:R-:W-:-:S10]  /*4620*/  IMAD.IADD R32, R24, 0x1, -R31 ;  /* 0x0000000118207824 */ /* 0x000fd400078e0a1f */
[----:B0-----:R-:W-:Y:S05]  /*4630*/  @P0 BRA `(.L_x_37) ;  /* 0x000000ac00400947 */ /* 0x001fea0003800000 */
[----:B------:R-:W0:Y:S01]  /*4640*/  LDC.64 R24, c[0x0][0x5c8] ;  /* 0x00017200ff187b82 */ /* 0x000e220000000a00 */
[----:B-----5:R-:W-:Y:S01]  /*4650*/  FSETP.NEU.AND P0, PT, R6, RZ, PT ;  /* 0x000000ff0600720b */ /* 0x020fe20003f0d000 */
[----:B------:R-:W-:Y:S01]  /*4660*/  BSSY B0, `(.L_x_37) ;  /* 0x0000acd000007945 */ /* 0x000fe20003800000 */
[-C--:B0-----:R-:W-:Y:S02]  /*4670*/  IMAD R30, R215, R24.reuse, RZ ;  /* 0x00000018d71e7224 */ /* 0x081fe400078e02ff */
[----:B------:R-:W-:-:S04]  /*4680*/  IMAD.WIDE.U32 R26, R39, R24, R26 ;  /* 0x00000018271a7225 */ /* 0x000fc800078e001a */
[----:B------:R-:W-:-:S04]  /*4690*/  IMAD R31, R39, R25, R30 ;  /* 0x00000019271f7224 */ /* 0x000fc800078e021e */
[----:B------:R-:W-:Y:S01]  /*46a0*/  IMAD.IADD R38, R27, 0x1, R31 ;  /* 0x000000011b267824 */ /* 0x000fe200078e021f */
[----:B------:R-:W-:Y:S06]  /*46b0*/  @!P0 BRA `(.L_x_38) ;  /* 0x0000006800848947 */ /* 0x000fec0003800000 */
[----:B------:R-:W-:Y:S01]  /*46c0*/  ISETP.GE.AND P2, PT, R33, 0x189, PT ;  /* 0x000001892100780c */ /* 0x000fe20003f46270 */
[----:B------:R-:W-:Y:S01]  /*46d0*/  ULDC.64 UR6, c[0x0][0x5b8] ;  /* 0x00016e0000067ab9 */ /* 0x000fe20000000a00 */
[----:B------:R-:W-:Y:S01]  /*46e0*/  LOP3.LUT R180, R180, 0xfffbffff, RZ, 0xc0, !PT ;  /* 0xfffbffffb4b47812 */ /* 0x000fe200078ec0ff */
[----:B------:R-:W-:Y:S01]  /*46f0*/  IMAD R41, R41, UR6, RZ ;  /* 0x0000000629297c24 */ /* 0x000fe2000f8e02ff */
[----:B------:R-:W-:Y:S01]  /*4700*/  ISETP.LT.OR P5, PT, R32, 0x1, !P2 ;  /* 0x000000012000780c */ /* 0x000fe200057a1670 */
[----:B------:R-:W-:Y:S01]  /*4710*/  IMAD.WIDE.U32 R28, R222, UR6, R28 ;  /* 0x00000006de1c7c25 */ /* 0x000fe2000f8e001c */
[C---:B------:R-:W-:Y:S01]  /*4720*/  ISETP.LT.OR P4, PT, R32.reuse, 0x2, !P2 ;  /* 0x000000022000780c */ /* 0x040fe20005781670 */
[----:B------:R-:W-:Y:S01]  /*4730*/  ULDC.64 UR10, c[0x0][0x5a8] ;  /* 0x00016a00000a7ab9 */ /* 0x000fe20000000a00 */
[----:B------:R-:W-:Y:S01]  /*4740*/  ISETP.LT.OR P3, PT, R32, 0x9, !P2 ;  /* 0x000000092000780c */ /* 0x000fe20005761670 */
[----:B------:R-:W-:Y:S01]  /*4750*/  IMAD R41, R222, UR7, R41 ;  /* 0x00000007de297c24 */ /* 0x000fe2000f8e0229 */
[----:B------:R-:W-:Y:S01]  /*4760*/  LOP3.LUT R4, R4, 0xfffffffe, RZ, 0xc0, !PT ;  /* 0xfffffffe04047812 */ /* 0x000fe200078ec0ff */
[----:B------:R-:W-:Y:S01]  /*4770*/  ULDC.64 UR6, c[0x0][0x5b0] ;  /* 0x00016c0000067ab9 */ /* 0x000fe20000000a00 */
[----:B------:R-:W-:Y:S01]  /*4780*/  LOP3.LUT R40, R40, 0xfffffffe, RZ, 0xc0, !PT ;  /* 0xfffffffe28287812 */ /* 0x000fe200078ec0ff */
[----:B------:R-:W-:Y:S01]  /*4790*/  IMAD.IADD R29, R29, 0x1, R41 ;  /* 0x000000011d1d7824 */ /* 0x000fe200078e0229 */
[----:B------:R-:W-:Y:S03]  /*47a0*/  STL [R1+0x3c], R21 ;  /* 0x00003c1501007387 */ /* 0x000fe60000100800 */
[----:B------:R-:W0:Y:S01]  /*47b0*/  @!P5 LDC.64 R34, c[0x0][0x5c0] ;  /* 0x00017000ff22db82 */ /* 0x000e220000000a00 */
[----:B------:R-:W-:Y:S01]  /*47c0*/  @!P5 IMAD.MOV.U32 R30, RZ, RZ, R26 ;  /* 0x000000ffff1ed224 */ /* 0x000fe200078e001a */
[----:B------:R-:W-:Y:S01]  /*47d0*/  @P5 LOP3.LUT R180, R180, 0x40000, RZ, 0xfc, !PT ;  /* 0x00040000b4b45812 */ /* 0x000fe200078efcff */
[----:B------:R-:W-:-:S02]  /*47e0*/  @!P5 IMAD.MOV.U32 R31, RZ, RZ, R38 ;  /* 0x000000ffff1fd224 */ /* 0x000fc400078e0026 */
[C---:B------:R-:W-:Y:S01]  /*47f0*/  @!P5 IMAD R45, R25.reuse, 0x180, RZ ;  /* 0x00000180192dd824 */ /* 0x040fe200078e02ff */
[----:B------:R-:W-:Y:S01]  /*4800*/  LOP3.LUT R180, R180, 0xfffffeff, RZ, 0xc0, !PT ;  /* 0xfffffeffb4b47812 */ /* 0x000fe200078ec0ff */
[----:B------:R-:W-:Y:S01]  /*4810*/  @!P5 IMAD.WIDE.U32 R30, R24, 0x180, R30 ;  /* 0x00000180181ed825 */ /* 0x000fe200078e001e */
[----:B------:R-:W1:Y:S03]  /*4820*/  @!P4 LDC.64 R42, c[0x0][0x5c0] ;  /* 0x00017000ff2acb82 */ /* 0x000e660000000a00 */
[----:B------:R-:W-:Y:S01]  /*4830*/  @!P4 IMAD R47, R25, 0x180, RZ ;  /* 0x00000180192fc824 */ /* 0x000fe200078e02ff */
[----:B------:R-:W-:Y:S01]  /*4840*/  @P4 LOP3.LUT R180, R180, 0x100, RZ, 0xfc, !PT ;  /* 0x00000100b4b44812 */ /* 0x000fe200078efcff */
[----:B------:R-:W-:-:S03]  /*4850*/  @!P5 IMAD.IADD R45, R31, 0x1, R45 ;  /* 0x000000011f2dd824 */ /* 0x000fc600078e022d */
[----:B------:R-:W2:Y:S01]  /*4860*/  @!P3 LDC.64 R36, c[0x0][0x5c0] ;  /* 0x00017000ff24bb82 */ /* 0x000ea20000000a00 */
[----:B------:R-:W-:Y:S01]  /*4870*/  @!P4 IMAD.MOV.U32 R31, RZ, RZ, R38 ;  /* 0x000000ffff1fc224 */ /* 0x000fe200078e0026 */
[----:B------:R-:W-:Y:S01]  /*4880*/  LOP3.LUT R180, R180, 0xffefffff, RZ, 0xc0, !PT ;  /* 0xffefffffb4b47812 */ /* 0x000fe200078ec0ff */
[----:B------:R-:W-:Y:S03]  /*4890*/  STL [R1+0x38], R18 ;  /* 0x0000381201007387 */ /* 0x000fe60000100800 */
[----:B------:R-:W-:Y:S01]  /*48a0*/  @P3 LOP3.LUT R180, R180, 0x100000, RZ, 0xfc, !PT ;  /* 0x00100000b4b43812 */ /* 0x000fe200078efcff */
[----:B------:R-:W-:Y:S01]  /*48b0*/  STL [R1+0x34], R20 ;  /* 0x0000341401007387 */ /* 0x000fe20000100800 */
[----:B0-----:R-:W-:Y:S01]  /*48c0*/  @!P5 IADD3 R208, P0, P1, R30, R34, R11 ;  /* 0x000000221ed0d210 */ /* 0x001fe2000791e00b */
[----:B------:R-:W-:Y:S01]  /*48d0*/  @!P4 IMAD.MOV.U32 R30, RZ, RZ, R26 ;  /* 0x000000ffff1ec224 */ /* 0x000fe200078e001a */
[----:B------:R-:W-:Y:S01]  /*48e0*/  LOP3.LUT R180, R180, 0xfff7ffff, RZ, 0xc0, !PT ;  /* 0xfff7ffffb4b47812 */ /* 0x000fe200078ec0ff */
[----:B------:R-:W-:Y:S01]  /*48f0*/  STL [R1+0x30], R19 ;  /* 0x0000301301007387 */ /* 0x000fe20000100800 */
[----:B------:R-:W-:Y:S01]  /*4900*/  @!P5 IADD3.X R209, R45, R35, R8, P0, P1 ;  /* 0x000000232dd1d210 */ /* 0x000fe200007e2408 */
[----:B------:R-:W-:Y:S01]  /*4910*/  @!P4 IMAD.WIDE.U32 R30, R24, 0x180, R30 ;  /* 0x00000180181ec825 */ /* 0x000fe200078e001e */
[----:B------:R-:W-:Y:S01]  /*4920*/  PRMT R41, RZ, 0x7610, R41 ;  /* 0x00007610ff297816 */ /* 0x000fe20000000029 */
[----:B------:R-:W-:Y:S02]  /*4930*/  STL [R1+0x2c], R17 ;  /* 0x00002c1101007387 */ /* 0x000fe40000100800 */
[----:B------:R-:W-:Y:S01]  /*4940*/  @!P4 IMAD.IADD R47, R31, 0x1, R47 ;  /* 0x000000011f2fc824 */ /* 0x000fe200078e022f */
[----:B-1----:R-:W-:Y:S01]  /*4950*/  @!P4 IADD3 R114, P0, P1, R30, R42, R11 ;  /* 0x0000002a1e72c210 */ /* 0x002fe2000791e00b */
[----:B------:R-:W-:Y:S01]  /*4960*/  @!P3 IMAD.MOV.U32 R30, RZ, RZ, R26 ;  /* 0x000000ffff1eb224 */ /* 0x000fe200078e001a */
[----:B------:R-:W-:Y:S01]  /*4970*/  STL [R1+0x28], R14 ;  /* 0x0000280e01007387 */ /* 0x000fe20000100800 */
[----:B------:R-:W-:Y:S01]  /*4980*/  @!P3 IMAD.MOV.U32 R31, RZ, RZ, R38 ;  /* 0x000000ffff1fb224 */ /* 0x000fe200078e0026 */
[----:B------:R-:W-:Y:S01]  /*4990*/  @!P4 IADD3.X R115, R47, R43, R8, P0, P1 ;  /* 0x0000002b2f73c210 */ /* 0x000fe200007e2408 */
[----:B------:R-:W-:Y:S01]  /*49a0*/  @!P3 IMAD R35, R25, 0x180, RZ ;  /* 0x000001801923b824 */ /* 0x000fe200078e02ff */
[----:B------:R-:W-:Y:S01]  /*49b0*/  STL [R1+0x24], R13 ;  /* 0x0000240d01007387 */ /* 0x000fe20000100800 */
[----:B------:R-:W-:-:S03]  /*49c0*/  @!P3 IMAD.WIDE.U32 R30, R24, 0x180, R30 ;  /* 0x00000180181eb825 */ /* 0x000fc600078e001e */
[----:B------:R-:W-:Y:S01]  /*49d0*/  STL [R1+0x20], R3 ;  /* 0x0000200301007387 */ /* 0x000fe20000100800 */
[----:B------:R-:W-:Y:S01]  /*49e0*/  @!P3 IMAD.IADD R35, R31, 0x1, R35 ;  /* 0x000000011f23b824 */ /* 0x000fe200078e0223 */
[----:B--2---:R-:W-:Y:S02]  /*49f0*/  @!P3 IADD3 R210, P0, P1, R30, R36, R11 ;  /* 0x000000241ed2b210 */ /* 0x004fe4000791e00b */
[----:B------:R-:W-:Y:S02]  /*4a00*/  STL [R1+0x1c], R2 ;  /* 0x00001c0201007387 */ /* 0x000fe40000100800 */
[----:B------:R-:W-:Y:S02]  /*4a10*/  @!P3 IADD3.X R211, R35, R37, R8, P0, P1 ;  /* 0x0000002523d3b210 */ /* 0x000fe400007e2408 */
[----:B------:R-:W-:Y:S01]  /*4a20*/  ISETP.LT.OR P3, PT, R32, 0xa, !P2 ;  /* 0x0000000a2000780c */ /* 0x000fe20005761670 */
[----:B------:R-:W-:-:S12]  /*4a30*/  STL [R1+0x18], R0 ;  /* 0x0000180001007387 */ /* 0x000fd80000100800 */
[----:B------:R-:W0:Y:S01]  /*4a40*/  @!P3 LDC.64 R30, c[0x0][0x5c0] ;  /* 0x00017000ff1ebb82 */ /* 0x000e220000000a00 */
[----:B------:R-:W-:Y:S01]  /*4a50*/  @!P3 IMAD.MOV.U32 R34, RZ, RZ, R26 ;  /* 0x000000ffff22b224 */ /* 0x000fe200078e001a */
[----:B------:R-:W-:Y:S01]  /*4a60*/  @P3 LOP3.LUT R180, R180, 0x80000, RZ, 0xfc, !PT ;  /* 0x00080000b4b43812 */ /* 0x000fe200078efcff */
[----:B------:R-:W-:Y:S02]  /*4a70*/  @!P3 IMAD.MOV.U32 R35, RZ, RZ, R38 ;  /* 0x000000ffff23b224 */ /* 0x000fe400078e0026 */
[----:B------:R-:W-:Y:S01]  /*4a80*/  @!P3 IMAD R37, R25, 0x180, RZ ;  /* 0x000001801925b824 */ /* 0x000fe200078e02ff */
[----:B------:R-:W-:Y:S01]  /*4a90*/  LOP3.LUT R180, R180, 0xff7fffff, RZ, 0xc0, !PT ;  /* 0xff7fffffb4b47812 */ /* 0x000fe200078ec0ff */
[----:B------:R-:W-:-:S04]  /*4aa0*/  @!P3 IMAD.WIDE.U32 R34, R24, 0x180, R34 ;  /* 0x000001801822b825 */ /* 0x000fc800078e0022 */
[----:B------:R-:W-:Y:S01]  /*4ab0*/  @!P3 IMAD.IADD R37, R35, 0x1, R37 ;  /* 0x000000012325b824 */ /* 0x000fe200078e0225 */
[----:B0-----:R-:W-:-:S04]  /*4ac0*/  @!P3 IADD3 R118, P0, P1, R34, R30, R11 ;  /* 0x0000001e2276b210 */ /* 0x001fc8000791e00b */
[----:B------:R-:W-:Y:S02]  /*4ad0*/  @!P3 IADD3.X R119, R37, R31, R8, P0, P1 ;  /* 0x0000001f2577b210 */ /* 0x000fe400007e2408 */
[----:B------:R-:W-:-:S13]  /*4ae0*/  ISETP.LT.OR P3, PT, R32, 0x11, !P2 ;  /* 0x000000112000780c */ /* 0x000fda0005761670 */
        /* <DEDUP_REMOVED lines=21> */
[C---:B------:R-:W-:Y:S02]  /*4c40*/  ISETP.LT.OR P3, PT, R32.reuse, 0x19, !P2 ;  /* 0x000000192000780c */ /* 0x040fe40005761670 */
[----:B------:R-:W-:-:S11]  /*4c50*/  ISETP.LT.OR P2, PT, R32, 0x1a, !P2 ;  /* 0x0000001a2000780c */ /* 0x000fd60005741670 */
[----:B------:R-:W0:Y:S01]  /*4c60*/  @!P3 LDC.64 R30, c[0x0][0x5c0] ;  /* 0x00017000ff1ebb82 */ /* 0x000e220000000a00 */
[----:B------:R-:W-:Y:S01]  /*4c70*/  @!P3 IMAD.MOV.U32 R34, RZ, RZ, R26 ;  /* 0x000000ffff22b224 */ /* 0x000fe200078e001a */
[----:B------:R-:W-:Y:S01]  /*4c80*/  @P3 LOP3.LUT R180, R180, 0x1000000, RZ, 0xfc, !PT ;  /* 0x01000000b4b43812 */ /* 0x000fe200078efcff */
[----:B------:R-:W-:Y:S02]  /*4c90*/  @!P3 IMAD.MOV.U32 R35, RZ, RZ, R38 ;  /* 0x000000ffff23b224 */ /* 0x000fe400078e0026 */
[----:B------:R-:W-:Y:S01]  /*4ca0*/  @!P3 IMAD R37, R25, 0x180, RZ ;  /* 0x000001801925b824 */ /* 0x000fe200078e02ff */
[----:B------:R-:W-:Y:S01]  /*4cb0*/  LOP3.LUT R180, R180, 0xffbfffff, RZ, 0xc0, !PT ;  /* 0xffbfffffb4b47812 */ /* 0x000fe200078ec0ff */
[----:B------:R-:W-:-:S03]  /*4cc0*/  @!P3 IMAD.WIDE.U32 R34, R24, 0x180, R34 ;  /* 0x000001801822b825 */ /* 0x000fc600078e0022 */
[----:B------:R-:W-:Y:S01]  /*4cd0*/  @P2 LOP3.LUT R180, R180, 0x400000, RZ, 0xfc, !PT ;  /* 0x00400000b4b42812 */ /* 0x000fe200078efcff */
[----:B------:R-:W-:Y:S02]  /*4ce0*/  @!P3 IMAD.IADD R37, R35, 0x1, R37 ;  /* 0x000000012325b824 */ /* 0x000fe400078e0225 */
[----:B------:R-:W-:Y:S01]  /*4cf0*/  @!P2 IMAD.MOV.U32 R35, RZ, RZ, R38 ;  /* 0x000000ffff23a224 */ /* 0x000fe200078e0026 */
[----:B------:R-:W-:Y:S02]  /*4d00*/  LOP3.LUT R180, R180, 0xfffffffe, RZ, 0xc0, !PT ;  /* 0xfffffffeb4b47812 */ /* 0x000fe400078ec0ff */
[----:B0-----:R-:W-:Y:S01]  /*4d10*/  @!P3 IADD3 R112, P0, P1, R34, R30, R11 ;  /* 0x0000001e2270b210 */ /* 0x001fe2000791e00b */
[----:B------:R-:W-:-:S03]  /*4d20*/  @!P2 IMAD.MOV.U32 R34, RZ, RZ, R26 ;  /* 0x000000ffff22a224 */ /* 0x000fc600078e001a */
[----:B------:R-:W-:Y:S01]  /*4d30*/  @!P3 IADD3.X R113, R37, R31, R8, P0, P1 ;  /* 0x0000001f2571b210 */ /* 0x000fe200007e2408 */
[----:B------:R-:W-:Y:S01]  /*4d40*/  @!P2 IMAD R37, R25, 0x180, RZ ;  /* 0x000001801925a824 */ /* 0x000fe200078e02ff */
[----:B------:R-:W0:Y:S01]  /*4d50*/  @!P2 LDC.64 R30, c[0x0][0x5c0] ;  /* 0x00017000ff1eab82 */ /* 0x000e220000000a00 */
[----:B------:R-:W-:-:S04]  /*4d60*/  @!P2 IMAD.WIDE.U32 R34, R24, 0x180, R34 ;  /* 0x000001801822a825 */ /* 0x000fc800078e0022 */
[----:B------:R-:W-:Y:S01]  /*4d70*/  @!P2 IMAD.IADD R37, R35, 0x1, R37 ;  /* 0x000000012325a824 */ /* 0x000fe200078e0225 */
[----:B0-----:R-:W-:Y:S01]  /*4d80*/  @!P2 IADD3 R110, P0, P1, R34, R30, R11 ;  /* 0x0000001e226ea210 */ /* 0x001fe2000791e00b */
[----:B------:R-:W-:-:S03]  /*4d90*/  IMAD R34, R215, UR6, RZ ;  /* 0x00000006d7227c24 */ /* 0x000fc6000f8e02ff */
[----:B------:R-:W-:Y:S01]  /*4da0*/  @!P2 IADD3.X R111, R37, R31, R8, P0, P1 ;  /* 0x0000001f256fa210 */ /* 0x000fe200007e2408 */
[----:B------:R-:W-:Y:S01]  /*4db0*/  IMAD R34, R39, UR7, R34 ;  /* 0x0000000727227c24 */ /* 0x000fe2000f8e0222 */
[----:B------:R-:W-:-:S04]  /*4dc0*/  ISETP.GE.AND P0, PT, R33, 0x9, PT ;  /* 0x000000092100780c */ /* 0x000fc80003f06270 */
[C---:B------:R-:W-:Y:S02]  /*4dd0*/  ISETP.LT.OR P4, PT, R32.reuse, 0x1, !P0 ;  /* 0x000000012000780c */ /* 0x040fe40004781670 */
[----:B------:R-:W-:-:S11]  /*4de0*/  ISETP.LT.OR P3, PT, R32, 0x2, !P0 ;  /* 0x000000022000780c */ /* 0x000fd60004761670 */
[----:B------:R-:W0:Y:S02]  /*4df0*/  @!P4 LDC.64 R30, c[0x0][0x5c0] ;  /* 0x00017000ff1ecb82 */ /* 0x000e240000000a00 */
[----:B------:R-:W-:-:S04]  /*4e00*/  @P3 LOP3.LUT R180, R180, 0x1, RZ, 0xfc, !PT ;  /* 0x00000001b4b43812 */ /* 0x000fc800078efcff */
[----:B------:R-:W-:Y:S02]  /*4e10*/  LOP3.LUT R180, R180, 0xfffffffd, RZ, 0xc0, !PT ;  /* 0xfffffffdb4b47812 */ /* 0x000fe400078ec0ff */
[----:B0-----:R-:W-:-:S04]  /*4e20*/  @!P4 IADD3 R44, P1, P2, R26, R30, R11 ;  /* 0x0000001e1a2cc210 */ /* 0x001fc80007a3e00b */
[----:B------:R-:W-:Y:S02]  /*4e30*/  @!P4 IADD3.X R45, R38, R31, R8, P1, P2 ;  /* 0x0000001f262dc210 */ /* 0x000fe40000fe4408 */
[----:B------:R-:W0:Y:S02]  /*4e40*/  @!P3 LDC.64 R30, c[0x0][0x5c0] ;  /* 0x00017000ff1ebb82 */ /* 0x000e240000000a00 */
[----:B0-----:R-:W-:-:S04]  /*4e50*/  @!P3 IADD3 R36, P1, P2, R26, R30, R11 ;  /* 0x0000001e1a24b210 */ /* 0x001fc80007a3e00b */
[----:B------:R-:W-:Y:S02]  /*4e60*/  @!P3 IADD3.X R37, R38, R31, R8, P1, P2 ;  /* 0x0000001f2625b210 */ /* 0x000fe40000fe4408 */
[----:B------:R-:W-:-:S13]  /*4e70*/  ISETP.LT.OR P3, PT, R32, 0x9, !P0 ;  /* 0x000000092000780c */ /* 0x000fda0004761670 */
[----:B------:R-:W0:Y:S01]  /*4e80*/  @!P3 LDC.64 R30, c[0x0][0x5c0] ;  /* 0x00017000ff1ebb82 */ /* 0x000e220000000a00 */
[----:B------:R-:W-:-:S04]  /*4e90*/  @P3 LOP3.LUT R180, R180, 0x2, RZ, 0xfc, !PT ;  /* 0x00000002b4b43812 */ /* 0x000fc800078efcff */
[----:B------:R-:W-:Y:S02]  /*4ea0*/  LOP3.LUT R180, R180, 0xfffffff7, RZ, 0xc0, !PT ;  /* 0xfffffff7b4b47812 */ /* 0x000fe400078ec0ff */
        /* <DEDUP_REMOVED lines=8> */
[----:B------:R-:W-:-:S04]  /*4f30*/  ISETP.GE.AND P1, PT, R33, 0x81, PT ;  /* 0x000000812100780c */ /* 0x000fc80003f26270 */
        /* <DEDUP_REMOVED lines=139> */
[C---:B------:R-:W-:Y:S02]  /*57f0*/  ISETP.LT.OR P6, PT, R32.reuse, 0x2a, !P0 ;  /* 0x0000002a2000780c */ /* 0x040fe400047c1670 */
[----:B------:R-:W-:-:S11]  /*5800*/  ISETP.LT.OR P3, PT, R32, 0x21, !P1 ;  /* 0x000000212000780c */ /* 0x000fd60004f61670 */
[----:B------:R-:W0:Y:S01]  /*5810*/  @!P6 LDC.64 R30, c[0x0][0x5c0] ;  /* 0x00017000ff1eeb82 */ /* 0x000e220000000a00 */
[----:B------:R-:W-:-:S04]  /*5820*/  @P6 LOP3.LUT R4, R4, 0x10000, RZ, 0xfc, !PT ;  /* 0x0001000004046812 */ /* 0x000fc800078efcff */
[----:B------:R-:W-:-:S04]  /*5830*/  LOP3.LUT R4, R4, 0xffffbfff, RZ, 0xc0, !PT ;  /* 0xffffbfff04047812 */ /* 0x000fc800078ec0ff */
        /* <DEDUP_REMOVED lines=42> */
[----:B------:R-:W-:Y:S01]  /*5ae0*/  @!P2 IADD3.X R43, R38, R31, R9, P0, P1 ;  /* 0x0000001f262ba210 */ /* 0x000fe200007e2409 */
[----:B------:R-:W-:Y:S01]  /*5af0*/  IMAD.WIDE.U32 R30, R39, UR6, R28 ;  /* 0x00000006271e7c25 */ /* 0x000fe2000f8e001c */
[----:B------:R-:W-:-:S04]  /*5b00*/  ISETP.GE.AND P2, PT, R33, 0x89, PT ;  /* 0x000000892100780c */ /* 0x000fc80003f46270 */
[----:B------:R-:W-:-:S13]  /*5b10*/  ISETP.LT.OR P3, PT, R32, 0x1, !P2 ;  /* 0x000000012000780c */ /* 0x000fda0005761670 */
[----:B------:R-:W-:Y:S02]  /*5b20*/  @!P3 IADD3 R207, P0, P1, R11, R26, R10 ;  /* 0x0000001a0bcfb210 */ /* 0x000fe4000791e00a */
[----:B------:R-:W-:Y:S02]  /*5b30*/  @P3 LOP3.LUT R4, R4, 0x80000000, RZ, 0xfc, !PT ;  /* 0x8000000004043812 */ /* 0x000fe400078efcff */
[----:B------:R-:W-:Y:S02]  /*5b40*/  @!P3 IADD3.X R214, R8, R38, R7, P0, P1 ;  /* 0x0000002608d6b210 */ /* 0x000fe400007e2407 */
[----:B------:R-:W-:Y:S02]  /*5b50*/  ISETP.LT.OR P1, PT, R32, 0x2, !P2 ;  /* 0x000000022000780c */ /* 0x000fe40005721670 */
[----:B------:R-:W-:Y:S02]  /*5b60*/  LOP3.LUT R4, R4, 0xbfffffff, RZ, 0xc0, !PT ;  /* 0xbfffffff04047812 */ /* 0x000fe400078ec0ff */
[----:B------:R-:W-:-:S09]  /*5b70*/  ISETP.LT.OR P3, PT, R32, 0xa, !P2 ;  /* 0x0000000a2000780c */ /* 0x000fd20005761670 */
[----:B------:R-:W-:Y:S02]  /*5b80*/  @!P1 IADD3 R216, P0, P5, R11, R26, R10 ;  /* 0x0000001a0bd89210 */ /* 0x000fe40007d1e00a */
[----:B------:R-:W-:Y:S02]  /*5b90*/  @P1 LOP3.LUT R40, R40, 0x1, RZ, 0xfc, !PT ;  /* 0x0000000128281812 */ /* 0x000fe400078efcff */
[----:B------:R-:W-:Y:S02]  /*5ba0*/  @!P1 IADD3.X R217, R8, R38, R7, P0, P5 ;  /* 0x0000002608d99210 */ /* 0x000fe400007ea407 */
[----:B------:R-:W-:Y:S02]  /*5bb0*/  ISETP.LT.OR P0, PT, R32, 0x9, !P2 ;  /* 0x000000092000780c */ /* 0x000fe40005701670 */
[----:B------:R-:W-:Y:S02]  /*5bc0*/  @P3 LOP3.LUT R180, R180, 0x20, RZ, 0xfc, !PT ;  /* 0x00000020b4b43812 */ /* 0x000fe400078efcff */
[----:B------:R-:W-:-:S02]  /*5bd0*/  LOP3.LUT R40, R40, 0xfffffffd, RZ, 0xc0, !PT ;  /* 0xfffffffd28287812 */ /* 0x000fc400078ec0ff */
[----:B------:R-:W-:Y:S02]  /*5be0*/  LOP3.LUT R180, R180, 0xfffffdff, RZ, 0xc0, !PT ;  /* 0xfffffdffb4b47812 */ /* 0x000fe400078ec0ff */
[----:B------:R-:W-:-:S05]  /*5bf0*/  @P2 LOP3.LUT R40, R40, 0x2, RZ, 0xfc, !PT ;  /* 0x0000000228282812 */ /* 0x000fca00078efcff */
[--C-:B------:R-:W-:Y:S02]  /*5c00*/  @!P0 IADD3 R218, P5, P6, R11, R26, R10.reuse ;  /* 0x0000001a0bda8210 */ /* 0x100fe40007ebe00a */
[----:B------:R-:W-:Y:S02]  /*5c10*/  @P0 LOP3.LUT R4, R4, 0x40000000, RZ, 0xfc, !PT ;  /* 0x4000000004040812 */ /* 0x000fe400078efcff */
[----:B------:R-:W-:Y:S02]  /*5c20*/  @!P0 IADD3.X R219, R8, R38, R7, P5, P6 ;  /* 0x0000002608db8210 */ /* 0x000fe40002fec407 */
[----:B------:R-:W-:Y:S02]  /*5c30*/  ISETP.GE.AND P0, PT, R33, 0x109, PT ;  /* 0x000001092100780c */ /* 0x000fe40003f06270 */
[----:B------:R-:W-:Y:S02]  /*5c40*/  @!P3 IADD3 R220, P5, P6, R11, R26, R10 ;  /* 0x0000001a0bdcb210 */ /* 0x000fe40007ebe00a */
[----:B------:R-:W-:-:S02]  /*5c50*/  ISETP.LT.OR P1, PT, R32, 0x1, !P0 ;  /* 0x000000012000780c */ /* 0x000fc40004721670 */
[----:B------:R-:W-:-:S11]  /*5c60*/  @!P3 IADD3.X R221, R8, R38, R7, P5, P6 ;  /* 0x0000002608ddb210 */ /* 0x000fd60002fec407 */
[----:B------:R-:W-:Y:S02]  /*5c70*/  @!P1 IADD3 R224, P5, P6, R11, R26, R12 ;  /* 0x0000001a0be09210 */ /* 0x000fe40007ebe00c */
[----:B------:R-:W-:Y:S02]  /*5c80*/  @P1 LOP3.LUT R180, R180, 0x200, RZ, 0xfc, !PT ;  /* 0x00000200b4b41812 */ /* 0x000fe400078efcff */
[----:B------:R-:W-:Y:S02]  /*5c90*/  @!P1 IADD3.X R225, R8, R38, R9, P5, P6 ;  /* 0x0000002608e19210 */ /* 0x000fe40002fec409 */
[----:B------:R-:W-:Y:S02]  /*5ca0*/  ISETP.LT.OR P1, PT, R32, 0x2, !P0 ;  /* 0x000000022000780c */ /* 0x000fe40004721670 */
[----:B------:R-:W-:-:S11]  /*5cb0*/  LOP3.LUT R180, R180, 0xffffff7f, RZ, 0xc0, !PT ;  /* 0xffffff7fb4b47812 */ /* 0x000fd600078ec0ff */
[----:B------:R-:W-:Y:S02]  /*5cc0*/  @!P1 IADD3 R226, P5, P6, R11, R26, R12 ;  /* 0x0000001a0be29210 */ /* 0x000fe40007ebe00c */
[----:B------:R-:W-:Y:S02]  /*5cd0*/  @P1 LOP3.LUT R180, R180, 0x80, RZ, 0xfc, !PT ;  /* 0x00000080b4b41812 */ /* 0x000fe400078efcff */
[----:B------:R-:W-:Y:S02]  /*5ce0*/  @!P1 IADD3.X R227, R8, R38, R9, P5, P6 ;  /* 0x0000002608e39210 */ /* 0x000fe40002fec409 */
[----:B------:R-:W-:Y:S02]  /*5cf0*/  IADD3 R30, P5, R30, UR10, RZ ;  /* 0x0000000a1e1e7c10 */ /* 0x000fe4000ffbe0ff */
[----:B------:R-:W-:Y:S02]  /*5d00*/  ISETP.GE.AND P1, PT, R33, 0x1, PT ;  /* 0x000000012100780c */ /* 0x000fe40003f26270 */
[----:B------:R-:W-:-:S02]  /*5d10*/  IADD3.X R31, R31, UR11, R34, P5, !PT ;  /* 0x0000000b1f1f7c10 */ /* 0x000fc4000affe422 */
[----:B------:R-:W-:Y:S02]  /*5d20*/  ISETP.LT.OR P5, PT, R32, 0x1, !P1 ;  /* 0x000000012000780c */ /* 0x000fe40004fa1670 */
[----:B------:R-:W-:Y:S02]  /*5d30*/  PRMT R34, RZ, 0x7610, R34 ;  /* 0x00007610ff227816 */ /* 0x000fe40000000022 */
[----:B------:R-:W-:-:S09]  /*5d40*/  LOP3.LUT P3, RZ, R180, 0x1, RZ, 0xc0, !PT ;  /* 0x00000001b4ff7812 */ /* 0x000fd2000786c0ff */
[----:B------:R-:W2:Y:S02]  /*5d50*/  @!P5 LDG.E.U8 R34, desc[UR26][R30.64] ;  /* 0x0000001a1e22d981 */ /* 0x000ea4000c1e1100 */
[----:B--2---:R-:W-:-:S04]  /*5d60*/  LOP3.LUT R34, R34, 0xff, RZ, 0xc0, !PT ;  /* 0x000000ff22227812 */ /* 0x004fc800078ec0ff */
[----:B------:R-:W-:-:S05]  /*5d70*/  F2FP.F16.E4M3.UNPACK_B R34, R34 ;  /* 0x00000022ff22723e */ /* 0x000fca00020006ff */
[----:B------:R-:W-:-:S05]  /*5d80*/  HADD2.F32 R35, -RZ, R34.H0_H0 ;  /* 0x20000022ff237230 */ /* 0x000fca0000004100 */
[----:B------:R-:W-:-:S04]  /*5d90*/  FMUL R35, R35, R6 ;  /* 0x0000000623237220 */ /* 0x000fc80000400000 */
[----:B------:R-:W-:Y:S02]  /*5da0*/  FFMA R154, R154, R5, R35 ;  /* 0x000000059a9a7223 */ /* 0x000fe40000000023 */
[----:B------:R-:W0:Y:S03]  /*5db0*/  @!P5 LDC.64 R34, c[0x0][0x5c0] ;  /* 0x00017000ff22db82 */ /* 0x000e260000000a00 */
[----:B------:R-:W-:Y:S02]  /*5dc0*/  F2FP.SATFINITE.E4M3.F32.PACK_AB_MERGE_C R154, RZ, R154, RZ ;  /* 0x0000009aff9a723e */ /* 0x000fe400048070ff */
[----:B0-----:R-:W-:-:S05]  /*5dd0*/  @!P5 IADD3 R34, P6, R26, R34, RZ ;  /* 0x000000221a22d210 */ /* 0x001fca0007fde0ff */
[----:B------:R-:W-:-:S05]  /*5de0*/  @!P5 IMAD.X R35, R38, 0x1, R35, P6 ;  /* 0x000000012623d824 */ /* 0x000fca00030e0623 */
[----:B------:R0:W-:Y:S01]  /*5df0*/  @!P5 STG.E.U8 desc[UR26][R34.64], R154 ;  /* 0x0000009a2200d986 */ /* 0x0001e2000c10111a */
[----:B------:R-:W-:-:S13]  /*5e00*/  ISETP.LT.OR P5, PT, R32, 0x2, !P1 ;  /* 0x000000022000780c */ /* 0x000fda0004fa1670 */
[----:B------:R-:W2:Y:S01]  /*5e10*/  @!P5 LDG.E.U8 R41, desc[UR26][R30.64+0x1] ;  /* 0x0000011a1e29d981 */ /* 0x000ea2000c1e1100 */
[----:B0-----:R-:W0:Y:S02]  /*5e20*/  @!P5 LDC.64 R34, c[0x0][0x5c0] ;  /* 0x00017000ff22db82 */ /* 0x001e240000000a00 */
[----:B0-----:R-:W-:-:S05]  /*5e30*/  @!P5 IADD3 R34, P6, R26, R34, RZ ;  /* 0x000000221a22d210 */ /* 0x001fca0007fde0ff */
[----:B------:R-:W-:Y:S01]  /*5e40*/  @!P5 IMAD.X R35, R38, 0x1, R35, P6 ;  /* 0x000000012623d824 */ /* 0x000fe200030e0623 */
[----:B--2---:R-:W-:-:S04]  /*5e50*/  LOP3.LUT R41, R41, 0xff, RZ, 0xc0, !PT ;  /* 0x000000ff29297812 */ /* 0x004fc800078ec0ff */
[----:B------:R-:W-:-:S05]  /*5e60*/  F2FP.F16.E4M3.UNPACK_B R41, R41 ;  /* 0x00000029ff29723e */ /* 0x000fca00020006ff */
[----:B------:R-:W-:-:S05]  /*5e70*/  HADD2.F32 R41, -RZ, R41.H0_H0 ;  /* 0x20000029ff297230 */ /* 0x000fca0000004100 */
[----:B------:R-:W-:-:S04]  /*5e80*/  FMUL R41, R41, R6 ;  /* 0x0000000629297220 */ /* 0x000fc80000400000 */
[----:B------:R-:W-:-:S05]  /*5e90*/  FFMA R41, R16, R5, R41 ;  /* 0x0000000510297223 */ /* 0x000fca0000000029 */
[----:B------:R-:W-:-:S05]  /*5ea0*/  F2FP.SATFINITE.E4M3.F32.PACK_AB_MERGE_C R223, RZ, R41, RZ ;  /* 0x00000029ffdf723e */ /* 0x000fca00048070ff */
[----:B------:R0:W-:Y:S01]  /*5eb0*/  @!P5 STG.E.U8 desc[UR26][R34.64+0x1], R223 ;  /* 0x000001df2200d986 */ /* 0x0001e2000c10111a */
[----:B------:R-:W-:-:S05]  /*5ec0*/  IADD3 R41, P5, R39, 0x8, RZ ;  /* 0x0000000827297810 */ /* 0x000fca0007fbe0ff */
[----:B------:R-:W-:-:S04]  /*5ed0*/  IMAD.X R16, RZ, RZ, R215, P5 ;  /* 0x000000ffff107224 */ /* 0x000fc800028e06d7 */
[----:B------:R-:W-:Y:S02]  /*5ee0*/  IMAD R16, R16, UR6, RZ ;  /* 0x0000000610107c24 */ /* 0x000fe4000f8e02ff */
[----:B0-----:R-:W-:-:S04]  /*5ef0*/  IMAD.WIDE.U32 R34, R41, UR6, R28 ;  /* 0x0000000629227c25 */ /* 0x001fc8000f8e001c */
[----:B------:R-:W-:Y:S01]  /*5f00*/  IMAD R16, R41, UR7, R16 ;  /* 0x0000000729107c24 */ /* 0x000fe2000f8e0210 */
[----:B------:R-:W-:-:S04]  /*5f10*/  IADD3 R34, P5, R34, UR10, RZ ;  /* 0x0000000a22227c10 */ /* 0x000fc8000ffbe0ff */
[--C-:B------:R-:W-:Y:S02]  /*5f20*/  IADD3.X R35, R35, UR11, R16.reuse, P5, !PT ;  /* 0x0000000b23237c10 */ /* 0x100fe4000affe410 */
[----:B------:R-:W-:-:S06]  /*5f30*/  PRMT R16, RZ, 0x7610, R16 ;  /* 0x00007610ff107816 */ /* 0x000fcc0000000010 */
[----:B------:R-:W2:Y:S02]  /*5f40*/  @!P4 LDG.E.U8 R16, desc[UR26][R34.64] ;  /* 0x0000001a2210c981 */ /* 0x000ea4000c1e1100 */
[----:B--2---:R-:W-:-:S04]  /*5f50*/  LOP3.LUT R16, R16, 0xff, RZ, 0xc0, !PT ;  /* 0x000000ff10107812 */ /* 0x004fc800078ec0ff */
[----:B------:R-:W-:-:S05]  /*5f60*/  F2FP.F16.E4M3.UNPACK_B R16, R16 ;  /* 0x00000010ff10723e */ /* 0x000fca00020006ff */
[----:B------:R-:W-:-:S05]  /*5f70*/  HADD2.F32 R41, -RZ, R16.H0_H0 ;  /* 0x20000010ff297230 */ /* 0x000fca0000004100 */
[----:B------:R-:W-:-:S04]  /*5f80*/  FMUL R41, R41, R6 ;  /* 0x0000000629297220 */ /* 0x000fc80000400000 */
[----:B------:R-:W-:-:S05]  /*5f90*/  FFMA R16, R152, R5, R41 ;  /* 0x0000000598107223 */ /* 0x000fca0000000029 */
[----:B------:R-:W-:-:S05]  /*5fa0*/  F2FP.SATFINITE.E4M3.F32.PACK_AB_MERGE_C R16, RZ, R16, RZ ;  /* 0x00000010ff10723e */ /* 0x000fca00048070ff */
[----:B------:R0:W-:Y:S02]  /*5fb0*/  @!P4 STG.E.U8 desc[UR26][R44.64], R16 ;  /* 0x000000102c00c986 */ /* 0x0001e4000c10111a */
[----:B0-----:R-:W-:-:S06]  /*5fc0*/  PRMT R16, RZ, 0x7610, R16 ;  /* 0x00007610ff107816 */ /* 0x001fcc0000000010 */
[----:B------:R-:W2:Y:S01]  /*5fd0*/  @!P3 LDG.E.U8 R16, desc[UR26][R34.64+0x1] ;  /* 0x0000011a2210b981 */ /* 0x000ea2000c1e1100 */
[----:B------:R-:W-:Y:S02]  /*5fe0*/  ISETP.LT.OR P2, PT, R32, 0x9, !P0 ;  /* 0x000000092000780c */ /* 0x000fe40004741670 */
[----:B------:R-:W-:Y:S02]  /*5ff0*/  LOP3.LUT R180, R180, 0xfffffffb, RZ, 0xc0, !PT ;  /* 0xfffffffbb4b47812 */ /* 0x000fe400078ec0ff */
[----:B------:R-:W-:-:S09]  /*6000*/  ISETP.LT.OR P4, PT, R32, 0xa, !P0 ;  /* 0x0000000a2000780c */ /* 0x000fd20004781670 */
[----:B------:R-:W-:Y:S02]  /*6010*/  @!P2 IADD3 R152, P5, P6, R11, R26, R12 ;  /* 0x0000001a0b98a210 */ /* 0x000fe40007ebe00c */
[----:B------:R-:W-:Y:S02]  /*6020*/  @P2 LOP3.LUT R180, R180, 0x4, RZ, 0xfc, !PT ;  /* 0x00000004b4b42812 */ /* 0x000fe400078efcff */
[----:B------:R-:W-:Y:S02]  /*6030*/  @!P2 IADD3.X R222, R8, R38, R9, P5, P6 ;  /* 0x0000002608dea210 */ /* 0x000fe40002fec409 */
[----:B------:R-:W-:-:S04]  /*6040*/  LOP3.LUT P2, RZ, R40, 0x2, RZ, 0xc0, !PT ;  /* 0x0000000228ff7812 */ /* 0x000fc8000784c0ff */
[----:B------:R-:W-:Y:S02]  /*6050*/  ISETP.LT.OR P0, PT, R32, 0x11, !P2 ;  /* 0x000000112000780c */ /* 0x000fe40005701670 */
[----:B------:R-:W-:-:S04]  /*6060*/  @!P4 IADD3 R154, P5, P6, R11, R26, R12 ;  /* 0x0000001a0b9ac210 */ /* 0x000fc80007ebe00c */
[----:B------:R-:W-:-:S07]  /*6070*/  @!P4 IADD3.X R223, R8, R38, R9, P5, P6 ;  /* 0x0000002608dfc210 */ /* 0x000fce0002fec409 */
[----:B------:R-:W-:-:S04]  /*6080*/  @!P0 IADD3 R21, P5, P6, R11, R26, R10 ;  /* 0x0000001a0b158210 */ /* 0x000fc80007ebe00a */
[----:B------:R-:W-:Y:S02]  /*6090*/  @!P0 IADD3.X R18, R8, R38, R7, P5, P6 ;  /* 0x0000002608128210 */ /* 0x000fe40002fec407 */
[----:B------:R-:W-:Y:S02]  /*60a0*/  ISETP.LT.OR P5, PT, R32, 0x9, !P1 ;  /* 0x000000092000780c */ /* 0x000fe40004fa1670 */
[----:B--2---:R-:W-:-:S04]  /*60b0*/  LOP3.LUT R16, R16, 0xff, RZ, 0xc0, !PT ;  /* 0x000000ff10107812 */ /* 0x004fc800078ec0ff */
[----:B------:R-:W-:-:S05]  /*60c0*/  F2FP.F16.E4M3.UNPACK_B R16, R16 ;  /* 0x00000010ff10723e */ /* 0x000fca00020006ff */
[----:B------:R-:W-:-:S05]  /*60d0*/  HADD2.F32 R16, -RZ, R16.H0_H0 ;  /* 0x20000010ff107230 */ /* 0x000fca0000004100 */
[----:B------:R-:W-:-:S04]  /*60e0*/  FMUL R16, R16, R6 ;  /* 0x0000000610107220 */ /* 0x000fc80000400000 */
[--C-:B------:R-:W-:Y:S01]  /*60f0*/  FFMA R137, R137, R5, R16.reuse ;  /* 0x0000000589897223 */ /* 0x100fe20000000010 */
[----:B------:R-:W-:-:S04]  /*6100*/  PRMT R16, RZ, 0x7610, R16 ;  /* 0x00007610ff107816 */ /* 0x000fc80000000010 */
[----:B------:R-:W-:-:S05]  /*6110*/  F2FP.SATFINITE.E4M3.F32.PACK_AB_MERGE_C R137, RZ, R137, RZ ;  /* 0x00000089ff89723e */ /* 0x000fca00048070ff */
[----:B------:R0:W-:Y:S04]  /*6120*/  @!P3 STG.E.U8 desc[UR26][R36.64+0x1], R137 ;  /* 0x000001892400b986 */ /* 0x0001e8000c10111a */
        /* <DEDUP_REMOVED lines=11> */
[----:B------:R-:W-:Y:S02]  /*61e0*/  ISETP.LT.OR P5, PT, R32, 0xa, !P1 ;  /* 0x0000000a2000780c */ /* 0x000fe40004fa1670 */
[----:B------:R-:W-:-:S11]  /*61f0*/  PRMT R16, RZ, 0x7610, R16 ;  /* 0x00007610ff107816 */ /* 0x000fd60000000010 */
[----:B------:R-:W2:Y:S01]  /*6200*/  @!P5 LDG.E.U8 R16, desc[UR26][R30.64+0x9] ;  /* 0x0000091a1e10d981 */ /* 0x000ea2000c1e1100 */
[----:B0-----:R-:W0:Y:S01]  /*6210*/  @!P5 LDC.64 R36, c[0x0][0x5c0] ;  /* 0x00017000ff24db82 */ /* 0x001e220000000a00 */
[----:B------:R-:W-:-:S04]  /*6220*/  LOP3.LUT R180, R180, 0xffff7fff, RZ, 0xc0, !PT ;  /* 0xffff7fffb4b47812 */ /* 0x000fc800078ec0ff */
[----:B------:R-:W-:-:S04]  /*6230*/  @P0 LOP3.LUT R180, R180, 0x8000, RZ, 0xfc, !PT ;  /* 0x00008000b4b40812 */ /* 0x000fc800078efcff */
[----:B------:R-:W-:Y:S02]  /*6240*/  LOP3.LUT P0, RZ, R180, 0x2, RZ, 0xc0, !PT ;  /* 0x00000002b4ff7812 */ /* 0x000fe4000780c0ff */
[----:B0-----:R-:W-:-:S05]  /*6250*/  @!P5 IADD3 R36, P6, R26, R36, RZ ;  /* 0x000000241a24d210 */ /* 0x001fca0007fde0ff */
[----:B------:R-:W-:Y:S01]  /*6260*/  @!P5 IMAD.X R37, R38, 0x1, R37, P6 ;  /* 0x000000012625d824 */ /* 0x000fe200030e0625 */
[----:B--2---:R-:W-:-:S04]  /*6270*/  LOP3.LUT R16, R16, 0xff, RZ, 0xc0, !PT ;  /* 0x000000ff10107812 */ /* 0x004fc800078ec0ff */
[----:B------:R-:W-:-:S05]  /*6280*/  F2FP.F16.E4M3.UNPACK_B R16, R16 ;  /* 0x00000010ff10723e */ /* 0x000fca00020006ff */
[----:B------:R-:W-:-:S05]  /*6290*/  HADD2.F32 R16, -RZ, R16.H0_H0 ;  /* 0x20000010ff107230 */ /* 0x000fca0000004100 */
[----:B------:R-:W-:-:S04]  /*62a0*/  FMUL R16, R16, R6 ;  /* 0x0000000610107220 */ /* 0x000fc80000400000 */
[----:B------:R-:W-:-:S05]  /*62b0*/  FFMA R16, R194, R5, R16 ;  /* 0x00000005c2107223 */ /* 0x000fca0000000010 */
[----:B------:R-:W-:Y:S02]  /*62c0*/  F2FP.SATFINITE.E4M3.F32.PACK_AB_MERGE_C R45, RZ, R16, RZ ;  /* 0x00000010ff2d723e */ /* 0x000fe400048070ff */
[----:B------:R-:W-:-:S03]  /*62d0*/  PRMT R16, RZ, 0x7610, R16 ;  /* 0x00007610ff107816 */ /* 0x000fc60000000010 */
[----:B------:R0:W-:Y:S04]  /*62e0*/  @!P5 STG.E.U8 desc[UR26][R36.64+0x9], R45 ;  /* 0x0000092d2400d986 */ /* 0x0001e8000c10111a */
[----:B------:R-:W2:Y:S01]  /*62f0*/  @!P0 LDG.E.U8 R16, desc[UR26][R34.64+0x8] ;  /* 0x0000081a22108981 */ /* 0x000ea2000c1e1100 */
[----:B------:R-:W-:Y:S02]  /*6300*/  LOP3.LUT P1, RZ, R180, 0x8, RZ, 0xc0, !PT ;  /* 0x00000008b4ff7812 */ /* 0x000fe4000782c0ff */
[----:B--2---:R-:W-:-:S04]  /*6310*/  LOP3.LUT R16, R16, 0xff, RZ, 0xc0, !PT ;  /* 0x000000ff10107812 */ /* 0x004fc800078ec0ff */
[----:B------:R-:W-:-:S05]  /*6320*/  F2FP.F16.E4M3.UNPACK_B R16, R16 ;  /* 0x00000010ff10723e */ /* 0x000fca00020006ff */
[----:B------:R-:W-:-:S05]  /*6330*/  HADD2.F32 R41, -RZ, R16.H0_H0 ;  /* 0x20000010ff297230 */ /* 0x000fca0000004100 */
[----:B------:R-:W-:-:S04]  /*6340*/  FMUL R16, R41, R6 ;  /* 0x0000000629107220 */ /* 0x000fc80000400000 */
[--C-:B------:R-:W-:Y:S01]  /*6350*/  FFMA R193, R193, R5, R16.reuse ;  /* 0x00000005c1c17223 */ /* 0x100fe20000000010 */
[----:B------:R-:W-:-:S04]  /*6360*/  PRMT R16, RZ, 0x7610, R16 ;  /* 0x00007610ff107816 */ /* 0x000fc80000000010 */
[----:B------:R-:W-:-:S05]  /*6370*/  F2FP.SATFINITE.E4M3.F32.PACK_AB_MERGE_C R193, RZ, R193, RZ ;  /* 0x000000c1ffc1723e */ /* 0x000fca00048070ff */
[----:B------:R-:W-:Y:S04]  /*6380*/  @!P0 STG.E.U8 desc[UR26][R66.64+0x8], R193 ;  /* 0x000008c142008986 */ /* 0x000fe8000c10111a */
[----:B------:R-:W2:Y:S01]  /*6390*/  @!P1 LDG.E.U8 R16, desc[UR26][R34.64+0x9] ;  /* 0x0000091a22109981 */ /* 0x000ea2000c1e1100 */
[----:B------:R-:W-:Y:S02]  /*63a0*/  LOP3.LUT R4, R4, 0xdfffffff, RZ, 0xc0, !PT ;  /* 0xdfffffff04047812 */ /* 0x000fe400078ec0ff */
[----:B------:R-:W-:Y:S02]  /*63b0*/  ISETP.LT.OR P3, PT, R32, 0x12, !P2 ;  /* 0x000000122000780c */ /* 0x000fe40005761670 */
[----:B------:R-:W-:Y:S02]  /*63c0*/  @P4 LOP3.LUT R4, R4, 0x20000000, RZ, 0xfc, !PT ;  /* 0x2000000004044812 */ /* 0x000fe400078efcff */
[----:B------:R-:W-:-:S02]  /*63d0*/  ISETP.LT.OR P4, PT, R32, 0x19, !P2 ;  /* 0x000000192000780c */ /* 0x000fc40005781670 */
[----:B------:R-:W-:-:S07]  /*63e0*/  ISETP.LT.OR P0, PT, R32, 0x1a, !P2 ;  /* 0x0000001a2000780c */ /* 0x000fce0005701670 */
[----:B------:R-:W-:-:S04]  /*63f0*/  @!P3 IADD3 R20, P5, P6, R11, R26, R10 ;  /* 0x0000001a0b14b210 */ /* 0x000fc80007ebe00a */
[----:B------:R-:W-:Y:S02]  /*6400*/  @!P3 IADD3.X R19, R8, R38, R7, P5, P6 ;  /* 0x000000260813b210 */ /* 0x000fe40002fec407 */
[----:B------:R-:W-:-:S04]  /*6410*/  @!P4 IADD3 R17, P5, P6, R11, R26, R10 ;  /* 0x0000001a0b11c210 */ /* 0x000fc80007ebe00a */
[----:B------:R-:W-:Y:S02]  /*6420*/  @!P4 IADD3.X R14, R8, R38, R7, P5, P6 ;  /* 0x00000026080ec210 */ /* 0x000fe40002fec407 */
[----:B------:R-:W-:-:S04]  /*6430*/  @!P0 IADD3 R13, P5, P6, R11, R26, R10 ;  /* 0x0000001a0b0d8210 */ /* 0x000fc80007ebe00a */
[----:B------:R-:W-:Y:S02]  /*6440*/  @!P0 IADD3.X R3, R8, R38, R7, P5, P6 ;  /* 0x0000002608038210 */ /* 0x000fe40002fec407 */
[----:B0-----:R-:W-:Y:S02]  /*6450*/  IADD3 R37, P5, R39, 0x80, RZ ;  /* 0x0000008027257810 */ /* 0x001fe40007fbe0ff */
[----:B------:R-:W-:-:S04]  /*6460*/  LOP3.LUT R180, R180, 0xffffdfff, RZ, 0xc0, !PT ;  /* 0xffffdfffb4b47812 */ /* 0x000fc800078ec0ff */
[----:B------:R-:W-:-:S04]  /*6470*/  @P3 LOP3.LUT R180, R180, 0x2000, RZ, 0xfc, !PT ;  /* 0x00002000b4b43812 */ /* 0x000fc800078efcff */
[----:B------:R-:W-:Y:S02]  /*6480*/  LOP3.LUT P3, RZ, R180, 0x10, RZ, 0xc0, !PT ;  /* 0x00000010b4ff7812 */ /* 0x000fe4000786c0ff */
[----:B--2---:R-:W-:-:S04]  /*6490*/  LOP3.LUT R16, R16, 0xff, RZ, 0xc0, !PT ;  /* 0x000000ff10107812 */ /* 0x004fc800078ec0ff */
[----:B------:R-:W-:-:S05]  /*64a0*/  F2FP.F16.E4M3.UNPACK_B R16, R16 ;  /* 0x00000010ff10723e */ /* 0x000fca00020006ff */
[----:B------:R-:W-:-:S05]  /*64b0*/  HADD2.F32 R16, -RZ, R16.H0_H0 ;  /* 0x20000010ff107230 */ /* 0x000fca0000004100 */
[----:B------:R-:W-:-:S04]  /*64c0*/  FMUL R16, R16, R6 ;  /* 0x0000000610107220 */ /* 0x000fc80000400000 */
[----:B------:R-:W-:-:S05]  /*64d0*/  FFMA R16, R185, R5, R16 ;  /* 0x00000005b9107223 */ /* 0x000fca0000000010 */
[----:B------:R-:W-:Y:S01]  /*64e0*/  F2FP.SATFINITE.E4M3.F32.PACK_AB_MERGE_C R41, RZ, R16, RZ ;  /* 0x00000010ff29723e */ /* 0x000fe200048070ff */
[----:B------:R-:W-:-:S04]  /*64f0*/  IMAD.X R16, RZ, RZ, R215, P5 ;  /* 0x000000ffff107224 */ /* 0x000fc800028e06d7 */
[----:B------:R-:W-:-:S04]  /*6500*/  IMAD R16, R16, UR6, RZ ;  /* 0x0000000610107c24 */ /* 0x000fc8000f8e02ff */
[C---:B------:R-:W-:Y:S02]  /*6510*/  IMAD R16, R37.reuse, UR7, R16 ;  /* 0x0000000725107c24 */ /* 0x040fe4000f8e0210 */
[----:B------:R-:W-:-:S03]  /*6520*/  IMAD.WIDE.U32 R36, R37, UR6, R28 ;  /* 0x0000000625247c25 */ /* 0x000fc6000f8e001c */
[----:B------:R-:W-:-:S04]  /*6530*/  IADD3 R36, P5, R36, UR10, RZ ;  /* 0x0000000a24247c10 */ /* 0x000fc8000ffbe0ff */
[--C-:B------:R-:W-:Y:S02]  /*6540*/  IADD3.X R37, R37, UR11, R16.reuse, P5, !PT ;  /* 0x0000000b25257c10 */ /* 0x100fe4000affe410 */
[----:B------:R-:W-:Y:S01]  /*6550*/  PRMT R16, RZ, 0x7610, R16 ;  /* 0x00007610ff107816 */ /* 0x000fe20000000010 */
[----:B------:R0:W-:Y:S05]  /*6560*/  @!P1 STG.E.U8 desc[UR26][R58.64+0x9], R41 ;  /* 0x000009293a009986 */ /* 0x0001ea000c10111a */
[----:B------:R-:W2:Y:S01]  /*6570*/  @!P3 LDG.E.U8 R16, desc[UR26][R36.64] ;  /* 0x0000001a2410b981 */ /* 0x000ea2000c1e1100 */
[----:B------:R-:W-:-:S04]  /*6580*/  LOP3.LUT R180, R180, 0xffffefff, RZ, 0xc0, !PT ;  /* 0xffffefffb4b47812 */ /* 0x000fc800078ec0ff */
[----:B------:R-:W-:-:S04]  /*6590*/  @P4 LOP3.LUT R180, R180, 0x1000, RZ, 0xfc, !PT ;  /* 0x00001000b4b44812 */ /* 0x000fc800078efcff */
[----:B------:R-:W-:-:S04]  /*65a0*/  LOP3.LUT R180, R180, 0xfffff7ff, RZ, 0xc0, !PT ;  /* 0xfffff7ffb4b47812 */ /* 0x000fc800078ec0ff */
[----:B------:R-:W-:-:S04]  /*65b0*/  @P0 LOP3.LUT R180, R180, 0x800, RZ, 0xfc, !PT ;  /* 0x00000800b4b40812 */ /* 0x000fc800078efcff */
[----:B------:R-:W-:Y:S02]  /*65c0*/  LOP3.LUT P0, RZ, R180, 0x400, RZ, 0xc0, !PT ;  /* 0x00000400b4ff7812 */ /* 0x000fe4000780c0ff */
[----:B--2---:R-:W-:-:S04]  /*65d0*/  LOP3.LUT R16, R16, 0xff, RZ, 0xc0, !PT ;  /* 0x000000ff10107812 */ /* 0x004fc800078ec0ff */
[----:B------:R-:W-:-:S05]  /*65e0*/  F2FP.F16.E4M3.UNPACK_B R16, R16 ;  /* 0x00000010ff10723e */ /* 0x000fca00020006ff */
[----:B0-----:R-:W-:-:S05]  /*65f0*/  HADD2.F32 R41, -RZ, R16.H0_H0 ;  /* 0x20000010ff297230 */ /* 0x001fca0000004100 */
[----:B------:R-:W-:-:S04]  /*6600*/  FMUL R41, R41, R6 ;  /* 0x0000000629297220 */ /* 0x000fc80000400000 */
[----:B------:R-:W-:Y:S01]  /*6610*/  FFMA R140, R140, R5, R41 ;  /* 0x000000058c8c7223 */ /* 0x000fe20000000029 */
[----:B------:R-:W-:-:S04]  /*6620*/  PRMT R16, RZ, 0x7610, R16 ;  /* 0x00007610ff107816 */ /* 0x000fc80000000010 */
[----:B------:R-:W-:-:S05]  /*6630*/  F2FP.SATFINITE.E4M3.F32.PACK_AB_MERGE_C R45, RZ, R140, RZ ;  /* 0x0000008cff2d723e */ /* 0x000fca00048070ff */
[----:B------:R0:W-:Y:S04]  /*6640*/  @!P3 STG.E.U8 desc[UR26][R68.64], R45 ;  /* 0x0000002d4400b986 */ /* 0x0001e8000c10111a */
[----:B------:R-:W2:Y:S01]  /*6650*/  @!P0 LDG.E.U8 R16, desc[UR26][R36.64+0x1] ;  /* 0x0000011a24108981 */ /* 0x000ea2000c1e1100 */
[----:B------:R-:W-:-:S04]  /*6660*/  ISETP.GE.AND P4, PT, R33, 0x109, PT ;  /* 0x000001092100780c */ /* 0x000fc80003f86270 */
[C---:B------:R-:W-:Y:S02]  /*6670*/  ISETP.LT.OR P1, PT, R32.reuse, 0x11, !P4 ;  /* 0x000000112000780c */ /* 0x040fe40006721670 */
[----:B------:R-:W-:-:S11]  /*6680*/  ISETP.LT.OR P3, PT, R32, 0x12, !P4 ;  /* 0x000000122000780c */ /* 0x000fd60006761670 */
[----:B------:R-:W-:-:S04]  /*6690*/  @!P1 IADD3 R2, P5, P6, R11, R26, R12 ;  /* 0x0000001a0b029210 */ /* 0x000fc80007ebe00c */
[----:B------:R-:W-:Y:S02]  /*66a0*/  @!P1 IADD3.X R0, R8, R38, R9, P5, P6 ;  /* 0x0000002608009210 */ /* 0x000fe40002fec409 */
[----:B------:R-:W-:-:S04]  /*66b0*/  @!P3 IADD3 R229, P5, P6, R11, R26, R12 ;  /* 0x0000001a0be5b210 */ /* 0x000fc80007ebe00c */
[----:B------:R-:W-:Y:S02]  /*66c0*/  @!P3 IADD3.X R228, R8, R38, R9, P5, P6 ;  /* 0x0000002608e4b210 */ /* 0x000fe40002fec409 */
[----:B------:R-:W-:-:S04]  /*66d0*/  LOP3.LUT R180, R180, 0xffffffbf, RZ, 0xc0, !PT ;  /* 0xffffffbfb4b47812 */ /* 0x000fc800078ec0ff */
[----:B------:R-:W-:Y:S02]  /*66e0*/  @P1 LOP3.LUT R180, R180, 0x40, RZ, 0xfc, !PT ;  /* 0x00000040b4b41812 */ /* 0x000fe400078efcff */
[----:B------:R-:W-:Y:S02]  /*66f0*/  LOP3.LUT P1, RZ, R40, 0x1, RZ, 0xc0, !PT ;  /* 0x0000000128ff7812 */ /* 0x000fe4000782c0ff */
[----:B------:R-:W-:-:S04]  /*6700*/  LOP3.LUT R180, R180, 0xffffffef, RZ, 0xc0, !PT ;  /* 0xffffffefb4b47812 */ /* 0x000fc800078ec0ff */
[----:B------:R-:W-:Y:S02]  /*6710*/  @P3 LOP3.LUT R180, R180, 0x10, RZ, 0xfc, !PT ;  /* 0x00000010b4b43812 */ /* 0x000fe400078efcff */
[----:B------:R-:W-:-:S13]  /*6720*/  LOP3.LUT P3, RZ, R4, 0x80000000, RZ, 0xc0, !PT ;  /* 0x8000000004ff7812 */ /* 0x000fda000786c0ff */
[----:B0-----:R-:W0:Y:S01]  /*6730*/  @!P3 LDC.64 R44, c[0x0][0x5c0] ;  /* 0x00017000ff2cbb82 */ /* 0x001e220000000a00 */
[----:B--2---:R-:W-:-:S04]  /*6740*/  LOP3.LUT R16, R16, 0xff, RZ, 0xc0, !PT ;  /* 0x000000ff10107812 */ /* 0x004fc800078ec0ff */
[----:B------:R-:W-:-:S05]  /*6750*/  F2FP.F16.E4M3.UNPACK_B R16, R16 ;  /* 0x00000010ff10723e */ /* 0x000fca00020006ff */
[----:B------:R-:W-:-:S05]  /*6760*/  HADD2.F32 R41, -RZ, R16.H0_H0 ;  /* 0x20000010ff297230 */ /* 0x000fca0000004100 */
[----:B------:R-:W-:-:S04]  /*6770*/  FMUL R41, R41, R6 ;  /* 0x0000000629297220 */ /* 0x000fc80000400000 */
[----:B------:R-:W-:-:S05]  /*6780*/  FFMA R41, R178, R5, R41 ;  /* 0x00000005b2297223 */ /* 0x000fca0000000029 */
[----:B------:R-:W-:Y:S02]  /*6790*/  F2FP.SATFINITE.E4M3.F32.PACK_AB_MERGE_C R59, RZ, R41, RZ ;  /* 0x00000029ff3b723e */ /* 0x000fe400048070ff */
[----:B------:R-:W-:-:S05]  /*67a0*/  IADD3 R41, P5, R39, 0x88, RZ ;  /* 0x0000008827297810 */ /* 0x000fca0007fbe0ff */
        /* <DEDUP_REMOVED lines=9> */
[----:B0-----:R-:W-:-:S05]  /*6840*/  @!P3 IADD3 R44, P5, R207, R44, RZ ;  /* 0x0000002ccf2cb210 */ /* 0x001fca0007fbe0ff */
[----:B------:R-:W-:Y:S01]  /*6850*/  @!P3 IMAD.X R45, R214, 0x1, R45, P5 ;  /* 0x00000001d62db824 */ /* 0x000fe200028e062d */
[----:B--2---:R-:W-:-:S04]  /*6860*/  LOP3.LUT R16, R16, 0xff, RZ, 0xc0, !PT ;  /* 0x000000ff10107812 */ /* 0x004fc800078ec0ff */
[----:B------:R-:W-:-:S05]  /*6870*/  F2FP.F16.E4M3.UNPACK_B R16, R16 ;  /* 0x00000010ff10723e */ /* 0x000fca00020006ff */
[----:B-1----:R-:W-:-:S05]  /*6880*/  HADD2.F32 R57, -RZ, R16.H0_H0 ;  /* 0x20000010ff397230 */ /* 0x002fca0000004100 */
[----:B------:R-:W-:-:S04]  /*6890*/  FMUL R57, R57, R6 ;  /* 0x0000000639397220 */ /* 0x000fc80000400000 */
[----:B------:R-:W-:Y:S01]  /*68a0*/  FFMA R57, R172, R5, R57 ;  /* 0x00000005ac397223 */ /* 0x000fe20000000039 */
[----:B------:R-:W-:-:S04]  /*68b0*/  PRMT R16, RZ, 0x7610, R16 ;  /* 0x00007610ff107816 */ /* 0x000fc80000000010 */
[----:B------:R-:W-:-:S05]  /*68c0*/  F2FP.SATFINITE.E4M3.F32.PACK_AB_MERGE_C R57, RZ, R57, RZ ;  /* 0x00000039ff39723e */ /* 0x000fca00048070ff */
[----:B------:R0:W-:Y:S04]  /*68d0*/  @!P3 STG.E.U8 desc[UR26][R44.64], R57 ;  /* 0x000000392c00b986 */ /* 0x0001e8000c10111a */
[----:B------:R-:W2:Y:S01]  /*68e0*/  @!P1 LDG.E.U8 R16, desc[UR26][R40.64+0x1] ;  /* 0x0000011a28109981 */ /* 0x000ea2000c1e1100 */
[----:B------:R-:W-:Y:S02]  /*68f0*/  ISETP.LT.OR P0, PT, R32, 0x19, !P4 ;  /* 0x000000192000780c */ /* 0x000fe40006701670 */
[----:B------:R-:W-:Y:S01]  /*6900*/  LOP3.LUT R180, R180, 0xfffffff7, RZ, 0xc0, !PT ;  /* 0xfffffff7b4b47812 */ /* 0x000fe200078ec0ff */
[----:B0-----:R-:W0:Y:S10]  /*6910*/  @!P1 LDC.64 R44, c[0x0][0x5c0] ;  /* 0x00017000ff2c9b82 */ /* 0x001e340000000a00 */
[----:B------:R-:W-:-:S02]  /*6920*/  @!P0 IADD3 R207, P5, P6, R11, R26, R12 ;  /* 0x0000001a0bcf8210 */ /* 0x000fc40007ebe00c */
[----:B------:R-:W-:Y:S02]  /*6930*/  @P0 LOP3.LUT R180, R180, 0x8, RZ, 0xfc, !PT ;  /* 0x00000008b4b40812 */ /* 0x000fe400078efcff */
[----:B------:R-:W-:Y:S02]  /*6940*/  @!P0 IADD3.X R196, R8, R38, R9, P5, P6 ;  /* 0x0000002608c48210 */ /* 0x000fe40002fec409 */
[----:B------:R-:W-:Y:S02]  /*6950*/  ISETP.LT.OR P0, PT, R32, 0x1a, !P4 ;  /* 0x0000001a2000780c */ /* 0x000fe40006701670 */
[----:B------:R-:W-:-:S11]  /*6960*/  LOP3.LUT R180, R180, 0xfffffffd, RZ, 0xc0, !PT ;  /* 0xfffffffdb4b47812 */ /* 0x000fd600078ec0ff */
[----:B------:R-:W-:Y:S02]  /*6970*/  @!P0 IADD3 R194, P5, P6, R11, R26, R12 ;  /* 0x0000001a0bc28210 */ /* 0x000fe40007ebe00c */
[----:B------:R-:W-:Y:S02]  /*6980*/  @P0 LOP3.LUT R180, R180, 0x2, RZ, 0xfc, !PT ;  /* 0x00000002b4b40812 */ /* 0x000fe400078efcff */
[----:B------:R-:W-:Y:S02]  /*6990*/  @!P0 IADD3.X R193, R8, R38, R9, P5, P6 ;  /* 0x0000002608c18210 */ /* 0x000fe40002fec409 */
        /* <DEDUP_REMOVED lines=22> */
[----:B------:R-:W-:Y:S02]  /*6b00*/  ISETP.LT.OR P0, PT, R32, 0x21, !P2 ;  /* 0x000000212000780c */ /* 0x000fe40005701670 */
[----:B------:R-:W-:-:S11]  /*6b10*/  LOP3.LUT R180, R180, 0xffffbfff, RZ, 0xc0, !PT ;  /* 0xffffbfffb4b47812 */ /* 0x000fd600078ec0ff */
        /* <DEDUP_REMOVED lines=9> */
[----:B--2---:R-:W-:-:S04]  /*6bb0*/  LOP3.LUT R16, R16, 0xff, RZ, 0xc0, !PT ;  /* 0x000000ff10107812 */ /* 0x004fc800078ec0ff */
[----:B------:R-:W-:-:S05]  /*6bc0*/  F2FP.F16.E4M3.UNPACK_B R16, R16 ;  /* 0x00000010ff10723e */ /* 0x000fca00020006ff */
[----:B0-----:R-:W-:-:S05]  /*6bd0*/  HADD2.F32 R45, -RZ, R16.H0_H0 ;  /* 0x20000010ff2d7230 */ /* 0x001fca0000004100 */
[----:B------:R-:W-:Y:S01]  /*6be0*/  FMUL R16, R45, R6 ;  /* 0x000000062d107220 */ /* 0x000fe20000400000 */
[----:B------:R-:W-:Y:S01]  /*6bf0*/  ISETP.LT.OR P3, PT, R32, 0x29, !P2 ;  /* 0x000000292000780c */ /* 0x000fe20005761670 */
[----:B------:R-:W0:Y:S02]  /*6c00*/  @!P0 LDC.64 R44, c[0x0][0x5c0] ;  /* 0x00017000ff2c8b82 */ /* 0x000e240000000a00 */
[----:B------:R-:W-:-:S05]  /*6c10*/  FFMA R16, R135, R5, R16 ;  /* 0x0000000587107223 */ /* 0x000fca0000000010 */
[----:B-1----:R-:W-:Y:S02]  /*6c20*/  F2FP.SATFINITE.E4M3.F32.PACK_AB_MERGE_C R57, RZ, R16, RZ ;  /* 0x00000010ff39723e */ /* 0x002fe400048070ff */
[----:B------:R-:W-:-:S03]  /*6c30*/  PRMT R16, RZ, 0x7610, R16 ;  /* 0x00007610ff107816 */ /* 0x000fc60000000010 */
[----:B------:R1:W-:Y:S04]  /*6c40*/  @!P6 STG.E.U8 desc[UR26][R72.64+0x9], R57 ;  /* 0x000009394800e986 */ /* 0x0003e8000c10111a */
[----:B------:R-:W2:Y:S01]  /*6c50*/  @!P0 LDG.E.U8 R16, desc[UR26][R40.64+0x8] ;  /* 0x0000081a28108981 */ /* 0x000ea2000c1e1100 */
[----:B------:R-:W-:Y:S02]  /*6c60*/  ISETP.LT.OR P2, PT, R32, 0x2a, !P2 ;  /* 0x0000002a2000780c */ /* 0x000fe40005741670 */
[----:B------:R-:W-:Y:S02]  /*6c70*/  LOP3.LUT R4, R4, 0xfdffffff, RZ, 0xc0, !PT ;  /* 0xfdffffff04047812 */ /* 0x000fe400078ec0ff */
[----:B------:R-:W-:Y:S02]  /*6c80*/  @!P3 IADD3 R140, P1, P5, R11, R26, R10 ;  /* 0x0000001a0b8cb210 */ /* 0x000fe40007d3e00a */
[----:B------:R-:W-:-:S02]  /*6c90*/  @P3 LOP3.LUT R4, R4, 0x2000000, RZ, 0xfc, !PT ;  /* 0x0200000004043812 */ /* 0x000fc400078efcff */
[----:B------:R-:W-:Y:S02]  /*6ca0*/  @!P3 IADD3.X R137, R8, R38, R7, P1, P5 ;  /* 0x000000260889b210 */ /* 0x000fe40000fea407 */
[----:B------:R-:W-:-:S03]  /*6cb0*/  LOP3.LUT R4, R4, 0xfbffffff, RZ, 0xc0, !PT ;  /* 0xfbffffff04047812 */ /* 0x000fc600078ec0ff */
[----:B------:R-:W-:Y:S02]  /*6cc0*/  @!P2 IADD3 R135, P1, P5, R11, R26, R10 ;  /* 0x0000001a0b87a210 */ /* 0x000fe40007d3e00a */
[----:B------:R-:W-:Y:S02]  /*6cd0*/  @P2 LOP3.LUT R4, R4, 0x4000000, RZ, 0xfc, !PT ;  /* 0x0400000004042812 */ /* 0x000fe400078efcff */
[----:B------:R-:W-:Y:S02]  /*6ce0*/  @!P2 IADD3.X R75, R8, R38, R7, P1, P5 ;  /* 0x00000026084ba210 */ /* 0x000fe40000fea407 */
[----:B------:R-:W-:Y:S02]  /*6cf0*/  LOP3.LUT P2, RZ, R180, 0x20, RZ, 0xc0, !PT ;  /* 0x00000020b4ff7812 */ /* 0x000fe4000784c0ff */
[----:B0-----:R-:W-:Y:S02]  /*6d00*/  @!P0 IADD3 R44, P1, R218, R44, RZ ;  /* 0x0000002cda2c8210 */ /* 0x001fe40007f3e0ff */
[----:B------:R-:W-:-:S03]  /*6d10*/  PRMT R56, RZ, 0x7610, R56 ;  /* 0x00007610ff387816 */ /* 0x000fc60000000038 */
[----:B------:R-:W-:Y:S01]  /*6d20*/  @!P0 IMAD.X R45, R219, 0x1, R45, P1 ;  /* 0x00000001db2d8824 */ /* 0x000fe200008e062d */
[----:B--2---:R-:W-:-:S04]  /*6d30*/  LOP3.LUT R16, R16, 0xff, RZ, 0xc0, !PT ;  /* 0x000000ff10107812 */ /* 0x004fc800078ec0ff */
[----:B------:R-:W-:-:S05]  /*6d40*/  F2FP.F16.E4M3.UNPACK_B R16, R16 ;  /* 0x00000010ff10723e */ /* 0x000fca00020006ff */
[----:B-1----:R-:W-:-:S05]  /*6d50*/  HADD2.F32 R57, -RZ, R16.H0_H0 ;  /* 0x20000010ff397230 */ /* 0x002fca0000004100 */
[----:B------:R-:W-:-:S04]  /*6d60*/  FMUL R57, R57, R6 ;  /* 0x0000000639397220 */ /* 0x000fc80000400000 */
[----:B------:R-:W-:-:S05]  /*6d70*/  FFMA R57, R132, R5, R57 ;  /* 0x0000000584397223 */ /* 0x000fca0000000039 */
[----:B------:R-:W-:-:S05]  /*6d80*/  F2FP.SATFINITE.E4M3.F32.PACK_AB_MERGE_C R57, RZ, R57, RZ ;  /* 0x00000039ff39723e */ /* 0x000fca00048070ff */
[----:B------:R0:W-:Y:S04]  /*6d90*/  @!P0 STG.E.U8 desc[UR26][R44.64+0x8], R57 ;  /* 0x000008392c008986 */ /* 0x0001e8000c10111a */
[----:B------:R-:W2:Y:S01]  /*6da0*/  @!P2 LDG.E.U8 R56, desc[UR26][R40.64+0x9] ;  /* 0x0000091a2838a981 */ /* 0x000ea2000c1e1100 */
[C---:B------:R-:W-:Y:S01]  /*6db0*/  ISETP.LT.OR P1, PT, R32.reuse, 0x21, !P4 ;  /* 0x000000212000780c */ /* 0x040fe20006721670 */
[----:B0-----:R-:W0:Y:S01]  /*6dc0*/  @!P2 LDC.64 R44, c[0x0][0x5c0] ;  /* 0x00017000ff2cab82 */ /* 0x001e220000000a00 */
[----:B------:R-:W-:-:S11]  /*6dd0*/  ISETP.LT.OR P0, PT, R32, 0x22, !P4 ;  /* 0x000000222000780c */ /* 0x000fd60006701670 */
[----:B------:R-:W-:-:S04]  /*6de0*/  @!P1 IADD3 R74, P5, P6, R11, R26, R12 ;  /* 0x0000001a0b4a9210 */ /* 0x000fc80007ebe00c */
[----:B------:R-:W-:Y:S02]  /*6df0*/  @!P1 IADD3.X R73, R8, R38, R9, P5, P6 ;  /* 0x0000002608499210 */ /* 0x000fe40002fec409 */
[----:B------:R-:W-:-:S04]  /*6e00*/  @!P0 IADD3 R72, P5, P6, R11, R26, R12 ;  /* 0x0000001a0b488210 */ /* 0x000fc80007ebe00c */
[----:B------:R-:W-:Y:S02]  /*6e10*/  @!P0 IADD3.X R16, R8, R38, R9, P5, P6 ;  /* 0x0000002608108210 */ /* 0x000fe40002fec409 */
[----:B0-----:R-:W-:-:S05]  /*6e20*/  @!P2 IADD3 R44, P4, R220, R44, RZ ;  /* 0x0000002cdc2ca210 */ /* 0x001fca0007f9e0ff */
[----:B------:R-:W-:Y:S01]  /*6e30*/  @!P2 IMAD.X R45, R221, 0x1, R45, P4 ;  /* 0x00000001dd2da824 */ /* 0x000fe200020e062d */
[----:B------:R-:W-:Y:S02]  /*6e40*/  LOP3.LUT P3, RZ, R180, 0x80000000, RZ, 0xc0, !PT ;  /* 0x80000000b4ff7812 */ /* 0x000fe4000786c0ff */
[----:B--2---:R-:W-:-:S04]  /*6e50*/  LOP3.LUT R56, R56, 0xff, RZ, 0xc0, !PT ;  /* 0x000000ff38387812 */ /* 0x004fc800078ec0ff */
[----:B------:R-:W-:-:S05]  /*6e60*/  F2FP.F16.E4M3.UNPACK_B R56, R56 ;  /* 0x00000038ff38723e */ /* 0x000fca00020006ff */
[----:B------:R-:W-:-:S05]  /*6e70*/  HADD2.F32 R57, -RZ, R56.H0_H0 ;  /* 0x20000038ff397230 */ /* 0x000fca0000004100 */
[----:B------:R-:W-:-:S04]  /*6e80*/  FMUL R57, R57, R6 ;  /* 0x0000000639397220 */ /* 0x000fc80000400000 */
[----:B------:R-:W-:-:S05]  /*6e90*/  FFMA R57, R128, R5, R57 ;  /* 0x0000000580397223 */ /* 0x000fca0000000039 */
[----:B------:R-:W-:Y:S02]  /*6ea0*/  F2FP.SATFINITE.E4M3.F32.PACK_AB_MERGE_C R59, RZ, R57, RZ ;  /* 0x00000039ff3b723e */ /* 0x000fe400048070ff */
[----:B------:R-:W-:-:S05]  /*6eb0*/  IADD3 R57, P5, R39, 0x100, RZ ;  /* 0x0000010027397810 */ /* 0x000fca0007fbe0ff */
[----:B------:R-:W-:Y:S01]  /*6ec0*/  IMAD.X R56, RZ, RZ, R215, P5 ;  /* 0x000000ffff387224 */ /* 0x000fe200028e06d7 */
[----:B------:R0:W-:Y:S03]  /*6ed0*/  @!P2 STG.E.U8 desc[UR26][R44.64+0x9], R59 ;  /* 0x0000093b2c00a986 */ /* 0x0001e6000c10111a */
[----:B------:R-:W-:-:S04]  /*6ee0*/  IMAD R56, R56, UR6, RZ ;  /* 0x0000000638387c24 */ /* 0x000fc8000f8e02ff */
[C---:B------:R-:W-:Y:S02]  /*6ef0*/  IMAD R56, R57.reuse, UR7, R56 ;  /* 0x0000000739387c24 */ /* 0x040fe4000f8e0238 */
[----:B0-----:R-:W-:-:S03]  /*6f00*/  IMAD.WIDE.U32 R44, R57, UR6, R28 ;  /* 0x00000006392c7c25 */ /* 0x001fc6000f8e001c */
[----:B------:R-:W-:-:S04]  /*6f10*/  IADD3 R44, P5, R44, UR10, RZ ;  /* 0x0000000a2c2c7c10 */ /* 0x000fc8000ffbe0ff */
[--C-:B------:R-:W-:Y:S02]  /*6f20*/  IADD3.X R45, R45, UR11, R56.reuse, P5, !PT ;  /* 0x0000000b2d2d7c10 */ /* 0x100fe4000affe438 */
[----:B------:R-:W-:-:S06]  /*6f30*/  PRMT R56, RZ, 0x7610, R56 ;  /* 0x00007610ff387816 */ /* 0x000fcc0000000038 */
[----:B------:R-:W2:Y:S01]  /*6f40*/  @!P3 LDG.E.U8 R56, desc[UR26][R44.64] ;  /* 0x0000001a2c38b981 */ /* 0x000ea2000c1e1100 */
[----:B------:R-:W-:-:S04]  /*6f50*/  LOP3.LUT R4, R4, 0xf7ffffff, RZ, 0xc0, !PT ;  /* 0xf7ffffff04047812 */ /* 0x000fc800078ec0ff */
[----:B------:R-:W-:Y:S02]  /*6f60*/  @P1 LOP3.LUT R4, R4, 0x8000000, RZ, 0xfc, !PT ;  /* 0x0800000004041812 */ /* 0x000fe400078efcff */
        /* <DEDUP_REMOVED lines=11> */
[----:B------:R-:W-:Y:S02]  /*7020*/  PRMT R66, RZ, 0x7610, R66 ;  /* 0x00007610ff427816 */ /* 0x000fe40000000042 */
[----:B--2---:R-:W-:-:S04]  /*7030*/  LOP3.LUT R56, R56, 0xff, RZ, 0xc0, !PT ;  /* 0x000000ff38387812 */ /* 0x004fc800078ec0ff */
[----:B------:R-:W-:-:S05]  /*7040*/  F2FP.F16.E4M3.UNPACK_B R56, R56 ;  /* 0x00000038ff38723e */ /* 0x000fca00020006ff */
[----:B------:R-:W-:-:S05]  /*7050*/  HADD2.F32 R57, -RZ, R56.H0_H0 ;  /* 0x20000038ff397230 */ /* 0x000fca0000004100 */
[----:B------:R-:W-:Y:S01]  /*7060*/  FMUL R56, R57, R6 ;  /* 0x0000000639387220 */ /* 0x000fe20000400000 */
[----:B------:R-:W-:-:S03]  /*7070*/  IADD3 R57, P5, R39, 0x108, RZ ;  /* 0x0000010827397810 */ /* 0x000fc60007fbe0ff */
[----:B------:R-:W-:-:S05]  /*7080*/  FFMA R56, R143, R5, R56 ;  /* 0x000000058f387223 */ /* 0x000fca0000000038 */
[----:B------:R-:W-:Y:S01]  /*7090*/  F2FP.SATFINITE.E4M3.F32.PACK_AB_MERGE_C R67, RZ, R56, RZ ;  /* 0x00000038ff43723e */ /* 0x000fe200048070ff */
[----:B------:R-:W-:-:S04]  /*70a0*/  IMAD.X R56, RZ, RZ, R215, P5 ;  /* 0x000000ffff387224 */ /* 0x000fc800028e06d7 */
[----:B------:R-:W-:-:S04]  /*70b0*/  IMAD R56, R56, UR6, RZ ;  /* 0x0000000638387c24 */ /* 0x000fc8000f8e02ff */
[C---:B0-----:R-:W-:Y:S02]  /*70c0*/  IMAD R59, R57.reuse, UR7, R56 ;  /* 0x00000007393b7c24 */ /* 0x041fe4000f8e0238 */
[----:B------:R-:W-:-:S03]  /*70d0*/  IMAD.WIDE.U32 R56, R57, UR6, R28 ;  /* 0x0000000639387c25 */ /* 0x000fc6000f8e001c */
[----:B------:R-:W-:-:S04]  /*70e0*/  IADD3 R56, P5, R56, UR10, RZ ;  /* 0x0000000a38387c10 */ /* 0x000fc8000ffbe0ff */
[----:B------:R-:W-:Y:S01]  /*70f0*/  IADD3.X R57, R57, UR11, R59, P5, !PT ;  /* 0x0000000b39397c10 */ /* 0x000fe2000affe43b */
[----:B------:R0:W-:Y:S01]  /*7100*/  @!P1 STG.E.U8 desc[UR26][R78.64+0x1], R67 ;  /* 0x000001434e009986 */ /* 0x0001e2000c10111a */
[----:B------:R-:W1:Y:S03]  /*7110*/  @!P2 LDC.64 R58, c[0x0][0x5c0] ;  /* 0x00017000ff3aab82 */ /* 0x000e660000000a00 */
[----:B------:R-:W2:Y:S01]  /*7120*/  @!P2 LDG.E.U8 R66, desc[UR26][R56.64] ;  /* 0x0000001a3842a981 */ /* 0x000ea2000c1e1100 */
[----:B------:R-:W-:Y:S02]  /*7130*/  LOP3.LUT P3, RZ, R180, 0x80, RZ, 0xc0, !PT ;  /* 0x00000080b4ff7812 */ /* 0x000fe4000786c0ff */
[----:B-1----:R-:W-:-:S05]  /*7140*/  @!P2 IADD3 R58, P5, R224, R58, RZ ;  /* 0x0000003ae03aa210 */ /* 0x002fca0007fbe0ff */
[----:B------:R-:W-:Y:S01]  /*7150*/  @!P2 IMAD.X R59, R225, 0x1, R59, P5 ;  /* 0x00000001e13ba824 */ /* 0x000fe200028e063b */
[----:B--2---:R-:W-:-:S04]  /*7160*/  LOP3.LUT R66, R66, 0xff, RZ, 0xc0, !PT ;  /* 0x000000ff42427812 */ /* 0x004fc800078ec0ff */
[----:B------:R-:W-:-:S05]  /*7170*/  F2FP.F16.E4M3.UNPACK_B R66, R66 ;  /* 0x00000042ff42723e */ /* 0x000fca00020006ff */
[----:B0-----:R-:W-:-:S05]  /*7180*/  HADD2.F32 R67, -RZ, R66.H0_H0 ;  /* 0x20000042ff437230 */ /* 0x001fca0000004100 */
[----:B------:R-:W-:-:S04]  /*7190*/  FMUL R66, R67, R6 ;  /* 0x0000000643427220 */ /* 0x000fc80000400000 */
[----:B------:R-:W-:-:S05]  /*71a0*/  FFMA R66, R187, R5, R66 ;  /* 0x00000005bb427223 */ /* 0x000fca0000000042 */
[----:B------:R-:W-:Y:S02]  /*71b0*/  F2FP.SATFINITE.E4M3.F32.PACK_AB_MERGE_C R69, RZ, R66, RZ ;  /* 0x00000042ff45723e */ /* 0x000fe400048070ff */
[----:B------:R-:W-:-:S03]  /*71c0*/  PRMT R66, RZ, 0x7610, R66 ;  /* 0x00007610ff427816 */ /* 0x000fc60000000042 */
[----:B------:R0:W-:Y:S04]  /*71d0*/  @!P2 STG.E.U8 desc[UR26][R58.64], R69 ;  /* 0x000000453a00a986 */ /* 0x0001e8000c10111a */
[----:B------:R-:W2:Y:S01]  /*71e0*/  @!P3 LDG.E.U8 R66, desc[UR26][R56.64+0x1] ;  /* 0x0000011a3842b981 */ /* 0x000ea2000c1e1100 */
[----:B0-----:R-:W0:Y:S01]  /*71f0*/  @!P3 LDC.64 R58, c[0x0][0x5c0] ;  /* 0x00017000ff3abb82 */ /* 0x001e220000000a00 */
[----:B------:R-:W-:Y:S02]  /*7200*/  LOP3.LUT P1, RZ, R180, 0x40000000, RZ, 0xc0, !PT ;  /* 0x40000000b4ff7812 */ /* 0x000fe4000782c0ff */
[----:B0-----:R-:W-:-:S05]  /*7210*/  @!P3 IADD3 R58, P5, R226, R58, RZ ;  /* 0x0000003ae23ab210 */ /* 0x001fca0007fbe0ff */
[----:B------:R-:W-:Y:S01]  /*7220*/  @!P3 IMAD.X R59, R227, 0x1, R59, P5 ;  /* 0x00000001e33bb824 */ /* 0x000fe200028e063b */
[----:B--2---:R-:W-:-:S04]  /*7230*/  LOP3.LUT R66, R66, 0xff, RZ, 0xc0, !PT ;  /* 0x000000ff42427812 */ /* 0x004fc800078ec0ff */
[----:B------:R-:W-:-:S05]  /*7240*/  F2FP.F16.E4M3.UNPACK_B R66, R66 ;  /* 0x00000042ff42723e */ /* 0x000fca00020006ff */
[----:B------:R-:W-:-:S05]  /*7250*/  HADD2.F32 R67, -RZ, R66.H0_H0 ;  /* 0x20000042ff437230 */ /* 0x000fca0000004100 */
[----:B------:R-:W-:-:S04]  /*7260*/  FMUL R66, R67, R6 ;  /* 0x0000000643427220 */ /* 0x000fc80000400000 */
[----:B------:R-:W-:Y:S01]  /*7270*/  FFMA R66, R15, R5, R66 ;  /* 0x000000050f427223 */ /* 0x000fe20000000042 */
[----:B------:R-:W-:-:S04]  /*7280*/  PRMT R15, RZ, 0x7610, R15 ;  /* 0x00007610ff0f7816 */ /* 0x000fc8000000000f */
[----:B------:R-:W-:-:S05]  /*7290*/  F2FP.SATFINITE.E4M3.F32.PACK_AB_MERGE_C R67, RZ, R66, RZ ;  /* 0x00000042ff43723e */ /* 0x000fca00048070ff */
[----:B------:R0:W-:Y:S04]  /*72a0*/  @!P3 STG.E.U8 desc[UR26][R58.64+0x1], R67 ;  /* 0x000001433a00b986 */ /* 0x0001e8000c10111a */
[----:B------:R-:W2:Y:S01]  /*72b0*/  @!P1 LDG.E.U8 R15, desc[UR26][R44.64+0x8] ;  /* 0x0000081a2c0f9981 */ /* 0x000ea2000c1e1100 */
        /* <DEDUP_REMOVED lines=10> */
[----:B0-----:R-:W-:-:S04]  /*7360*/  IMAD.X R58, RZ, RZ, R215, P5 ;  /* 0x000000ffff3a7224 */ /* 0x001fc800028e06d7 */
[----:B------:R-:W-:-:S04]  /*7370*/  IMAD R58, R58, UR6, RZ ;  /* 0x000000063a3a7c24 */ /* 0x000fc8000f8e02ff */
[C---:B------:R-:W-:Y:S02]  /*7380*/  IMAD R67, R15.reuse, UR7, R58 ;  /* 0x000000070f437c24 */ /* 0x040fe4000f8e023a */
[----:B------:R-:W-:Y:S01]  /*7390*/  IMAD.WIDE.U32 R58, R15, UR6, R28 ;  /* 0x000000060f3a7c25 */ /* 0x000fe2000f8e001c */
[----:B------:R-:W-:Y:S01]  /*73a0*/  PRMT R15, RZ, 0x7610, R15 ;  /* 0x00007610ff0f7816 */ /* 0x000fe2000000000f */
[----:B------:R-:W-:Y:S05]  /*73b0*/  @!P1 STG.E.U8 desc[UR26][R84.64+0x8], R69 ;  /* 0x0000084554009986 */ /* 0x000fea000c10111a */
[----:B------:R-:W2:Y:S01]  /*73c0*/  @!P2 LDG.E.U8 R15, desc[UR26][R44.64+0x9] ;  /* 0x0000091a2c0fa981 */ /* 0x000ea2000c1e1100 */
[----:B------:R-:W-:-:S05]  /*73d0*/  IADD3 R39, P5, R39, 0x188, RZ ;  /* 0x0000018827277810 */ /* 0x000fca0007fbe0ff */
[----:B------:R-:W-:Y:S01]  /*73e0*/  IMAD.X R214, RZ, RZ, R215, P5 ;  /* 0x000000ffffd67224 */ /* 0x000fe200028e06d7 */
[----:B------:R-:W-:Y:S01]  /*73f0*/  IADD3 R58, P5, R58, UR10, RZ ;  /* 0x0000000a3a3a7c10 */ /* 0x000fe2000ffbe0ff */
[----:B------:R-:W-:Y:S01]  /*7400*/  IMAD.WIDE.U32 R28, R39, UR6, R28 ;  /* 0x00000006271c7c25 */ /* 0x000fe2000f8e001c */
[----:B------:R-:W-:-:S03]  /*7410*/  LOP3.LUT P3, RZ, R180, 0x4, RZ, 0xc0, !PT ;  /* 0x00000004b4ff7812 */ /* 0x000fc6000786c0ff */
[----:B------:R-:W-:Y:S01]  /*7420*/  IMAD R214, R214, UR6, RZ ;  /* 0x00000006d6d67c24 */ /* 0x000fe2000f8e02ff */
[----:B------:R-:W-:Y:S02]  /*7430*/  IADD3.X R59, R59, UR11, R67, P5, !PT ;  /* 0x0000000b3b3b7c10 */ /* 0x000fe4000affe443 */
[----:B------:R-:W-:Y:S01]  /*7440*/  IADD3 R28, P5, R28, UR10, RZ ;  /* 0x0000000a1c1c7c10 */ /* 0x000fe2000ffbe0ff */
[----:B------:R-:W-:-:S05]  /*7450*/  IMAD R39, R39, UR7, R214 ;  /* 0x0000000727277c24 */ /* 0x000fca000f8e02d6 */
[----:B------:R-:W-:Y:S02]  /*7460*/  IADD3.X R29, R29, UR11, R39, P5, !PT ;  /* 0x0000000b1d1d7c10 */ /* 0x000fe4000affe427 */
[----:B--2---:R-:W-:-:S04]  /*7470*/  LOP3.LUT R15, R15, 0xff, RZ, 0xc0, !PT ;  /* 0x000000ff0f0f7812 */ /* 0x004fc800078ec0ff */
[----:B------:R-:W-:-:S05]  /*7480*/  F2FP.F16.E4M3.UNPACK_B R15, R15 ;  /* 0x0000000fff0f723e */ /* 0x000fca00020006ff */
[----:B------:R-:W-:-:S05]  /*7490*/  HADD2.F32 R15, -RZ, R15.H0_H0 ;  /* 0x2000000fff0f7230 */ /* 0x000fca0000004100 */
[----:B------:R-:W-:-:S04]  /*74a0*/  FMUL R66, R15, R6 ;  /* 0x000000060f427220 */ /* 0x000fc80000400000 */
[----:B------:R-:W-:Y:S01]  /*74b0*/  FFMA R66, R129, R5, R66 ;  /* 0x0000000581427223 */ /* 0x000fe20000000042 */
[----:B------:R-:W-:-:S04]  /*74c0*/  PRMT R15, RZ, 0x7610, R15 ;  /* 0x00007610ff0f7816 */ /* 0x000fc8000000000f */
[----:B------:R-:W-:Y:S02]  /*74d0*/  F2FP.SATFINITE.E4M3.F32.PACK_AB_MERGE_C R39, RZ, R66, RZ ;  /* 0x00000042ff27723e */ /* 0x000fe400048070ff */
[----:B------:R-:W0:Y:S03]  /*74e0*/  @!P3 LDC.64 R66, c[0x0][0x5c0] ;  /* 0x00017000ff42bb82 */ /* 0x000e260000000a00 */
[----:B------:R1:W-:Y:S04]  /*74f0*/  @!P2 STG.E.U8 desc[UR26][R86.64+0x9], R39 ;  /* 0x000009275600a986 */ /* 0x0003e8000c10111a */
[----:B------:R-:W2:Y:S01]  /*7500*/  @!P3 LDG.E.U8 R15, desc[UR26][R56.64+0x8] ;  /* 0x0000081a380fb981 */ /* 0x000ea2000c1e1100 */
[----:B------:R-:W-:-:S02]  /*7510*/  LOP3.LUT P4, RZ, R4, 0x20000000, RZ, 0xc0, !PT ;  /* 0x2000000004ff7812 */ /* 0x000fc4000788c0ff */
[----:B0-----:R-:W-:-:S05]  /*7520*/  @!P3 IADD3 R66, P5, R152, R66, RZ ;  /* 0x000000429842b210 */ /* 0x001fca0007fbe0ff */
[----:B------:R-:W-:Y:S01]  /*7530*/  @!P3 IMAD.X R67, R222, 0x1, R67, P5 ;  /* 0x00000001de43b824 */ /* 0x000fe200028e0643 */
[----:B--2---:R-:W-:-:S04]  /*7540*/  LOP3.LUT R15, R15, 0xff, RZ, 0xc0, !PT ;  /* 0x000000ff0f0f7812 */ /* 0x004fc800078ec0ff */
[----:B------:R-:W-:-:S05]  /*7550*/  F2FP.F16.E4M3.UNPACK_B R15, R15 ;  /* 0x0000000fff0f723e */ /* 0x000fca00020006ff */
[----:B------:R-:W-:-:S05]  /*7560*/  HADD2.F32 R15, -RZ, R15.H0_H0 ;  /* 0x2000000fff0f7230 */ /* 0x000fca0000004100 */
[----:B------:R-:W-:-:S04]  /*7570*/  FMUL R15, R15, R6 ;  /* 0x000000060f0f7220 */ /* 0x000fc80000400000 */
[----:B------:R-:W-:-:S05]  /*7580*/  FFMA R15, R134, R5, R15 ;  /* 0x00000005860f7223 */ /* 0x000fca000000000f */
[----:B-1----:R-:W-:Y:S02]  /*7590*/  F2FP.SATFINITE.E4M3.F32.PACK_AB_MERGE_C R39, RZ, R15, RZ ;  /* 0x0000000fff27723e */ /* 0x002fe400048070ff */
[----:B------:R-:W-:-:S03]  /*75a0*/  PRMT R15, RZ, 0x7610, R15 ;  /* 0x00007610ff0f7816 */ /* 0x000fc6000000000f */
        /* <DEDUP_REMOVED lines=12> */
[----:B------:R-:W-:-:S04]  /*7670*/  ISETP.GE.AND P4, PT, R33, 0x181, PT ;  /* 0x000001812100780c */ /* 0x000fc80003f86270 */
[----:B------:R-:W-:-:S13]  /*7680*/  ISETP.LT.OR P5, PT, R32, 0x1, !P4 ;  /* 0x000000012000780c */ /* 0x000fda00067a1670 */
[----:B0-----:R-:W0:Y:S01]  /*7690*/  @!P5 LDC.64 R66, c[0x0][0x5c0] ;  /* 0x00017000ff42db82 */ /* 0x001e220000000a00 */
[----:B------:R-:W-:Y:S02]  /*76a0*/  @!P5 IMAD.MOV.U32 R68, RZ, RZ, R26 ;  /* 0x000000ffff44d224 */ /* 0x000fe400078e001a */
[----:B------:R-:W-:Y:S02]  /*76b0*/  @!P5 IMAD.MOV.U32 R69, RZ, RZ, R38 ;  /* 0x000000ffff45d224 */ /* 0x000fe400078e0026 */
[----:B------:R-:W-:-:S04]  /*76c0*/  @!P5 IMAD.WIDE.U32 R68, R24, 0x180, R68 ;  /* 0x000001801844d825 */ /* 0x000fc800078e0044 */
[----:B------:R-:W-:Y:S01]  /*76d0*/  @!P5 IMAD R15, R25, 0x180, RZ ;  /* 0x00000180190fd824 */ /* 0x000fe200078e02ff */
[----:B0-----:R-:W-:-:S04]  /*76e0*/  @!P5 IADD3 R66, P6, R68, R66, RZ ;  /* 0x000000424442d210 */ /* 0x001fc80007fde0ff */
[--C-:B------:R-:W-:Y:S02]  /*76f0*/  @!P5 IADD3.X R67, R67, R69, R15.reuse, P6, !PT ;  /* 0x000000454343d210 */ /* 0x100fe400037fe40f */
        /* <DEDUP_REMOVED lines=8> */
[----:B------:R0:W-:Y:S01]  /*7780*/  @!P5 STG.E.U8 desc[UR26][R66.64], R39 ;  /* 0x000000274200d986 */ /* 0x0001e2000c10111a */
        /* <DEDUP_REMOVED lines=18> */
[----:B------:R-:W-:Y:S04]  /*78b0*/  @!P5 STG.E.U8 desc[UR26][R66.64+0x1], R39 ;  /* 0x000001274200d986 */ /* 0x000fe8000c10111a */
        /* <DEDUP_REMOVED lines=11> */
[----:B------:R-:W-:-:S13]  /*7970*/  ISETP.LT.OR P5, PT, R32, 0x9, !P4 ;  /* 0x000000092000780c */ /* 0x000fda00067a1670 */
[----:B------:R-:W-:Y:S02]  /*7980*/  @!P5 IMAD.MOV.U32 R68, RZ, RZ, R26 ;  /* 0x000000ffff44d224 */ /* 0x000fe400078e001a */
[----:B0-----:R-:W-:Y:S02]  /*7990*/  @!P5 IMAD.MOV.U32 R69, RZ, RZ, R38 ;  /* 0x000000ffff45d224 */ /* 0x001fe400078e0026 */
[----:B------:R-:W-:Y:S01]  /*79a0*/  @!P5 IMAD.WIDE.U32 R68, R24, 0x180, R68 ;  /* 0x000001801844d825 */ /* 0x000fe200078e0044 */
[----:B--2---:R-:W-:-:S04]  /*79b0*/  LOP3.LUT R15, R15, 0xff, RZ, 0xc0, !PT ;  /* 0x000000ff0f0f7812 */ /* 0x004fc800078ec0ff */
[----:B------:R-:W-:-:S05]  /*79c0*/  F2FP.F16.E4M3.UNPACK_B R15, R15 ;  /* 0x0000000fff0f723e */ /* 0x000fca00020006ff */
[----:B------:R-:W-:-:S05]  /*79d0*/  HADD2.F32 R15, -RZ, R15.H0_H0 ;  /* 0x2000000fff0f7230 */ /* 0x000fca0000004100 */
[----:B------:R-:W-:-:S04]  /*79e0*/  FMUL R66, R15, R6 ;  /* 0x000000060f427220 */ /* 0x000fc80000400000 */
[----:B------:R-:W-:-:S05]  /*79f0*/  FFMA R66, R157, R5, R66 ;  /* 0x000000059d427223 */ /* 0x000fca0000000042 */
[----:B------:R-:W-:Y:S02]  /*7a00*/  F2FP.SATFINITE.E4M3.F32.PACK_AB_MERGE_C R39, RZ, R66, RZ ;  /* 0x00000042ff27723e */ /* 0x000fe400048070ff */
[----:B------:R-:W0:Y:S01]  /*7a10*/  @!P5 LDC.64 R66, c[0x0][0x5c0] ;  /* 0x00017000ff42db82 */ /* 0x000e220000000a00 */
[----:B------:R-:W-:Y:S02]  /*7a20*/  @!P5 IMAD R15, R25, 0x180, RZ ;  /* 0x00000180190fd824 */ /* 0x000fe400078e02ff */
[----:B------:R1:W-:Y:S01]  /*7a30*/  @!P3 STG.E.U8 desc[UR26][R114.64+0x1], R39 ;  /* 0x000001277200b986 */ /* 0x0003e2000c10111a */
        /* <DEDUP_REMOVED lines=9> */
[----:B-1----:R-:W-:-:S05]  /*7ad0*/  F2FP.SATFINITE.E4M3.F32.PACK_AB_MERGE_C R39, RZ, R68, RZ ;  /* 0x00000044ff27723e */ /* 0x002fca00048070ff */
        /* <DEDUP_REMOVED lines=29> */
[----:B------:R-:W-:Y:S04]  /*7cb0*/  @!P2 STG.E.U8 desc[UR26][R210.64+0x8], R69 ;  /* 0x00000845d200a986 */ /* 0x000fe8000c10111a */
[----:B------:R-:W2:Y:S01]  /*7cc0*/  @!P3 LDG.E.U8 R15, desc[UR26][R28.64+0x9] ;  /* 0x0000091a1c0fb981 */ /* 0x000ea2000c1e1100 */
[----:B------:R-:W-:-:S04]  /*7cd0*/  ISETP.GE.AND P2, PT, R33, 0x1, PT ;  /* 0x000000012100780c */ /* 0x000fc80003f46270 */
[----:B------:R-:W-:-:S13]  /*7ce0*/  ISETP.LT.OR P5, PT, R32, 0x11, !P2 ;  /* 0x000000112000780c */ /* 0x000fda00057a1670 */
[----:B0-----:R-:W0:Y:S01]  /*7cf0*/  @!P5 LDC.64 R66, c[0x0][0x5c0] ;  /* 0x00017000ff42db82 */ /* 0x001e220000000a00 */
        /* <DEDUP_REMOVED lines=9> */
[----:B0-----:R-:W-:-:S05]  /*7d90*/  @!P5 IADD3 R66, P6, R26, R66, RZ ;  /* 0x000000421a42d210 */ /* 0x001fca0007fde0ff */
[----:B------:R-:W-:Y:S01]  /*7da0*/  @!P5 IMAD.X R67, R38, 0x1, R67, P6 ;  /* 0x000000012643d824 */ /* 0x000fe200030e0643 */
[----:B--2---:R-:W-:-:S04]  /*7db0*/  LOP3.LUT R15, R15, 0xff, RZ, 0xc0, !PT ;  /* 0x000000ff0f0f7812 */ /* 0x004fc800078ec0ff */
[----:B------:R-:W-:-:S05]  /*7dc0*/  F2FP.F16.E4M3.UNPACK_B R15, R15 ;  /* 0x0000000fff0f723e */ /* 0x000fca00020006ff */
[----:B------:R-:W-:-:S05]  /*7dd0*/  HADD2.F32 R15, -RZ, R15.H0_H0 ;  /* 0x2000000fff0f7230 */ /* 0x000fca0000004100 */
[----:B------:R-:W-:-:S04]  /*7de0*/  FMUL R68, R15, R6 ;  /* 0x000000060f447220 */ /* 0x000fc80000400000 */
[----:B------:R-:W-:-:S05]  /*7df0*/  FFMA R68, R197, R5, R68 ;  /* 0x00000005c5447223 */ /* 0x000fca0000000044 */
[----:B-1----:R-:W-:-:S05]  /*7e00*/  F2FP.SATFINITE.E4M3.F32.PACK_AB_MERGE_C R39, RZ, R68, RZ ;  /* 0x00000044ff27723e */ /* 0x002fca00048070ff */
[----:B------:R0:W-:Y:S01]  /*7e10*/  @!P5 STG.E.U8 desc[UR26][R66.64+0x10], R39 ;  /* 0x000010274200d986 */ /* 0x0001e2000c10111a */
[----:B------:R-:W-:Y:S02]  /*7e20*/  ISETP.LT.OR P5, PT, R32, 0x12, !P2 ;  /* 0x000000122000780c */ /* 0x000fe400057a1670 */
[----:B------:R-:W-:-:S11]  /*7e30*/  PRMT R15, RZ, 0x7610, R15 ;  /* 0x00007610ff0f7816 */ /* 0x000fd6000000000f */
        /* <DEDUP_REMOVED lines=24> */
[----:B------:R-:W-:Y:S02]  /*7fc0*/  ISETP.LT.OR P5, PT, R32, 0x19, !P2 ;  /* 0x000000192000780c */ /* 0x000fe400057a1670 */
[----:B--2---:R-:W-:-:S04]  /*7fd0*/  LOP3.LUT R15, R15, 0xff, RZ, 0xc0, !PT ;  /* 0x000000ff0f0f7812 */ /* 0x004fc800078ec0ff */
[----:B------:R-:W-:-:S05]  /*7fe0*/  F2FP.F16.E4M3.UNPACK_B R15, R15 ;  /* 0x0000000fff0f723e */ /* 0x000fca00020006ff */
[----:B------:R-:W-:-:S05]  /*7ff0*/  HADD2.F32 R15, -RZ, R15.H0_H0 ;  /* 0x2000000fff0f7230 */ /* 0x000fca0000004100 */
[----:B0-----:R-:W-:-:S04]  /*8000*/  FMUL R66, R15, R6 ;  /* 0x000000060f427220 */ /* 0x001fc80000400000 */
[----:B------:R-:W-:Y:S01]  /*8010*/  FFMA R66, R203, R5, R66 ;  /* 0x00000005cb427223 */ /* 0x000fe20000000042 */
[----:B------:R-:W-:-:S04]  /*8020*/  PRMT R15, RZ, 0x7610, R15 ;  /* 0x00007610ff0f7816 */ /* 0x000fc8000000000f */
[----:B------:R-:W-:Y:S02]  /*8030*/  F2FP.SATFINITE.E4M3.F32.PACK_AB_MERGE_C R39, RZ, R66, RZ ;  /* 0x00000042ff27723e */ /* 0x000fe400048070ff */
[----:B------:R-:W0:Y:S03]  /*8040*/  @!P5 LDC.64 R66, c[0x0][0x5c0] ;  /* 0x00017000ff42db82 */ /* 0x000e260000000a00 */
        /* <DEDUP_REMOVED lines=43> */
[----:B0-----:R-:W-:Y:S02]  /*8300*/  F2FP.SATFINITE.E4M3.F32.PACK_AB_MERGE_C R39, RZ, R15, RZ ;  /* 0x0000000fff27723e */ /* 0x001fe400048070ff */
        /* <DEDUP_REMOVED lines=9> */
[----:B-1----:R-:W-:Y:S02]  /*83a0*/  F2FP.SATFINITE.E4M3.F32.PACK_AB_MERGE_C R69, RZ, R15, RZ ;  /* 0x0000000fff45723e */ /* 0x002fe400048070ff */
[----:B------:R-:W-:-:S03]  /*83b0*/  PRMT R15, RZ, 0x7610, R15 ;  /* 0x00007610ff0f7816 */ /* 0x000fc6000000000f */
[----:B------:R-:W-:Y:S04]  /*83c0*/  @!P5 STG.E.U8 desc[UR26][R100.64+0x10], R69 ;  /* 0x000010456400d986 */ /* 0x000fe8000c10111a */
[----:B------:R-:W2:Y:S01]  /*83d0*/  @!P6 LDG.E.U8 R15, desc[UR26][R36.64+0x11] ;  /* 0x0000111a240fe981 */ /* 0x000ea2000c1e1100 */
[----:B------:R-:W-:-:S13]  /*83e0*/  LOP3.LUT P1, RZ, R180, 0x8000, RZ, 0xc0, !PT ;  /* 0x00008000b4ff7812 */ /* 0x000fda000782c0ff */
[----:B------:R-:W1:Y:S01]  /*83f0*/  @!P1 LDC.64 R66, c[0x0][0x5c0] ;  /* 0x00017000ff429b82 */ /* 0x000e620000000a00 */
        /* <DEDUP_REMOVED lines=10> */
[----:B-1----:R-:W-:Y:S02]  /*84a0*/  @!P1 IADD3 R66, P5, R21, R66, RZ ;  /* 0x0000004215429210 */ /* 0x002fe40007fbe0ff */
[----:B------:R-:W-:Y:S01]  /*84b0*/  LOP3.LUT P6, RZ, R4, 0x200, RZ, 0xc0, !PT ;  /* 0x0000020004ff7812 */ /* 0x000fe200078cc0ff */
[----:B------:R-:W3:Y:S02]  /*84c0*/  LDL.LU R21, [R1+0x3c] ;  /* 0x00003c0001157983 */ /* 0x000ee40000300800 */
[----:B------:R-:W-:Y:S01]  /*84d0*/  @!P1 IMAD.X R67, R18, 0x1, R67, P5 ;  /* 0x0000000112439824 */ /* 0x000fe200028e0643 */
[----:B------:R-:W-:Y:S01]  /*84e0*/  LOP3.LUT P0, RZ, R4, 0x10000000, RZ, 0xc0, !PT ;  /* 0x1000000004ff7812 */ /* 0x000fe2000780c0ff */
[----:B------:R-:W4:Y:S01]  /*84f0*/  LDL.LU R18, [R1+0x38] ;  /* 0x0000380001127983 */ /* 0x000f220000300800 */
[----:B--2---:R-:W-:-:S04]  /*8500*/  LOP3.LUT R15, R15, 0xff, RZ, 0xc0, !PT ;  /* 0x000000ff0f0f7812 */ /* 0x004fc800078ec0ff */
[----:B------:R-:W-:-:S05]  /*8510*/  F2FP.F16.E4M3.UNPACK_B R15, R15 ;  /* 0x0000000fff0f723e */ /* 0x000fca00020006ff */
[----:B------:R-:W-:-:S05]  /*8520*/  HADD2.F32 R15, -RZ, R15.H0_H0 ;  /* 0x2000000fff0f7230 */ /* 0x000fca0000004100 */
[----:B------:R-:W-:-:S04]  /*8530*/  FMUL R68, R15, R6 ;  /* 0x000000060f447220 */ /* 0x000fc80000400000 */
[----:B------:R-:W-:Y:S01]  /*8540*/  FFMA R68, R195, R5, R68 ;  /* 0x00000005c3447223 */ /* 0x000fe20000000044 */
[----:B------:R-:W-:-:S04]  /*8550*/  PRMT R15, RZ, 0x7610, R15 ;  /* 0x00007610ff0f7816 */ /* 0x000fc8000000000f */
[----:B0-----:R-:W-:-:S05]  /*8560*/  F2FP.SATFINITE.E4M3.F32.PACK_AB_MERGE_C R39, RZ, R68, RZ ;  /* 0x00000044ff27723e */ /* 0x001fca00048070ff */
[----:B------:R0:W-:Y:S04]  /*8570*/  @!P1 STG.E.U8 desc[UR26][R66.64+0x10], R39 ;  /* 0x0000102742009986 */ /* 0x0001e8000c10111a */
[----:B------:R-:W2:Y:S01]  /*8580*/  @!P3 LDG.E.U8 R15, desc[UR26][R40.64+0x11] ;  /* 0x0000111a280fb981 */ /* 0x000ea2000c1e1100 */
[----:B0-----:R-:W0:Y:S02]  /*8590*/  @!P3 LDC.64 R66, c[0x0][0x5c0] ;  /* 0x00017000ff42bb82 */ /* 0x001e240000000a00 */
[----:B0-----:R-:W-:Y:S02]  /*85a0*/  @!P3 IADD3 R66, P5, R20, R66, RZ ;  /* 0x000000421442b210 */ /* 0x001fe40007fbe0ff */
[----:B------:R-:W-:Y:S01]  /*85b0*/  LOP3.LUT P1, RZ, R180, 0x1000, RZ, 0xc0, !PT ;  /* 0x00001000b4ff7812 */ /* 0x000fe2000782c0ff */
[----:B------:R-:W4:Y:S02]  /*85c0*/  LDL.LU R20, [R1+0x34] ;  /* 0x0000340001147983 */ /* 0x000f240000300800 */
[----:B------:R-:W-:Y:S01]  /*85d0*/  @!P3 IMAD.X R67, R19, 0x1, R67, P5 ;  /* 0x000000011343b824 */ /* 0x000fe200028e0643 */
[----:B------:R-:W-:Y:S01]  /*85e0*/  LOP3.LUT P5, RZ, R4, 0x1000, RZ, 0xc0, !PT ;  /* 0x0000100004ff7812 */ /* 0x000fe200078ac0ff */
[----:B------:R-:W4:Y:S01]  /*85f0*/  LDL.LU R19, [R1+0x30] ;  /* 0x0000300001137983 */ /* 0x000f220000300800 */
        /* <DEDUP_REMOVED lines=8> */
[----:B------:R-:W2:Y:S02]  /*8680*/  @!P5 LDG.E.U8 R15, desc[UR26][R36.64+0x18] ;  /* 0x0000181a240fd981 */ /* 0x000ea4000c1e1100 */
        /* <DEDUP_REMOVED lines=8> */
[----:B------:R-:W2:Y:S02]  /*8710*/  @!P6 LDG.E.U8 R15, desc[UR26][R36.64+0x19] ;  /* 0x0000191a240fe981 */ /* 0x000ea4000c1e1100 */
        /* <DEDUP_REMOVED lines=10> */
[----:B------:R-:W-:-:S02]  /*87c0*/  LOP3.LUT P3, RZ, R180, 0x800, RZ, 0xc0, !PT ;  /* 0x00000800b4ff7812 */ /* 0x000fc4000786c0ff */
[----:B0-----:R-:W-:Y:S02]  /*87d0*/  @!P1 IADD3 R66, P5, R17, R66, RZ ;  /* 0x0000004211429210 */ /* 0x001fe40007fbe0ff */
[----:B------:R-:W-:Y:S01]  /*87e0*/  LOP3.LUT P6, RZ, R4, 0x80, RZ, 0xc0, !PT ;  /* 0x0000008004ff7812 */ /* 0x000fe200078cc0ff */
[----:B------:R-:W4:Y:S02]  /*87f0*/  LDL.LU R17, [R1+0x2c] ;  /* 0x00002c0001117983 */ /* 0x000f240000300800 */
[----:B------:R-:W-:Y:S02]  /*8800*/  @!P1 IMAD.X R67, R14, 0x1, R67, P5 ;  /* 0x000000010e439824 */ /* 0x000fe400028e0643 */
[----:B------:R0:W5:Y:S01]  /*8810*/  LDL.LU R14, [R1+0x28] ;  /* 0x00002800010e7983 */ /* 0x0001620000300800 */
        /* <DEDUP_REMOVED lines=9> */
[----:B-1----:R-:W1:Y:S02]  /*88b0*/  @!P3 LDC.64 R66, c[0x0][0x5c0] ;  /* 0x00017000ff42bb82 */ /* 0x002e640000000a00 */
[----:B-1----:R-:W-:Y:S02]  /*88c0*/  @!P3 IADD3 R66, P5, R13, R66, RZ ;  /* 0x000000420d42b210 */ /* 0x002fe40007fbe0ff */
[----:B------:R-:W-:Y:S01]  /*88d0*/  LOP3.LUT P1, RZ, R180, 0x40, RZ, 0xc0, !PT ;  /* 0x00000040b4ff7812 */ /* 0x000fe2000782c0ff */
[----:B------:R0:W5:Y:S02]  /*88e0*/  LDL.LU R13, [R1+0x24] ;  /* 0x00002400010d7983 */ /* 0x0001640000300800 */
[----:B------:R-:W-:Y:S01]  /*88f0*/  @!P3 IMAD.X R67, R3, 0x1, R67, P5 ;  /* 0x000000010343b824 */ /* 0x000fe200028e0643 */
[----:B------:R-:W-:Y:S01]  /*8900*/  LOP3.LUT P5, RZ, R4, 0x100, RZ, 0xc0, !PT ;  /* 0x0000010004ff7812 */ /* 0x000fe200078ac0ff */
[----:B------:R0:W5:Y:S01]  /*8910*/  LDL.LU R3, [R1+0x20] ;  /* 0x0000200001037983 */ /* 0x0001620000300800 */
        /* <DEDUP_REMOVED lines=9> */
[----:B-1----:R-:W1:Y:S01]  /*89b0*/  @!P1 LDC.64 R66, c[0x0][0x5c0] ;  /* 0x00017000ff429b82 */ /* 0x002e620000000a00 */
        /* <DEDUP_REMOVED lines=17> */
[----:B------:R-:W3:Y:S01]  /*8ad0*/  @!P1 LDG.E.U8 R15, desc[UR26][R56.64+0x10] ;  /* 0x0000101a380f9981 */ /* 0x000ee2000c1e1100 */
[----:B------:R-:W-:Y:S02]  /*8ae0*/  LOP3.LUT P3, RZ, R180, 0x10, RZ, 0xc0, !PT ;  /* 0x00000010b4ff7812 */ /* 0x000fe4000786c0ff */
[----:B-1----:R-:W-:Y:S02]  /*8af0*/  @!P1 IADD3 R66, P5, R2, R66, RZ ;  /* 0x0000004202429210 */ /* 0x002fe40007fbe0ff */
[----:B------:R-:W-:Y:S01]  /*8b00*/  LOP3.LUT P6, RZ, R4, 0x8, RZ, 0xc0, !PT ;  /* 0x0000000804ff7812 */ /* 0x000fe200078cc0ff */
[----:B------:R0:W5:Y:S02]  /*8b10*/  LDL.LU R2, [R1+0x1c] ;  /* 0x00001c0001027983 */ /* 0x0001640000300800 */
[----:B------:R-:W-:-:S02]  /*8b20*/  @!P1 IMAD.X R67, R0, 0x1, R67, P5 ;  /* 0x0000000100439824 */ /* 0x000fc400028e0643 */
[----:B------:R0:W5:Y:S01]  /*8b30*/  LDL.LU R0, [R1+0x18] ;  /* 0x0000180001007983 */ /* 0x0001620000300800 */
[----:B---3--:R-:W-:-:S04]  /*8b40*/  LOP3.LUT R15, R15, 0xff, RZ, 0xc0, !PT ;  /* 0x000000ff0f0f7812 */ /* 0x008fc800078ec0ff */
[----:B------:R-:W-:-:S05]  /*8b50*/  F2FP.F16.E4M3.UNPACK_B R15, R15 ;  /* 0x0000000fff0f723e */ /* 0x000fca00020006ff */
[----:B------:R-:W-:-:S05]  /*8b60*/  HADD2.F32 R15, -RZ, R15.H0_H0 ;  /* 0x2000000fff0f7230 */ /* 0x000fca0000004100 */
[----:B------:R-:W-:-:S04]  /*8b70*/  FMUL R68, R15, R6 ;  /* 0x000000060f447220 */ /* 0x000fc80000400000 */
[----:B------:R-:W-:Y:S01]  /*8b80*/  FFMA R68, R179, R5, R68 ;  /* 0x00000005b3447223 */ /* 0x000fe20000000044 */
[----:B------:R-:W-:-:S04]  /*8b90*/  PRMT R15, RZ, 0x7610, R15 ;  /* 0x00007610ff0f7816 */ /* 0x000fc8000000000f */
[----:B--2---:R-:W-:Y:S02]  /*8ba0*/  F2FP.SATFINITE.E4M3.F32.PACK_AB_MERGE_C R39, RZ, R68, RZ ;  /* 0x00000044ff27723e */ /* 0x004fe400048070ff */
[----:B------:R-:W1:Y:S03]  /*8bb0*/  @!P3 LDC.64 R68, c[0x0][0x5c0] ;  /* 0x00017000ff44bb82 */ /* 0x000e660000000a00 */
[----:B------:R2:W-:Y:S04]  /*8bc0*/  @!P1 STG.E.U8 desc[UR26][R66.64+0x10], R39 ;  /* 0x0000102742009986 */ /* 0x0005e8000c10111a */
[----:B------:R-:W3:Y:S01]  /*8bd0*/  @!P3 LDG.E.U8 R15, desc[UR26][R56.64+0x11] ;  /* 0x0000111a380fb981 */ /* 0x000ee2000c1e1100 */
[----:B-1----:R-:W-:-:S05]  /*8be0*/  @!P3 IADD3 R68, P5, R229, R68, RZ ;  /* 0x00000044e544b210 */ /* 0x002fca0007fbe0ff */
[----:B------:R-:W-:Y:S01]  /*8bf0*/  @!P3 IMAD.X R69, R228, 0x1, R69, P5 ;  /* 0x00000001e445b824 */ /* 0x000fe200028e0645 */
[----:B------:R-:W-:Y:S02]  /*8c00*/  LOP3.LUT P5, RZ, R4, 0x40, RZ, 0xc0, !PT ;  /* 0x0000004004ff7812 */ /* 0x000fe400078ac0ff */
[----:B---3--:R-:W-:-:S04]  /*8c10*/  LOP3.LUT R15, R15, 0xff, RZ, 0xc0, !PT ;  /* 0x000000ff0f0f7812 */ /* 0x008fc800078ec0ff */
[----:B------:R-:W-:-:S05]  /*8c20*/  F2FP.F16.E4M3.UNPACK_B R15, R15 ;  /* 0x0000000fff0f723e */ /* 0x000fca00020006ff */
[----:B------:R-:W-:-:S05]  /*8c30*/  HADD2.F32 R15, -RZ, R15.H0_H0 ;  /* 0x2000000fff0f7230 */ /* 0x000fca0000004100 */
[----:B------:R-:W-:-:S04]  /*8c40*/  FMUL R78, R15, R6 ;  /* 0x000000060f4e7220 */ /* 0x000fc80000400000 */
[----:B------:R-:W-:Y:S01]  /*8c50*/  FFMA R78, R177, R5, R78 ;  /* 0x00000005b14e7223 */ /* 0x000fe2000000004e */
[----:B------:R-:W-:-:S04]  /*8c60*/  PRMT R15, RZ, 0x7610, R15 ;  /* 0x00007610ff0f7816 */ /* 0x000fc8000000000f */
[----:B--2---:R-:W-:-:S05]  /*8c70*/  F2FP.SATFINITE.E4M3.F32.PACK_AB_MERGE_C R39, RZ, R78, RZ ;  /* 0x0000004eff27723e */ /* 0x004fca00048070ff */
        /* <DEDUP_REMOVED lines=11> */
[----:B------:R-:W-:-:S13]  /*8d30*/  LOP3.LUT P1, RZ, R180, 0x8, RZ, 0xc0, !PT ;  /* 0x00000008b4ff7812 */ /* 0x000fda000782c0ff */
[----:B-1----:R-:W1:Y:S01]  /*8d40*/  @!P1 LDC.64 R68, c[0x0][0x5c0] ;  /* 0x00017000ff449b82 */ /* 0x002e620000000a00 */
[----:B---3--:R-:W-:-:S04]  /*8d50*/  LOP3.LUT R15, R15, 0xff, RZ, 0xc0, !PT ;  /* 0x000000ff0f0f7812 */ /* 0x008fc800078ec0ff */
[----:B------:R-:W-:-:S05]  /*8d60*/  F2FP.F16.E4M3.UNPACK_B R15, R15 ;  /* 0x0000000fff0f723e */ /* 0x000fca00020006ff */
[----:B------:R-:W-:-:S05]  /*8d70*/  HADD2.F32 R15, -RZ, R15.H0_H0 ;  /* 0x2000000fff0f7230 */ /* 0x000fca0000004100 */
[----:B------:R-:W-:-:S04]  /*8d80*/  FMUL R15, R15, R6 ;  /* 0x000000060f0f7220 */ /* 0x000fc80000400000 */
[----:B------:R-:W-:-:S05]  /*8d90*/  FFMA R15, R174, R5, R15 ;  /* 0x00000005ae0f7223 */ /* 0x000fca000000000f */
[----:B------:R-:W-:Y:S02]  /*8da0*/  F2FP.SATFINITE.E4M3.F32.PACK_AB_MERGE_C R39, RZ, R15, RZ ;  /* 0x0000000fff27723e */ /* 0x000fe400048070ff */
[----:B------:R-:W-:-:S03]  /*8db0*/  PRMT R15, RZ, 0x7610, R15 ;  /* 0x00007610ff0f7816 */ /* 0x000fc6000000000f */
[----:B------:R3:W-:Y:S04]  /*8dc0*/  @!P6 STG.E.U8 desc[UR26][R82.64+0x19], R39 ;  /* 0x000019275200e986 */ /* 0x0007e8000c10111a */
[----:B------:R-:W4:Y:S01]  /*8dd0*/  @!P1 LDG.E.U8 R15, desc[UR26][R56.64+0x18] ;  /* 0x0000181a380f9981 */ /* 0x000f22000c1e1100 */
[----:B-1----:R-:W-:Y:S02]  /*8de0*/  @!P1 IADD3 R66, P5, R207, R68, RZ ;  /* 0x00000044cf429210 */ /* 0x002fe40007fbe0ff */
[----:B------:R-:W-:-:S03]  /*8df0*/  LOP3.LUT P3, RZ, R180, 0x2, RZ, 0xc0, !PT ;  /* 0x00000002b4ff7812 */ /* 0x000fc6000786c0ff */
[----:B--2---:R-:W-:Y:S01]  /*8e00*/  @!P1 IMAD.X R67, R196, 0x1, R69, P5 ;  /* 0x00000001c4439824 */ /* 0x004fe200028e0645 */
[----:B----4-:R-:W-:-:S04]  /*8e10*/  LOP3.LUT R15, R15, 0xff, RZ, 0xc0, !PT ;  /* 0x000000ff0f0f7812 */ /* 0x010fc800078ec0ff */
[----:B------:R-:W-:-:S05]  /*8e20*/  F2FP.F16.E4M3.UNPACK_B R15, R15 ;  /* 0x0000000fff0f723e */ /* 0x000fca00020006ff */
[----:B------:R-:W-:-:S05]  /*8e30*/  HADD2.F32 R15, -RZ, R15.H0_H0 ;  /* 0x2000000fff0f7230 */ /* 0x000fca0000004100 */
[----:B------:R-:W-:-:S04]  /*8e40*/  FMUL R68, R15, R6 ;  /* 0x000000060f447220 */ /* 0x000fc80000400000 */
[----:B------:R-:W-:Y:S01]  /*8e50*/  FFMA R68, R171, R5, R68 ;  /* 0x00000005ab447223 */ /* 0x000fe20000000044 */
[----:B------:R-:W-:-:S04]  /*8e60*/  PRMT R15, RZ, 0x7610, R15 ;  /* 0x00007610ff0f7816 */ /* 0x000fc8000000000f */
[----:B---3--:R-:W-:Y:S02]  /*8e70*/  F2FP.SATFINITE.E4M3.F32.PACK_AB_MERGE_C R39, RZ, R68, RZ ;  /* 0x00000044ff27723e */ /* 0x008fe400048070ff */
[----:B------:R-:W1:Y:S03]  /*8e80*/  @!P3 LDC.64 R68, c[0x0][0x5c0] ;  /* 0x00017000ff44bb82 */ /* 0x000e660000000a00 */
[----:B------:R2:W-:Y:S04]  /*8e90*/  @!P1 STG.E.U8 desc[UR26][R66.64+0x18], R39 ;  /* 0x0000182742009986 */ /* 0x0005e8000c10111a */
[----:B------:R-:W3:Y:S01]  /*8ea0*/  @!P3 LDG.E.U8 R15, desc[UR26][R56.64+0x19] ;  /* 0x0000191a380fb981 */ /* 0x000ee2000c1e1100 */
[----:B-1----:R-:W-:-:S05]  /*8eb0*/  @!P3 IADD3 R194, P5, R194, R68, RZ ;  /* 0x00000044c2c2b210 */ /* 0x002fca0007fbe0ff */
[----:B------:R-:W-:Y:S01]  /*8ec0*/  @!P3 IMAD.X R195, R193, 0x1, R69, P5 ;  /* 0x00000001c1c3b824 */ /* 0x000fe200028e0645 */
[----:B------:R-:W-:-:S13]  /*8ed0*/  ISETP.LT.OR P5, PT, R32, 0x11, !P4 ;  /* 0x000000112000780c */ /* 0x000fda00067a1670 */
[----:B------:R-:W1:Y:S01]  /*8ee0*/  @!P5 LDC.64 R68, c[0x0][0x5c0] ;  /* 0x00017000ff44db82 */ /* 0x000e620000000a00 */
[----:B--2---:R-:W-:Y:S02]  /*8ef0*/  @!P5 IMAD.MOV.U32 R66, RZ, RZ, R26 ;  /* 0x000000ffff42d224 */ /* 0x004fe400078e001a */
[----:B------:R-:W-:Y:S02]  /*8f00*/  @!P5 IMAD.MOV.U32 R67, RZ, RZ, R38 ;  /* 0x000000ffff43d224 */ /* 0x000fe400078e0026 */
[----:B------:R-:W-:-:S03]  /*8f10*/  @!P5 IMAD.WIDE.U32 R66, R24, 0x180, R66 ;  /* 0x000001801842d825 */ /* 0x000fc600078e0042 */
[----:B-1----:R-:W-:Y:S02]  /*8f20*/  @!P5 IADD3 R66, P6, R66, R68, RZ ;  /* 0x000000444242d210 */ /* 0x002fe40007fde0ff */
[----:B---3--:R-:W-:-:S04]  /*8f30*/  LOP3.LUT R15, R15, 0xff, RZ, 0xc0, !PT ;  /* 0x000000ff0f0f7812 */ /* 0x008fc800078ec0ff */
[----:B------:R-:W-:-:S05]  /*8f40*/  F2FP.F16.E4M3.UNPACK_B R15, R15 ;  /* 0x0000000fff0f723e */ /* 0x000fca00020006ff */
[----:B------:R-:W-:-:S05]  /*8f50*/  HADD2.F32 R15, -RZ, R15.H0_H0 ;  /* 0x2000000fff0f7230 */ /* 0x000fca0000004100 */
[----:B------:R-:W-:-:S04]  /*8f60*/  FMUL R15, R15, R6 ;  /* 0x000000060f0f7220 */ /* 0x000fc80000400000 */
[----:B------:R-:W-:-:S05]  /*8f70*/  FFMA R15, R170, R5, R15 ;  /* 0x00000005aa0f7223 */ /* 0x000fca000000000f */
[----:B------:R-:W-:Y:S01]  /*8f80*/  F2FP.SATFINITE.E4M3.F32.PACK_AB_MERGE_C R39, RZ, R15, RZ ;  /* 0x0000000fff27723e */ /* 0x000fe200048070ff */
[----:B------:R-:W-:-:S05]  /*8f90*/  @!P5 IMAD R15, R25, 0x180, RZ ;  /* 0x00000180190fd824 */ /* 0x000fca00078e02ff */
[--C-:B------:R-:W-:Y:S02]  /*8fa0*/  @!P5 IADD3.X R67, R69, R67, R15.reuse, P6, !PT ;  /* 0x000000434543d210 */ /* 0x100fe400037fe40f */
[----:B------:R-:W-:Y:S01]  /*8fb0*/  PRMT R15, RZ, 0x7610, R15 ;  /* 0x00007610ff0f7816 */ /* 0x000fe2000000000f */
[----:B------:R1:W-:Y:S05]  /*8fc0*/  @!P3 STG.E.U8 desc[UR26][R194.64+0x19], R39 ;  /* 0x00001927c200b986 */ /* 0x0003ea000c10111a */
        /* <DEDUP_REMOVED lines=9> */
[----:B------:R-:W2:Y:S01]  /*9060*/  @!P5 LDC.64 R78, c[0x0][0x5c0] ;  /* 0x00017000ff4edb82 */ /* 0x000ea20000000a00 */
[----:B-1----:R-:W-:Y:S02]  /*9070*/  @!P5 IMAD.MOV.U32 R66, RZ, RZ, R26 ;  /* 0x000000ffff42d224 */ /* 0x002fe400078e001a */
[----:B------:R-:W-:Y:S02]  /*9080*/  @!P5 IMAD.MOV.U32 R67, RZ, RZ, R38 ;  /* 0x000000ffff43d224 */ /* 0x000fe400078e0026 */
[----:B------:R-:W-:-:S04]  /*9090*/  @!P5 IMAD.WIDE.U32 R68, R24, 0x180, R66 ;  /* 0x000001801844d825 */ /* 0x000fc800078e0042 */
[----:B------:R-:W-:Y:S01]  /*90a0*/  @!P5 IMAD R15, R25, 0x180, RZ ;  /* 0x00000180190fd824 */ /* 0x000fe200078e02ff */
[----:B--2---:R-:W-:-:S04]  /*90b0*/  @!P5 IADD3 R68, P6, R68, R78, RZ ;  /* 0x0000004e4444d210 */ /* 0x004fc80007fde0ff */
        /* <DEDUP_REMOVED lines=22> */
[----:B------:R-:W3:Y:S01]  /*9220*/  @!P3 LDG.E.U8 R15, desc[UR26][R28.64+0x11] ;  /* 0x0000111a1c0fb981 */ /* 0x000ee2000c1e1100 */
[----:B------:R-:W-:-:S13]  /*9230*/  ISETP.LT.OR P5, PT, R32, 0x19, !P4 ;  /* 0x000000192000780c */ /* 0x000fda00067a1670 */
[----:B-1----:R-:W1:Y:S01]  /*9240*/  @!P5 LDC.64 R68, c[0x0][0x5c0] ;  /* 0x00017000ff44db82 */ /* 0x002e620000000a00 */
[----:B------:R-:W-:Y:S02]  /*9250*/  @!P5 IMAD.MOV.U32 R66, RZ, RZ, R26 ;  /* 0x000000ffff42d224 */ /* 0x000fe400078e001a */
[----:B--2---:R-:W-:Y:S02]  /*9260*/  @!P5 IMAD.MOV.U32 R67, RZ, RZ, R38 ;  /* 0x000000ffff43d224 */ /* 0x004fe400078e0026 */
        /* <DEDUP_REMOVED lines=50> */
[----:B------:R-:W-:-:S13]  /*9590*/  ISETP.LT.OR P5, PT, R32, 0x21, !P2 ;  /* 0x000000212000780c */ /* 0x000fda00057a1670 */
[----:B-1----:R-:W1:Y:S01]  /*95a0*/  @!P5 LDC.64 R66, c[0x0][0x5c0] ;  /* 0x00017000ff42db82 */ /* 0x002e620000000a00 */
        /* <DEDUP_REMOVED lines=9> */
[----:B-1----:R-:W-:-:S05]  /*9640*/  @!P5 IADD3 R66, P6, R26, R66, RZ ;  /* 0x000000421a42d210 */ /* 0x002fca0007fde0ff */
[----:B------:R-:W-:Y:S01]  /*9650*/  @!P5 IMAD.X R67, R38, 0x1, R67, P6 ;  /* 0x000000012643d824 */ /* 0x000fe200030e0643 */
[----:B---3--:R-:W-:-:S04]  /*9660*/  LOP3.LUT R15, R15, 0xff, RZ, 0xc0, !PT ;  /* 0x000000ff0f0f7812 */ /* 0x008fc800078ec0ff */
[----:B------:R-:W-:-:S05]  /*9670*/  F2FP.F16.E4M3.UNPACK_B R15, R15 ;  /* 0x0000000fff0f723e */ /* 0x000fca00020006ff */
[----:B------:R-:W-:-:S05]  /*9680*/  HADD2.F32 R15, -RZ, R15.H0_H0 ;  /* 0x2000000fff0f7230 */ /* 0x000fca0000004100 */
[----:B------:R-:W-:-:S04]  /*9690*/  FMUL R68, R15, R6 ;  /* 0x000000060f447220 */ /* 0x000fc80000400000 */
[----:B------:R-:W-:-:S05]  /*96a0*/  FFMA R68, R161, R5, R68 ;  /* 0x00000005a1447223 */ /* 0x000fca0000000044 */
[----:B--2---:R-:W-:-:S05]  /*96b0*/  F2FP.SATFINITE.E4M3.F32.PACK_AB_MERGE_C R39, RZ, R68, RZ ;  /* 0x00000044ff27723e */ /* 0x004fca00048070ff */
[----:B------:R1:W-:Y:S01]  /*96c0*/  @!P5 STG.E.U8 desc[UR26][R66.64+0x20], R39 ;  /* 0x000020274200d986 */ /* 0x0003e2000c10111a */
[----:B------:R-:W-:Y:S02]  /*96d0*/  ISETP.LT.OR P5, PT, R32, 0x22, !P2 ;  /* 0x000000222000780c */ /* 0x000fe400057a1670 */
[----:B------:R-:W-:-:S11]  /*96e0*/  PRMT R15, RZ, 0x7610, R15 ;  /* 0x00007610ff0f7816 */ /* 0x000fd6000000000f */
[----:B------:R-:W2:Y:S01]  /*96f0*/  @!P5 LDG.E.U8 R15, desc[UR26][R30.64+0x21] ;  /* 0x0000211a1e0fd981 */ /* 0x000ea2000c1e1100 */
[----:B------:R-:W3:Y:S01]  /*9700*/  @!P5 LDC.64 R68, c[0x0][0x5c0] ;  /* 0x00017000ff44db82 */ /* 0x000ee20000000a00 */
[----:B------:R-:W-:Y:S02]  /*9710*/  LOP3.LUT P1, RZ, R4, 0x200000, RZ, 0xc0, !PT ;  /* 0x0020000004ff7812 */ /* 0x000fe4000782c0ff */
[----:B---3--:R-:W-:-:S05]  /*9720*/  @!P5 IADD3 R68, P6, R26, R68, RZ ;  /* 0x000000441a44d210 */ /* 0x008fca0007fde0ff */
        /* <DEDUP_REMOVED lines=51> */
[----:B------:R-:W-:Y:S01]  /*9a60*/  FFMA R70, R155, R5, R70 ;  /* 0x000000059b467223 */ /* 0x000fe20000000046 */
[----:B------:R-:W-:-:S04]  /*9a70*/  PRMT R15, RZ, 0x7610, R15 ;  /* 0x00007610ff0f7816 */ /* 0x000fc8000000000f */
[----:B-1----:R-:W-:-:S05]  /*9a80*/  F2FP.SATFINITE.E4M3.F32.PACK_AB_MERGE_C R39, RZ, R70, RZ ;  /* 0x00000046ff27723e */ /* 0x002fca00048070ff */
        /* <DEDUP_REMOVED lines=12> */
[----:B------:R-:W-:Y:S02]  /*9b50*/  LOP3.LUT P6, RZ, R4, 0x4000, RZ, 0xc0, !PT ;  /* 0x0000400004ff7812 */ /* 0x000fe400078cc0ff */
[----:B---3--:R-:W-:-:S04]  /*9b60*/  LOP3.LUT R15, R15, 0xff, RZ, 0xc0, !PT ;  /* 0x000000ff0f0f7812 */ /* 0x008fc800078ec0ff */
[----:B------:R-:W-:-:S05]  /*9b70*/  F2FP.F16.E4M3.UNPACK_B R15, R15 ;  /* 0x0000000fff0f723e */ /* 0x000fca00020006ff */
[----:B------:R-:W-:-:S05]  /*9b80*/  HADD2.F32 R15, -RZ, R15.H0_H0 ;  /* 0x2000000fff0f7230 */ /* 0x000fca0000004100 */
[----:B------:R-:W-:-:S04]  /*9b90*/  FMUL R30, R15, R6 ;  /* 0x000000060f1e7220 */ /* 0x000fc80000400000 */
[----:B------:R-:W-:Y:S01]  /*9ba0*/  FFMA R30, R151, R5, R30 ;  /* 0x00000005971e7223 */ /* 0x000fe2000000001e */
[----:B------:R-:W-:-:S04]  /*9bb0*/  PRMT R15, RZ, 0x7610, R15 ;  /* 0x00007610ff0f7816 */ /* 0x000fc8000000000f */
[----:B-1----:R-:W-:-:S05]  /*9bc0*/  F2FP.SATFINITE.E4M3.F32.PACK_AB_MERGE_C R39, RZ, R30, RZ ;  /* 0x0000001eff27723e */ /* 0x002fca00048070ff */
        /* <DEDUP_REMOVED lines=18> */
[----:B------:R-:W-:Y:S01]  /*9cf0*/  FFMA R30, R147, R5, R30 ;  /* 0x00000005931e7223 */ /* 0x000fe2000000001e */
[----:B------:R-:W-:-:S04]  /*9d00*/  PRMT R15, RZ, 0x7610, R15 ;  /* 0x00007610ff0f7816 */ /* 0x000fc8000000000f */
[----:B------:R-:W-:-:S05]  /*9d10*/  F2FP.SATFINITE.E4M3.F32.PACK_AB_MERGE_C R35, RZ, R30, RZ ;  /* 0x0000001eff23723e */ /* 0x000fca00048070ff */
[----:B------:R3:W-:Y:S04]  /*9d20*/  @!P5 STG.E.U8 desc[UR26][R54.64+0x21], R35 ;  /* 0x000021233600d986 */ /* 0x0007e8000c10111a */
[----:B------:R-:W4:Y:S01]  /*9d30*/  @!P2 LDG.E.U8 R15, desc[UR26][R40.64+0x20] ;  /* 0x0000201a280fa981 */ /* 0x000f22000c1e1100 */
[----:B------:R-:W-:Y:S02]  /*9d40*/  LOP3.LUT P3, RZ, R180, 0x400, RZ, 0xc0, !PT ;  /* 0x00000400b4ff7812 */ /* 0x000fe4000786c0ff */
[----:B-1----:R-:W-:-:S05]  /*9d50*/  @!P2 IADD3 R30, P5, R185, R62, RZ ;  /* 0x0000003eb91ea210 */ /* 0x002fca0007fbe0ff */
[----:B--2---:R-:W-:-:S06]  /*9d60*/  @!P2 IMAD.X R31, R178, 0x1, R63, P5 ;  /* 0x00000001b21fa824 */ /* 0x004fcc00028e063f */
[----:B---3--:R-:W1:Y:S01]  /*9d70*/  @!P3 LDC.64 R54, c[0x0][0x5c0] ;  /* 0x00017000ff36bb82 */ /* 0x008e620000000a00 */
[----:B----4-:R-:W-:-:S04]  /*9d80*/  LOP3.LUT R15, R15, 0xff, RZ, 0xc0, !PT ;  /* 0x000000ff0f0f7812 */ /* 0x010fc800078ec0ff */
        /* <DEDUP_REMOVED lines=9> */
[----:B-1----:R-:W-:-:S05]  /*9e20*/  @!P3 IADD3 R172, P5, R172, R54, RZ ;  /* 0x00000036acacb210 */ /* 0x002fca0007fbe0ff */
[----:B------:R-:W-:Y:S01]  /*9e30*/  @!P3 IMAD.X R173, R145, 0x1, R55, P5 ;  /* 0x0000000191adb824 */ /* 0x000fe200028e0637 */
[----:B---3--:R-:W-:-:S04]  /*9e40*/  LOP3.LUT R15, R15, 0xff, RZ, 0xc0, !PT ;  /* 0x000000ff0f0f7812 */ /* 0x008fc800078ec0ff */
[----:B------:R-:W-:-:S05]  /*9e50*/  F2FP.F16.E4M3.UNPACK_B R15, R15 ;  /* 0x0000000fff0f723e */ /* 0x000fca00020006ff */
[----:B------:R-:W-:-:S05]  /*9e60*/  HADD2.F32 R15, -RZ, R15.H0_H0 ;  /* 0x2000000fff0f7230 */ /* 0x000fca0000004100 */
[----:B------:R-:W-:-:S04]  /*9e70*/  FMUL R15, R15, R6 ;  /* 0x000000060f0f7220 */ /* 0x000fc80000400000 */
[----:B------:R-:W-:-:S05]  /*9e80*/  FFMA R15, R142, R5, R15 ;  /* 0x000000058e0f7223 */ /* 0x000fca000000000f */
[----:B--2---:R-:W-:Y:S02]  /*9e90*/  F2FP.SATFINITE.E4M3.F32.PACK_AB_MERGE_C R31, RZ, R15, RZ ;  /* 0x0000000fff1f723e */ /* 0x004fe400048070ff */
        /* <DEDUP_REMOVED lines=13> */
[----:B------:R-:W-:-:S13]  /*9f70*/  LOP3.LUT P3, RZ, R4, 0x2000000, RZ, 0xc0, !PT ;  /* 0x0200000004ff7812 */ /* 0x000fda000786c0ff */
[----:B------:R-:W3:Y:S01]  /*9f80*/  @!P3 LDC.64 R54, c[0x0][0x5c0] ;  /* 0x00017000ff36bb82 */ /* 0x000ee20000000a00 */
        /* <DEDUP_REMOVED lines=10> */
[----:B---3--:R-:W-:-:S05]  /*a030*/  @!P3 IADD3 R140, P5, R140, R54, RZ ;  /* 0x000000368c8cb210 */ /* 0x008fca0007fbe0ff */
[----:B------:R-:W-:-:S06]  /*a040*/  @!P3 IMAD.X R141, R137, 0x1, R55, P5 ;  /* 0x00000001898db824 */ /* 0x000fcc00028e0637 */
        /* <DEDUP_REMOVED lines=44> */
[----:B------:R-:W-:Y:S02]  /*a310*/  @!P1 IMAD.X R75, R73, 0x1, R35, P2 ;  /* 0x00000001494b9824 */ /* 0x000fe400010e0623 */
[----:B------:R-:W1:Y:S02]  /*a320*/  @!P0 LDC.64 R34, c[0x0][0x5c0] ;  /* 0x00017000ff228b82 */ /* 0x000e640000000a00 */
        /* <DEDUP_REMOVED lines=33> */
[----:B-1----:R-:W-:Y:S02]  /*a540*/  @!P1 IADD3 R30, P0, P2, R26, R30, R12 ;  /* 0x0000001e1a1e9210 */ /* 0x002fe40007a1e00c */
[----:B------:R-:W-:Y:S02]  /*a550*/  ISETP.GE.AND P6, PT, R33, 0x109, PT ;  /* 0x000001092100780c */ /* 0x000fe40003fc6270 */
[----:B------:R-:W-:Y:S02]  /*a560*/  @!P1 IADD3.X R31, R38, R31, R9, P0, P2 ;  /* 0x0000001f261f9210 */ /* 0x000fe400007e4409 */
[----:B------:R-:W-:-:S13]  /*a570*/  ISETP.LT.OR P0, PT, R32, 0x29, !P6 ;  /* 0x000000292000780c */ /* 0x000fda0007701670 */
[----:B------:R-:W1:Y:S01]  /*a580*/  @!P0 LDC.64 R40, c[0x0][0x5c0] ;  /* 0x00017000ff288b82 */ /* 0x000e620000000a00 */
        /* <DEDUP_REMOVED lines=8> */
[----:B------:R-:W3:Y:S01]  /*a610*/  @!P0 LDG.E.U8 R15, desc[UR26][R56.64+0x28] ;  /* 0x0000281a380f8981 */ /* 0x000ee2000c1e1100 */
[----:B------:R-:W-:Y:S02]  /*a620*/  @!P0 IADD3 R35, P1, P2, R11, R26, R12 ;  /* 0x0000001a0b238210 */ /* 0x000fe40007a3e00c */
[----:B------:R-:W-:Y:S02]  /*a630*/  ISETP.LT.OR P3, PT, R32, 0x2a, !P6 ;  /* 0x0000002a2000780c */ /* 0x000fe40007761670 */
[----:B------:R-:W-:Y:S02]  /*a640*/  @!P0 IADD3.X R16, R8, R38, R9, P1, P2 ;  /* 0x0000002608108210 */ /* 0x000fe40000fe4409 */
[----:B-1----:R-:W-:-:S05]  /*a650*/  @!P0 IADD3 R34, P1, R35, R40, RZ ;  /* 0x0000002823228210 */ /* 0x002fca0007f3e0ff */
[----:B------:R-:W-:-:S04]  /*a660*/  @!P0 IMAD.X R35, R16, 0x1, R41, P1 ;  /* 0x0000000110238824 */ /* 0x000fc800008e0629 */
[----:B--2---:R-:W1:Y:S01]  /*a670*/  @!P3 LDC.64 R36, c[0x0][0x5c0] ;  /* 0x00017000ff24bb82 */ /* 0x004e620000000a00 */
        /* <DEDUP_REMOVED lines=9> */
[----:B------:R-:W-:-:S13]  /*a710*/  ISETP.LT.OR P0, PT, R32, 0x21, !P4 ;  /* 0x000000212000780c */ /* 0x000fda0006701670 */
[----:B------:R-:W4:Y:S01]  /*a720*/  @!P0 LDC.64 R40, c[0x0][0x5c0] ;  /* 0x00017000ff288b82 */ /* 0x000f220000000a00 */
[----:B---3--:R-:W-:-:S04]  /*a730*/  LOP3.LUT R15, R15, 0xff, RZ, 0xc0, !PT ;  /* 0x000000ff0f0f7812 */ /* 0x008fc800078ec0ff */
[----:B------:R-:W-:-:S05]  /*a740*/  F2FP.F16.E4M3.UNPACK_B R15, R15 ;  /* 0x0000000fff0f723e */ /* 0x000fca00020006ff */
[----:B------:R-:W-:-:S05]  /*a750*/  HADD2.F32 R15, -RZ, R15.H0_H0 ;  /* 0x2000000fff0f7230 */ /* 0x000fca0000004100 */
[----:B------:R-:W-:Y:S01]  /*a760*/  FMUL R16, R15, R6 ;  /* 0x000000060f107220 */ /* 0x000fe20000400000 */
[----:B------:R-:W-:-:S04]  /*a770*/  @!P3 IADD3 R15, P1, P2, R11, R26, R12 ;  /* 0x0000001a0b0fb210 */ /* 0x000fc80007a3e00c */
[----:B------:R-:W-:Y:S01]  /*a780*/  @!P3 IADD3.X R22, R8, R38, R9, P1, P2 ;  /* 0x000000260816b210 */ /* 0x000fe20000fe4409 */
[----:B------:R-:W-:Y:S01]  /*a790*/  FFMA R16, R121, R5, R16 ;  /* 0x0000000579107223 */ /* 0x000fe20000000010 */
[----:B-1----:R-:W-:Y:S02]  /*a7a0*/  @!P3 IADD3 R30, P1, R15, R36, RZ ;  /* 0x000000240f1eb210 */ /* 0x002fe40007f3e0ff */
[----:B------:R-:W-:-:S03]  /*a7b0*/  PRMT R15, RZ, 0x7610, R15 ;  /* 0x00007610ff0f7816 */ /* 0x000fc6000000000f */
[----:B--2---:R-:W-:Y:S01]  /*a7c0*/  @!P3 IMAD.X R31, R22, 0x1, R37, P1 ;  /* 0x00000001161fb824 */ /* 0x004fe200008e0625 */
[----:B------:R-:W-:-:S05]  /*a7d0*/  F2FP.SATFINITE.E4M3.F32.PACK_AB_MERGE_C R37, RZ, R16, RZ ;  /* 0x00000010ff25723e */ /* 0x000fca00048070ff */
[----:B------:R1:W-:Y:S04]  /*a7e0*/  @!P3 STG.E.U8 desc[UR26][R30.64+0x29], R37 ;  /* 0x000029251e00b986 */ /* 0x0003e8000c10111a */
[----:B------:R-:W2:Y:S01]  /*a7f0*/  @!P0 LDG.E.U8 R15, desc[UR26][R58.64+0x20] ;  /* 0x0000201a3a0f8981 */ /* 0x000ea2000c1e1100 */
[----:B------:R-:W-:Y:S01]  /*a800*/  ISETP.LT.OR P1, PT, R32, 0x22, !P4 ;  /* 0x000000222000780c */ /* 0x000fe20006721670 */
[----:B-1----:R-:W-:Y:S02]  /*a810*/  @!P0 IMAD.MOV.U32 R30, RZ, RZ, R26 ;  /* 0x000000ffff1e8224 */ /* 0x002fe400078e001a */
[----:B------:R-:W-:Y:S02]  /*a820*/  @!P0 IMAD.MOV.U32 R31, RZ, RZ, R38 ;  /* 0x000000ffff1f8224 */ /* 0x000fe400078e0026 */
[----:B------:R-:W-:-:S04]  /*a830*/  @!P0 IMAD.WIDE.U32 R34, R24, 0x180, R30 ;  /* 0x0000018018228825 */ /* 0x000fc800078e001e */
[----:B------:R-:W-:Y:S01]  /*a840*/  @!P0 IMAD R16, R25, 0x180, RZ ;  /* 0x0000018019108824 */ /* 0x000fe200078e02ff */
[----:B----4-:R-:W-:-:S04]  /*a850*/  @!P0 IADD3 R30, P2, R34, R40, RZ ;  /* 0x00000028221e8210 */ /* 0x010fc80007f5e0ff */
[----:B------:R-:W-:Y:S02]  /*a860*/  @!P0 IADD3.X R31, R41, R35, R16, P2, !PT ;  /* 0x00000023291f8210 */ /* 0x000fe400017fe410 */
[----:B------:R-:W1:Y:S01]  /*a870*/  @!P1 LDC.64 R40, c[0x0][0x5c0] ;  /* 0x00017000ff289b82 */ /* 0x000e620000000a00 */
        /* <DEDUP_REMOVED lines=9> */
[----:B------:R-:W-:Y:S01]  /*a910*/  ISETP.GE.AND P6, PT, R33, 0x189, PT ;  /* 0x000001892100780c */ /* 0x000fe20003fc6270 */
[----:B--2---:R-:W-:Y:S02]  /*a920*/  @!P1 IMAD.MOV.U32 R30, RZ, RZ, R26 ;  /* 0x000000ffff1e9224 */ /* 0x004fe400078e001a */
[----:B------:R-:W-:Y:S01]  /*a930*/  @!P1 IMAD.MOV.U32 R31, RZ, RZ, R38 ;  /* 0x000000ffff1f9224 */ /* 0x000fe200078e0026 */
[----:B------:R-:W-:Y:S01]  /*a940*/  ISETP.LT.OR P0, PT, R32, 0x21, !P6 ;  /* 0x000000212000780c */ /* 0x000fe20007701670 */
[----:B------:R-:W-:-:S03]  /*a950*/  @!P1 IMAD.WIDE.U32 R34, R24, 0x180, R30 ;  /* 0x0000018018229825 */ /* 0x000fc600078e001e */
[----:B-1----:R-:W-:-:S09]  /*a960*/  @!P1 IADD3 R22, P2, R34, R40, RZ ;  /* 0x0000002822169210 */ /* 0x002fd20007f5e0ff */
[----:B------:R-:W1:Y:S01]  /*a970*/  @!P0 LDC.64 R36, c[0x0][0x5c0] ;  /* 0x00017000ff248b82 */ /* 0x000e620000000a00 */
[----:B---3--:R-:W-:-:S04]  /*a980*/  LOP3.LUT R15, R15, 0xff, RZ, 0xc0, !PT ;  /* 0x000000ff0f0f7812 */ /* 0x008fc800078ec0ff */
[----:B------:R-:W-:-:S05]  /*a990*/  F2FP.F16.E4M3.UNPACK_B R15, R15 ;  /* 0x0000000fff0f723e */ /* 0x000fca00020006ff */
[----:B------:R-:W-:-:S05]  /*a9a0*/  HADD2.F32 R15, -RZ, R15.H0_H0 ;  /* 0x2000000fff0f7230 */ /* 0x000fca0000004100 */
[----:B------:R-:W-:Y:S01]  /*a9b0*/  FMUL R16, R15, R6 ;  /* 0x000000060f107220 */ /* 0x000fe20000400000 */
[----:B------:R-:W-:-:S03]  /*a9c0*/  @!P1 IMAD R15, R25, 0x180, RZ ;  /* 0x00000180190f9824 */ /* 0x000fc600078e02ff */
[----:B------:R-:W-:Y:S02]  /*a9d0*/  FFMA R16, R23, R5, R16 ;  /* 0x0000000517107223 */ /* 0x000fe40000000010 */
[--C-:B------:R-:W-:Y:S02]  /*a9e0*/  @!P1 IADD3.X R23, R41, R35, R15.reuse, P2, !PT ;  /* 0x0000002329179210 */ /* 0x100fe400017fe40f */
[----:B------:R-:W-:Y:S02]  /*a9f0*/  PRMT R15, RZ, 0x7610, R15 ;  /* 0x00007610ff0f7816 */ /* 0x000fe4000000000f */
[----:B------:R-:W-:-:S05]  /*aa00*/  F2FP.SATFINITE.E4M3.F32.PACK_AB_MERGE_C R33, RZ, R16, RZ ;  /* 0x00000010ff21723e */ /* 0x000fca00048070ff */
[----:B------:R2:W-:Y:S04]  /*aa10*/  @!P1 STG.E.U8 desc[UR26][R22.64+0x21], R33 ;  /* 0x0000212116009986 */ /* 0x0005e8000c10111a */
[----:B------:R-:W3:Y:S01]  /*aa20*/  @!P0 LDG.E.U8 R15, desc[UR26][R28.64+0x20] ;  /* 0x0000201a1c0f8981 */ /* 0x000ee2000c1e1100 */
[----:B------:R-:W-:Y:S01]  /*aa30*/  @!P0 IMAD R35, R25, 0x180, RZ ;  /* 0x0000018019238824 */ /* 0x000fe200078e02ff */
[----:B------:R-:W-:Y:S01]  /*aa40*/  ISETP.LT.OR P1, PT, R32, 0x22, !P6 ;  /* 0x000000222000780c */ /* 0x000fe20007721670 */
[----:B--2---:R-:W-:Y:S02]  /*aa50*/  @!P0 IMAD.MOV.U32 R22, RZ, RZ, R26 ;  /* 0x000000ffff168224 */ /* 0x004fe400078e001a */
[----:B------:R-:W-:Y:S02]  /*aa60*/  @!P0 IMAD.MOV.U32 R23, RZ, RZ, R38 ;  /* 0x000000ffff178224 */ /* 0x000fe400078e0026 */
[----:B------:R-:W-:-:S04]  /*aa70*/  @!P0 IMAD.WIDE.U32 R30, R24, 0x180, R22 ;  /* 0x00000180181e8825 */ /* 0x000fc800078e0016 */
[----:B------:R-:W-:Y:S01]  /*aa80*/  @!P0 IMAD.IADD R35, R31, 0x1, R35 ;  /* 0x000000011f238824 */ /* 0x000fe200078e0223 */
[----:B-1----:R-:W-:-:S04]  /*aa90*/  @!P0 IADD3 R30, P2, P3, R30, R36, R11 ;  /* 0x000000241e1e8210 */ /* 0x002fc80007b5e00b */
[----:B------:R-:W-:Y:S02]  /*aaa0*/  @!P0 IADD3.X R31, R35, R37, R8, P2, P3 ;  /* 0x00000025231f8210 */ /* 0x000fe400017e6408 */
[----:B------:R-:W1:Y:S01]  /*aab0*/  @!P1 LDC.64 R34, c[0x0][0x5c0] ;  /* 0x00017000ff229b82 */ /* 0x000e620000000a00 */
        /* <DEDUP_REMOVED lines=9> */
[----:B------:R-:W-:Y:S02]  /*ab50*/  @!P1 IMAD.MOV.U32 R22, RZ, RZ, R26 ;  /* 0x000000ffff169224 */ /* 0x000fe400078e001a */
[----:B------:R-:W-:Y:S02]  /*ab60*/  @!P1 IMAD.MOV.U32 R23, RZ, RZ, R38 ;  /* 0x000000ffff179224 */ /* 0x000fe400078e0026 */
[----:B------:R-:W-:Y:S02]  /*ab70*/  @!P1 IMAD R33, R25, 0x180, RZ ;  /* 0x0000018019219824 */ /* 0x000fe400078e02ff */
[----:B------:R-:W-:Y:S01]  /*ab80*/  @!P1 IMAD.WIDE.U32 R22, R24, 0x180, R22 ;  /* 0x0000018018169825 */ /* 0x000fe200078e0016 */
[----:B------:R-:W-:-:S03]  /*ab90*/  ISETP.LT.OR P0, PT, R32, 0x29, !P4 ;  /* 0x000000292000780c */ /* 0x000fc60006701670 */
[----:B------:R-:W-:Y:S01]  /*aba0*/  @!P1 IMAD.IADD R33, R23, 0x1, R33 ;  /* 0x0000000117219824 */ /* 0x000fe200078e0221 */
[----:B-1----:R-:W-:-:S04]  /*abb0*/  @!P1 IADD3 R22, P2, P3, R22, R34, R11 ;  /* 0x0000002216169210 */ /* 0x002fc80007b5e00b */
[----:B------:R-:W-:-:S05]  /*abc0*/  @!P1 IADD3.X R23, R33, R35, R8, P2, P3 ;  /* 0x0000002321179210 */ /* 0x000fca00017e6408 */
        /* <DEDUP_REMOVED lines=10> */
[----:B--2---:R-:W-:Y:S02]  /*ac70*/  @!P0 IMAD.MOV.U32 R22, RZ, RZ, R26 ;  /* 0x000000ffff168224 */ /* 0x004fe400078e001a */
[----:B------:R-:W-:Y:S02]  /*ac80*/  @!P0 IMAD.MOV.U32 R23, RZ, RZ, R38 ;  /* 0x000000ffff178224 */ /* 0x000fe400078e0026 */
[----:B------:R-:W-:Y:S01]  /*ac90*/  @!P0 IMAD.WIDE.U32 R30, R24, 0x180, R22 ;  /* 0x00000180181e8825 */ /* 0x000fe200078e0016 */
[----:B------:R-:W-:-:S03]  /*aca0*/  ISETP.LT.OR P4, PT, R32, 0x2a, !P4 ;  /* 0x0000002a2000780c */ /* 0x000fc60006781670 */
[----:B------:R-:W-:Y:S01]  /*acb0*/  @!P0 IMAD R16, R25, 0x180, RZ ;  /* 0x0000018019108824 */ /* 0x000fe200078e02ff */
[----:B---3--:R-:W-:-:S04]  /*acc0*/  LOP3.LUT R15, R15, 0xff, RZ, 0xc0, !PT ;  /* 0x000000ff0f0f7812 */ /* 0x008fc800078ec0ff */
[----:B------:R-:W-:-:S05]  /*acd0*/  F2FP.F16.E4M3.UNPACK_B R15, R15 ;  /* 0x0000000fff0f723e */ /* 0x000fca00020006ff */
[----:B------:R-:W-:-:S05]  /*ace0*/  HADD2.F32 R15, -RZ, R15.H0_H0 ;  /* 0x2000000fff0f7230 */ /* 0x000fca0000004100 */
[----:B------:R-:W-:-:S04]  /*acf0*/  FMUL R15, R15, R6 ;  /* 0x000000060f0f7220 */ /* 0x000fc80000400000 */
[----:B------:R-:W-:Y:S01]  /*ad00*/  FFMA R15, R20, R5, R15 ;  /* 0x00000005140f7223 */ /* 0x000fe2000000000f */
[----:B-1----:R-:W-:-:S04]  /*ad10*/  @!P0 IADD3 R20, P1, R30, R34, RZ ;  /* 0x000000221e148210 */ /* 0x002fc80007f3e0ff */
[----:B------:R-:W-:Y:S02]  /*ad20*/  @!P0 IADD3.X R21, R35, R31, R16, P1, !PT ;  /* 0x0000001f23158210 */ /* 0x000fe40000ffe410 */
[----:B------:R-:W-:Y:S01]  /*ad30*/  F2FP.SATFINITE.E4M3.F32.PACK_AB_MERGE_C R31, RZ, R15, RZ ;  /* 0x0000000fff1f723e */ /* 0x000fe200048070ff */
[----:B------:R-:W1:Y:S01]  /*ad40*/  @!P4 LDC.64 R34, c[0x0][0x5c0] ;  /* 0x00017000ff22cb82 */ /* 0x000e620000000a00 */
[----:B------:R-:W-:-:S03]  /*ad50*/  PRMT R15, RZ, 0x7610, R15 ;  /* 0x00007610ff0f7816 */ /* 0x000fc6000000000f */
[----:B------:R2:W-:Y:S04]  /*ad60*/  @!P0 STG.E.U8 desc[UR26][R20.64+0x28], R31 ;  /* 0x0000281f14008986 */ /* 0x0005e8000c10111a */
[----:B------:R-:W3:Y:S01]  /*ad70*/  @!P4 LDG.E.U8 R15, desc[UR26][R58.64+0x29] ;  /* 0x0000291a3a0fc981 */ /* 0x000ee2000c1e1100 */
[----:B------:R-:W-:Y:S01]  /*ad80*/  ISETP.LT.OR P0, PT, R32, 0x29, !P6 ;  /* 0x000000292000780c */ /* 0x000fe20007701670 */
[----:B--2---:R-:W-:Y:S02]  /*ad90*/  @!P4 IMAD.MOV.U32 R20, RZ, RZ, R26 ;  /* 0x000000ffff14c224 */ /* 0x004fe400078e001a */
[----:B------:R-:W-:Y:S02]  /*ada0*/  @!P4 IMAD.MOV.U32 R21, RZ, RZ, R38 ;  /* 0x000000ffff15c224 */ /* 0x000fe400078e0026 */
[----:B------:R-:W-:-:S03]  /*adb0*/  @!P4 IMAD.WIDE.U32 R22, R24, 0x180, R20 ;  /* 0x000001801816c825 */ /* 0x000fc600078e0014 */
[----:B-1----:R-:W-:Y:S02]  /*adc0*/  @!P4 IADD3 R18, P1, R22, R34, RZ ;  /* 0x000000221612c210 */ /* 0x002fe40007f3e0ff */
[----:B---3--:R-:W-:-:S04]  /*add0*/  LOP3.LUT R15, R15, 0xff, RZ, 0xc0, !PT ;  /* 0x000000ff0f0f7812 */ /* 0x008fc800078ec0ff */
[----:B------:R-:W-:-:S05]  /*ade0*/  F2FP.F16.E4M3.UNPACK_B R15, R15 ;  /* 0x0000000fff0f723e */ /* 0x000fca00020006ff */
[----:B------:R-:W-:-:S05]  /*adf0*/  HADD2.F32 R15, -RZ, R15.H0_H0 ;  /* 0x2000000fff0f7230 */ /* 0x000fca0000004100 */
[----:B------:R-:W-:Y:S01]  /*ae00*/  FMUL R16, R15, R6 ;  /* 0x000000060f107220 */ /* 0x000fe20000400000 */
[----:B------:R-:W-:-:S03]  /*ae10*/  @!P4 IMAD R15, R25, 0x180, RZ ;  /* 0x00000180190fc824 */ /* 0x000fc600078e02ff */
[----:B------:R-:W-:Y:S02]  /*ae20*/  FFMA R16, R19, R5, R16 ;  /* 0x0000000513107223 */ /* 0x000fe40000000010 */
[--C-:B------:R-:W-:Y:S02]  /*ae30*/  @!P4 IADD3.X R19, R35, R23, R15.reuse, P1, !PT ;  /* 0x000000172313c210 */ /* 0x100fe40000ffe40f */
[----:B------:R-:W-:Y:S01]  /*ae40*/  PRMT R15, RZ, 0x7610, R15 ;  /* 0x00007610ff0f7816 */ /* 0x000fe2000000000f */
[----:B------:R-:W1:Y:S01]  /*ae50*/  @!P0 LDC.64 R34, c[0x0][0x5c0] ;  /* 0x00017000ff228b82 */ /* 0x000e620000000a00 */
[----:B------:R-:W-:-:S05]  /*ae60*/  F2FP.SATFINITE.E4M3.F32.PACK_AB_MERGE_C R23, RZ, R16, RZ ;  /* 0x00000010ff17723e */ /* 0x000fca00048070ff */
[----:B------:R2:W-:Y:S04]  /*ae70*/  @!P4 STG.E.U8 desc[UR26][R18.64+0x29], R23 ;  /* 0x000029171200c986 */ /* 0x0005e8000c10111a */
[----:B------:R-:W3:Y:S01]  /*ae80*/  @!P0 LDG.E.U8 R15, desc[UR26][R28.64+0x28] ;  /* 0x0000281a1c0f8981 */ /* 0x000ee2000c1e1100 */
[----:B------:R-:W-:Y:S02]  /*ae90*/  @!P0 IMAD R31, R25, 0x180, RZ ;  /* 0x00000180191f8824 */ /* 0x000fe400078e02ff */
[----:B--2---:R-:W-:Y:S02]  /*aea0*/  @!P0 IMAD.MOV.U32 R18, RZ, RZ, R26 ;  /* 0x000000ffff128224 */ /* 0x004fe400078e001a */
[----:B------:R-:W-:Y:S02]  /*aeb0*/  @!P0 IMAD.MOV.U32 R19, RZ, RZ, R38 ;  /* 0x000000ffff138224 */ /* 0x000fe400078e0026 */
[----:B------:R-:W-:-:S04]  /*aec0*/  @!P0 IMAD.WIDE.U32 R20, R24, 0x180, R18 ;  /* 0x0000018018148825 */ /* 0x000fc800078e0012 */
[----:B------:R-:W-:Y:S01]  /*aed0*/  @!P0 IMAD.IADD R31, R21, 0x1, R31 ;  /* 0x00000001151f8824 */ /* 0x000fe200078e021f */
[----:B-1----:R-:W-:-:S04]  /*aee0*/  @!P0 IADD3 R20, P1, P2, R20, R34, R11 ;  /* 0x0000002214148210 */ /* 0x002fc80007a3e00b */
[----:B------:R-:W-:Y:S01]  /*aef0*/  @!P0 IADD3.X R21, R31, R35, R8, P1, P2 ;  /* 0x000000231f158210 */ /* 0x000fe20000fe4408 */
[----:B------:R-:W-:Y:S01]  /*af00*/  BSSY B1, `(.L_x_39) ;  /* 0x000000c000017945 */ /* 0x000fe20003800000 */
[----:B---3--:R-:W-:-:S04]  /*af10*/  LOP3.LUT R15, R15, 0xff, RZ, 0xc0, !PT ;  /* 0x000000ff0f0f7812 */ /* 0x008fc800078ec0ff */
        /* <DEDUP_REMOVED lines=8> */
[----:B0-----:R-:W-:Y:S05]  /*afa0*/  @P0 BRA `(.L_x_40) ;  /* 0x0000000000040947 */ /* 0x001fea0003800000 */
[----:B------:R0:W5:Y:S02]  /*afb0*/  LDG.E.U8 R15, desc[UR26][R28.64+0x29] ;  /* 0x0000291a1c0f7981 */ /* 0x000164000c1e1100 */
.L_x_40:
[----:B------:R-:W-:Y:S05]  /*afc0*/  BSYNC B1 ;  /* 0x0000000000017941 */ /* 0x000fea0003800000 */
.L_x_39:
[----:B------:R-:W-:Y:S05]  /*afd0*/  @P0 BRA `(.L_x_41) ;  /* 0x0000004000d40947 */ /* 0x000fea0003800000 */
[----:B-----5:R-:W-:Y:S01]  /*afe0*/  LOP3.LUT R15, R15, 0xff, RZ, 0xc0, !PT ;  /* 0x000000ff0f0f7812 */ /* 0x020fe200078ec0ff */
[----:B------:R-:W-:Y:S01]  /*aff0*/  IMAD.MOV.U32 R27, RZ, RZ, R38 ;  /* 0x000000ffff1b7224 */ /* 0x000fe200078e0026 */
[----:B------:R-:W-:Y:S01]  /*b000*/  ULDC.64 UR6, c[0x0][0x5c0] ;  /* 0x0001700000067ab9 */ /* 0x000fe20000000a00 */
[----:B------:R-:W-:Y:S01]  /*b010*/  IMAD R25, R25, 0x180, RZ ;  /* 0x0000018019197824 */ /* 0x000fe200078e02ff */
[----:B------:R-:W-:Y:S01]  /*b020*/  F2FP.F16.E4M3.UNPACK_B R15, R15 ;  /* 0x0000000fff0f723e */ /* 0x000fe200020006ff */
[----:B------:R-:W-:-:S04]  /*b030*/  IMAD.WIDE.U32 R26, R24, 0x180, R26 ;  /* 0x00000180181a7825 */ /* 0x000fc800078e001a */
[----:B------:R-:W-:Y:S01]  /*b040*/  HADD2.F32 R15, -RZ, R15.H0_H0 ;  /* 0x2000000fff0f7230 */ /* 0x000fe20000004100 */
[----:B------:R-:W-:Y:S01]  /*b050*/  IADD3 R26, P0, P1, R26, UR6, R11 ;  /* 0x000000061a1a7c10 */ /* 0x000fe2000f91e00b */
[----:B------:R-:W-:-:S03]  /*b060*/  IMAD.IADD R25, R27, 0x1, R25 ;  /* 0x000000011b197824 */ /* 0x000fc600078e0219 */
[----:B------:R-:W-:Y:S02]  /*b070*/  FMUL R15, R15, R6 ;  /* 0x000000060f0f7220 */ /* 0x000fe40000400000 */
[----:B------:R-:W-:Y:S02]  /*b080*/  IADD3.X R27, R25, UR7, R8, P0, P1 ;  /* 0x00000007191b7c10 */ /* 0x000fe400087e2408 */
[----:B------:R-:W-:-:S05]  /*b090*/  FFMA R15, R14, R5, R15 ;  /* 0x000000050e0f7223 */ /* 0x000fca000000000f */
[----:B------:R-:W-:-:S05]  /*b0a0*/  F2FP.SATFINITE.E4M3.F32.PACK_AB_MERGE_C R15, RZ, R15, RZ ;  /* 0x0000000fff0f723e */ /* 0x000fca00048070ff */
[----:B------:R1:W-:Y:S01]  /*b0b0*/  STG.E.U8 desc[UR26][R26.64+0x29], R15 ;  /* 0x0000290f1a007986 */ /* 0x0003e2000c10111a */
[----:B------:R-:W-:Y:S05]  /*b0c0*/  BRA `(.L_x_41) ;  /* 0x0000004000987947 */ /* 0x000fea0003800000 */
.L_x_38:
[----:B------:R-:W-:Y:S01]  /*b0d0*/  ISETP.GE.AND P2, PT, R33, 0x9, PT ;  /* 0x000000092100780c */ /* 0x000fe20003f46270 */
[-C--:B------:R-:W-:Y:S01]  /*b0e0*/  FMUL R154, R154, R5.reuse ;  /* 0x000000059a9a7220 */ /* 0x080fe20000400000 */
[----:B------:R-:W-:Y:S01]  /*b0f0*/  LOP3.LUT R180, R180, 0xfffffdff, RZ, 0xc0, !PT ;  /* 0xfffffdffb4b47812 */ /* 0x000fe200078ec0ff */
[-C--:B------:R-:W-:Y:S01]  /*b100*/  FMUL R16, R16, R5.reuse ;  /* 0x0000000510107220 */ /* 0x080fe20000400000 */
[----:B------:R-:W-:Y:S01]  /*b110*/  ISETP.LT.OR P5, PT, R32, 0x1, !P2 ;  /* 0x000000012000780c */ /* 0x000fe200057a1670 */
[-C--:B------:R-:W-:Y:S01]  /*b120*/  FMUL R152, R152, R5.reuse ;  /* 0x0000000598987220 */ /* 0x080fe20000400000 */
[C---:B------:R-:W-:Y:S01]  /*b130*/  ISETP.LT.OR P4, PT, R32.reuse, 0x2, !P2 ;  /* 0x000000022000780c */ /* 0x040fe20005781670 */
[-C--:B------:R-:W-:Y:S01]  /*b140*/  FMUL R137, R137, R5.reuse ;  /* 0x0000000589897220 */ /* 0x080fe20000400000 */
[----:B------:R-:W-:Y:S01]  /*b150*/  ISETP.LT.OR P3, PT, R32, 0x9, !P2 ;  /* 0x000000092000780c */ /* 0x000fe20005761670 */
[-C--:B------:R-:W-:Y:S01]  /*b160*/  FMUL R196, R196, R5.reuse ;  /* 0x00000005c4c47220 */ /* 0x080fe20000400000 */
[----:B------:R-:W-:Y:S01]  /*b170*/  F2FP.SATFINITE.E4M3.F32.PACK_AB_MERGE_C R69, RZ, R154, RZ ;  /* 0x0000009aff45723e */ /* 0x000fe200048070ff */
[-C--:B------:R-:W-:Y:S01]  /*b180*/  FMUL R194, R194, R5.reuse ;  /* 0x00000005c2c27220 */ /* 0x080fe20000400000 */
[----:B------:R-:W-:Y:S01]  /*b190*/  F2FP.SATFINITE.E4M3.F32.PACK_AB_MERGE_C R71, RZ, R16, RZ ;  /* 0x00000010ff47723e */ /* 0x000fe200048070ff */
[-C--:B------:R-:W-:Y:S01]  /*b1a0*/  FMUL R193, R193, R5.reuse ;  /* 0x00000005c1c17220 */ /* 0x080fe20000400000 */
[----:B------:R-:W-:Y:S01]  /*b1b0*/  @P2 LOP3.LUT R180, R180, 0x200, RZ, 0xfc, !PT ;  /* 0x00000200b4b42812 */ /* 0x000fe200078efcff */
[-C--:B------:R-:W-:Y:S01]  /*b1c0*/  FMUL R185, R185, R5.reuse ;  /* 0x00000005b9b97220 */ /* 0x080fe20000400000 */
[----:B------:R-:W-:Y:S01]  /*b1d0*/  ISETP.LT.OR P2, PT, R32, 0xa, !P2 ;  /* 0x0000000a2000780c */ /* 0x000fe20005741670 */
[----:B------:R-:W0:Y:S01]  /*b1e0*/  @!P5 LDC.64 R34, c[0x0][0x5c0] ;  /* 0x00017000ff22db82 */ /* 0x000e220000000a00 */
[----:B------:R-:W-:Y:S01]  /*b1f0*/  LOP3.LUT R180, R180, 0xffffff7f, RZ, 0xc0, !PT ;  /* 0xffffff7fb4b47812 */ /* 0x000fe200078ec0ff */
[-C--:B------:R-:W-:Y:S01]  /*b200*/  FMUL R140, R140, R5.reuse ;  /* 0x000000058c8c7220 */ /* 0x080fe20000400000 */
[----:B------:R-:W-:Y:S01]  /*b210*/  F2FP.SATFINITE.E4M3.F32.PACK_AB_MERGE_C R73, RZ, R152, RZ ;  /* 0x00000098ff49723e */ /* 0x000fe200048070ff */
[-C--:B------:R-:W-:Y:S01]  /*b220*/  FMUL R178, R178, R5.reuse ;  /* 0x00000005b2b27220 */ /* 0x080fe20000400000 */
[----:B------:R-:W-:Y:S01]  /*b230*/  @P5 LOP3.LUT R180, R180, 0x80, RZ, 0xfc, !PT ;  /* 0x00000080b4b45812 */ /* 0x000fe200078efcff */
[----:B------:R-:W-:Y:S01]  /*b240*/  FMUL R172, R172, R5 ;  /* 0x00000005acac7220 */ /* 0x000fe20000400000 */
[----:B------:R-:W-:Y:S01]  /*b250*/  F2FP.SATFINITE.E4M3.F32.PACK_AB_MERGE_C R137, RZ, R137, RZ ;  /* 0x00000089ff89723e */ /* 0x000fe200048070ff */
[----:B------:R-:W1:Y:S01]  /*b260*/  @!P4 LDC.64 R28, c[0x0][0x5c0] ;  /* 0x00017000ff1ccb82 */ /* 0x000e620000000a00 */
[----:B------:R-:W-:Y:S01]  /*b270*/  LOP3.LUT R180, R180, 0xffffffbf, RZ, 0xc0, !PT ;  /* 0xffffffbfb4b47812 */ /* 0x000fe200078ec0ff */
[----:B------:R-:W-:Y:S01]  /*b280*/  FMUL R191, R191, R5 ;  /* 0x00000005bfbf7220 */ /* 0x000fe20000400000 */
[----:B------:R-:W-:Y:S01]  /*b290*/  F2FP.SATFINITE.E4M3.F32.PACK_AB_MERGE_C R193, RZ, R193, RZ ;  /* 0x000000c1ffc1723e */ /* 0x000fe200048070ff */
[-C--:B------:R-:W-:Y:S01]  /*b2a0*/  FMUL R145, R145, R5.reuse ;  /* 0x0000000591917220 */ /* 0x080fe20000400000 */
[----:B------:R-:W-:Y:S01]  /*b2b0*/  @P4 LOP3.LUT R180, R180, 0x40, RZ, 0xfc, !PT ;  /* 0x00000040b4b44812 */ /* 0x000fe200078efcff */
[----:B------:R-:W-:Y:S01]  /*b2c0*/  FMUL R135, R135, R5 ;  /* 0x0000000587877220 */ /* 0x000fe20000400000 */
[----:B------:R-:W-:Y:S01]  /*b2d0*/  F2FP.SATFINITE.E4M3.F32.PACK_AB_MERGE_C R185, RZ, R185, RZ ;  /* 0x000000b9ffb9723e */ /* 0x000fe200048070ff */
[----:B------:R-:W2:Y:S01]  /*b2e0*/  @!P3 LDC.64 R30, c[0x0][0x5c0] ;  /* 0x00017000ff1ebb82 */ /* 0x000ea20000000a00 */
[----:B------:R-:W-:Y:S01]  /*b2f0*/  LOP3.LUT R180, R180, 0xfff7ffff, RZ, 0xc0, !PT ;  /* 0xfff7ffffb4b47812 */ /* 0x000fe200078ec0ff */
[----:B------:R-:W-:Y:S01]  /*b300*/  FMUL R132, R132, R5 ;  /* 0x0000000584847220 */ /* 0x000fe20000400000 */
[----:B------:R-:W-:Y:S01]  /*b310*/  F2FP.SATFINITE.E4M3.F32.PACK_AB_MERGE_C R191, RZ, R191, RZ ;  /* 0x000000bfffbf723e */ /* 0x000fe200048070ff */
[-C--:B------:R-:W-:Y:S01]  /*b320*/  FMUL R128, R128, R5.reuse ;  /* 0x0000000580807220 */ /* 0x080fe20000400000 */
[----:B------:R-:W-:Y:S01]  /*b330*/  @P3 LOP3.LUT R180, R180, 0x80000, RZ, 0xfc, !PT ;  /* 0x00080000b4b43812 */ /* 0x000fe200078efcff */
[----:B------:R-:W-:Y:S01]  /*b340*/  FMUL R123, R123, R5 ;  /* 0x000000057b7b7220 */ /* 0x000fe20000400000 */
[----:B------:R-:W-:Y:S01]  /*b350*/  F2FP.SATFINITE.E4M3.F32.PACK_AB_MERGE_C R145, RZ, R145, RZ ;  /* 0x00000091ff91723e */ /* 0x000fe200048070ff */
[-C--:B------:R-:W-:Y:S01]  /*b360*/  FMUL R143, R143, R5.reuse ;  /* 0x000000058f8f7220 */ /* 0x080fe20000400000 */
[--C-:B0-----:R-:W-:Y:S01]  /*b370*/  @!P5 IADD3 R52, P0, P1, R26, R34, R11.reuse ;  /* 0x000000221a34d210 */ /* 0x101fe2000791e00b */
[-C--:B------:R-:W-:Y:S01]  /*b380*/  FMUL R187, R187, R5.reuse ;  /* 0x00000005bbbb7220 */ /* 0x080fe20000400000 */
[----:B------:R-:W-:Y:S01]  /*b390*/  LOP3.LUT R180, R180, 0xfffbffff, RZ, 0xc0, !PT ;  /* 0xfffbffffb4b47812 */ /* 0x000fe200078ec0ff */
[----:B------:R-:W-:Y:S01]  /*b3a0*/  FMUL R15, R15, R5 ;  /* 0x000000050f0f7220 */ /* 0x000fe20000400000 */
[--C-:B------:R-:W-:Y:S01]  /*b3b0*/  @!P5 IADD3.X R53, R38, R35, R8.reuse, P0, P1 ;  /* 0x000000232635d210 */ /* 0x100fe200007e2408 */
[-C--:B------:R-:W-:Y:S01]  /*b3c0*/  FMUL R126, R126, R5.reuse ;  /* 0x000000057e7e7220 */ /* 0x080fe20000400000 */
[----:B------:R-:W-:Y:S01]  /*b3d0*/  @P2 LOP3.LUT R180, R180, 0x40000, RZ, 0xfc, !PT ;  /* 0x00040000b4b42812 */ /* 0x000fe200078efcff */
[-C--:B------:R-:W-:Y:S01]  /*b3e0*/  FMUL R129, R129, R5.reuse ;  /* 0x0000000581817220 */ /* 0x080fe20000400000 */
[--C-:B-1----:R-:W-:Y:S01]  /*b3f0*/  @!P4 IADD3 R48, P0, P1, R26, R28, R11.reuse ;  /* 0x0000001c1a30c210 */ /* 0x102fe2000791e00b */
[-C--:B------:R-:W-:Y:S01]  /*b400*/  FMUL R134, R134, R5.reuse ;  /* 0x0000000586867220 */ /* 0x080fe20000400000 */
[----:B------:R-:W-:Y:S01]  /*b410*/  LOP3.LUT R180, R180, 0xffffdfff, RZ, 0xc0, !PT ;  /* 0xffffdfffb4b47812 */ /* 0x000fe200078ec0ff */
[----:B------:R-:W-:Y:S01]  /*b420*/  FMUL R138, R138, R5 ;  /* 0x000000058a8a7220 */ /* 0x000fe20000400000 */
[--C-:B------:R-:W-:Y:S01]  /*b430*/  @!P4 IADD3.X R49, R38, R29, R8.reuse, P0, P1 ;  /* 0x0000001d2631c210 */ /* 0x100fe200007e2408 */
[-C--:B------:R-:W-:Y:S01]  /*b440*/  FMUL R146, R146, R5.reuse ;  /* 0x0000000592927220 */ /* 0x080fe20000400000 */
[----:B------:R-:W0:Y:S01]  /*b450*/  @!P2 LDC.64 R28, c[0x0][0x5c0] ;  /* 0x00017000ff1cab82 */ /* 0x000e220000000a00 */
[----:B--2---:R-:W-:Y:S01]  /*b460*/  @!P3 IADD3 R56, P0, P1, R26, R30, R11 ;  /* 0x0000001e1a38b210 */ /* 0x004fe2000791e00b */
[----:B------:R-:W-:Y:S01]  /*b470*/  FMUL R148, R148, R5 ;  /* 0x0000000594947220 */ /* 0x000fe20000400000 */
[----:B------:R-:W-:Y:S01]  /*b480*/  F2FP.SATFINITE.E4M3.F32.PACK_AB_MERGE_C R135, RZ, R135, RZ ;  /* 0x00000087ff87723e */ /* 0x000fe200048070ff */
[----:B------:R-:W-:Y:S01]  /*b490*/  FMUL R150, R150, R5 ;  /* 0x0000000596967220 */ /* 0x000fe20000400000 */
[----:B------:R-:W-:Y:S01]  /*b4a0*/  @!P3 IADD3.X R57, R38, R31, R8, P0, P1 ;  /* 0x0000001f2639b210 */ /* 0x000fe200007e2408 */
[----:B------:R-:W-:Y:S01]  /*b4b0*/  FMUL R157, R157, R5 ;  /* 0x000000059d9d7220 */ /* 0x000fe20000400000 */
[----:B------:R-:W-:Y:S01]  /*b4c0*/  F2FP.SATFINITE.E4M3.F32.PACK_AB_MERGE_C R123, RZ, R123, RZ ;  /* 0x0000007bff7b723e */ /* 0x000fe200048070ff */
[----:B------:R-:W-:Y:S01]  /*b4d0*/  BSSY B1, `(.L_x_42) ;  /* 0x00000ef000017945 */ /* 0x000fe20003800000 */
[----:B------:R-:W-:-:S02]  /*b4e0*/  F2FP.SATFINITE.E4M3.F32.PACK_AB_MERGE_C R143, RZ, R143, RZ ;  /* 0x0000008fff8f723e */ /* 0x000fc400048070ff */
[----:B------:R-:W-:Y:S02]  /*b4f0*/  F2FP.SATFINITE.E4M3.F32.PACK_AB_MERGE_C R187, RZ, R187, RZ ;  /* 0x000000bbffbb723e */ /* 0x000fe400048070ff */
[----:B------:R-:W-:Y:S02]  /*b500*/  F2FP.SATFINITE.E4M3.F32.PACK_AB_MERGE_C R15, RZ, R15, RZ ;  /* 0x0000000fff0f723e */ /* 0x000fe400048070ff */
[----:B------:R-:W-:Y:S02]  /*b510*/  F2FP.SATFINITE.E4M3.F32.PACK_AB_MERGE_C R129, RZ, R129, RZ ;  /* 0x00000081ff81723e */ /* 0x000fe400048070ff */
[----:B------:R-:W-:Y:S02]  /*b520*/  F2FP.SATFINITE.E4M3.F32.PACK_AB_MERGE_C R157, RZ, R157, RZ ;  /* 0x0000009dff9d723e */ /* 0x000fe400048070ff */
[----:B0-----:R-:W-:-:S04]  /*b530*/  @!P2 IADD3 R54, P0, P1, R26, R28, R11 ;  /* 0x0000001c1a36a210 */ /* 0x001fc8000791e00b */
[----:B------:R-:W-:Y:S02]  /*b540*/  @!P2 IADD3.X R55, R38, R29, R8, P0, P1 ;  /* 0x0000001d2637a210 */ /* 0x000fe400007e2408 */
[----:B------:R-:W-:-:S04]  /*b550*/  ISETP.GE.AND P2, PT, R33, 0x81, PT ;  /* 0x000000812100780c */ /* 0x000fc80003f46270 */
[----:B------:R-:W-:-:S09]  /*b560*/  ISETP.LT.OR P3, PT, R32, 0x1, !P2 ;  /* 0x000000012000780c */ /* 0x000fd20005761670 */
[----:B------:R-:W-:-:S04]  /*b570*/  @P2 LOP3.LUT R180, R180, 0x2000, RZ, 0xfc, !PT ;  /* 0x00002000b4b42812 */ /* 0x000fc800078efcff */
[----:B------:R-:W0:Y:S01]  /*b580*/  @!P3 LDC.64 R28, c[0x0][0x5c0] ;  /* 0x00017000ff1cbb82 */ /* 0x000e220000000a00 */
[----:B------:R-:W-:-:S04]  /*b590*/  LOP3.LUT R180, R180, 0xfffdffff, RZ, 0xc0, !PT ;  /* 0xfffdffffb4b47812 */ /* 0x000fc800078ec0ff */
        /* <DEDUP_REMOVED lines=22> */
[----:B------:R-:W-:-:S04]  /*b700*/  ISETP.GE.AND P0, PT, R33, 0x101, PT ;  /* 0x000001012100780c */ /* 0x000fc80003f06270 */
[----:B------:R-:W-:Y:S02]  /*b710*/  ISETP.LT.OR P3, PT, R32, 0x1, !P0 ;  /* 0x000000012000780c */ /* 0x000fe40004761670 */
[----:B------:R-:W-:-:S11]  /*b720*/  P2R R67, PR, RZ, 0x1 ;  /* 0x00000001ff437803 */ /* 0x000fd60000000000 */
        /* <DEDUP_REMOVED lines=24> */
[C---:B------:R-:W-:Y:S02]  /*b8b0*/  ISETP.LT.OR P0, PT, R32.reuse, 0x1, !P1 ;  /* 0x000000012000780c */ /* 0x040fe40004f01670 */
[----:B------:R-:W-:Y:S02]  /*b8c0*/  ISETP.LT.OR P4, PT, R32, 0xa, !P1 ;  /* 0x0000000a2000780c */ /* 0x000fe40004f81670 */
[----:B------:R-:W-:Y:S02]  /*b8d0*/  P2R R68, PR, RZ, 0x2 ;  /* 0x00000002ff447803 */ /* 0x000fe40000000000 */
[----:B------:R-:W-:-:S07]  /*b8e0*/  P2R R83, PR, RZ, 0x10 ;  /* 0x00000010ff537803 */ /* 0x000fce0000000000 */
        /* <DEDUP_REMOVED lines=8> */
[----:B------:R-:W-:Y:S02]  /*b970*/  ISETP.LT.OR P0, PT, R32, 0x9, !P1 ;  /* 0x000000092000780c */ /* 0x000fe40004f01670 */
[----:B------:R-:W-:-:S11]  /*b980*/  LOP3.LUT R180, R180, 0xfffffffe, RZ, 0xc0, !PT ;  /* 0xfffffffeb4b47812 */ /* 0x000fd600078ec0ff */
[C-C-:B------:R-:W-:Y:S02]  /*b990*/  @!P0 IADD3 R79, P2, P3, R11.reuse, R26, R10.reuse ;  /* 0x0000001a0b4f8210 */ /* 0x140fe40007b5e00a */
[----:B------:R-:W-:Y:S02]  /*b9a0*/  @P0 LOP3.LUT R180, R180, 0x1, RZ, 0xfc, !PT ;  /* 0x00000001b4b40812 */ /* 0x000fe400078efcff */
[----:B------:R-:W-:Y:S02]  /*b9b0*/  @!P0 IADD3.X R76, R8, R38, R7, P2, P3 ;  /* 0x00000026084c8210 */ /* 0x000fe400017e6407 */
[----:B------:R-:W-:-:S04]  /*b9c0*/  @!P4 IADD3 R65, P3, P2, R11, R26, R10 ;  /* 0x0000001a0b41c210 */ /* 0x000fc80007a7e00a */
[----:B------:R-:W-:Y:S02]  /*b9d0*/  @!P4 IADD3.X R66, R8, R38, R7, P3, P2 ;  /* 0x000000260842c210 */ /* 0x000fe40001fe4407 */
[----:B------:R-:W-:Y:S02]  /*b9e0*/  ISETP.GE.AND P2, PT, R33, 0x109, PT ;  /* 0x000001092100780c */ /* 0x000fe40003f46270 */
[----:B------:R-:W-:Y:S02]  /*b9f0*/  LOP3.LUT P4, RZ, R180, 0x40, RZ, 0xc0, !PT ;  /* 0x00000040b4ff7812 */ /* 0x000fe4000788c0ff */
[C---:B------:R-:W-:Y:S02]  /*ba00*/  ISETP.LT.OR P5, PT, R32.reuse, 0x1, !P2 ;  /* 0x000000012000780c */ /* 0x040fe400057a1670 */
[----:B------:R-:W-:Y:S02]  /*ba10*/  ISETP.LT.OR P1, PT, R32, 0x9, !P2 ;  /* 0x000000092000780c */ /* 0x000fe40005721670 */
[----:B------:R-:W-:-:S02]  /*ba20*/  P2R R81, PR, RZ, 0x4 ;  /* 0x00000004ff517803 */ /* 0x000fc40000000000 */
[----:B------:R-:W-:Y:S02]  /*ba30*/  P2R R82, PR, RZ, 0x2 ;  /* 0x00000002ff527803 */ /* 0x000fe40000000000 */
[----:B------:R-:W-:-:S05]  /*ba40*/  P2R R74, PR, RZ, 0x20 ;  /* 0x00000020ff4a7803 */ /* 0x000fca0000000000 */
[----:B------:R-:W-:-:S04]  /*ba50*/  @!P5 IADD3 R63, P6, P3, R11, R26, R12 ;  /* 0x0000001a0b3fd210 */ /* 0x000fc80007bde00c */
[----:B------:R-:W-:Y:S02]  /*ba60*/  @!P5 IADD3.X R64, R8, R38, R9, P6, P3 ;  /* 0x000000260840d210 */ /* 0x000fe400037e6409 */
[----:B------:R-:W-:Y:S02]  /*ba70*/  ISETP.LT.OR P6, PT, R32, 0x2, !P2 ;  /* 0x000000022000780c */ /* 0x000fe400057c1670 */
[----:B------:R-:W-:Y:S02]  /*ba80*/  LOP3.LUT P5, RZ, R180, 0x80, RZ, 0xc0, !PT ;  /* 0x00000080b4ff7812 */ /* 0x000fe400078ac0ff */
[----:B------:R-:W-:-:S09]  /*ba90*/  P2R R78, PR, RZ, 0x40 ;  /* 0x00000040ff4e7803 */ /* 0x000fd20000000000 */
[----:B------:R-:W-:-:S04]  /*baa0*/  @!P6 IADD3 R61, P0, P3, R11, R26, R12 ;  /* 0x0000001a0b3de210 */ /* 0x000fc80007b1e00c */
[----:B------:R-:W-:Y:S02]  /*bab0*/  @!P6 IADD3.X R62, R8, R38, R9, P0, P3 ;  /* 0x00000026083ee210 */ /* 0x000fe400007e6409 */
[----:B------:R-:W-:-:S04]  /*bac0*/  @!P1 IADD3 R59, P0, P3, R11, R26, R12 ;  /* 0x0000001a0b3b9210 */ /* 0x000fc80007b1e00c */
[----:B------:R-:W-:Y:S02]  /*bad0*/  @!P1 IADD3.X R60, R8, R38, R9, P0, P3 ;  /* 0x00000026083c9210 */ /* 0x000fe400007e6409 */
[----:B------:R-:W-:-:S04]  /*bae0*/  ISETP.LT.OR P0, PT, R32, 0xa, !P2 ;  /* 0x0000000a2000780c */ /* 0x000fc80005701670 */
[----:B------:R-:W-:-:S09]  /*baf0*/  P2R R80, PR, RZ, 0x1 ;  /* 0x00000001ff507803 */ /* 0x000fd20000000000 */
[----:B------:R-:W-:-:S04]  /*bb00*/  @!P0 IADD3 R39, P6, P3, R11, R26, R12 ;  /* 0x0000001a0b278210 */ /* 0x000fc80007bde00c */
[----:B------:R-:W-:Y:S02]  /*bb10*/  @!P0 IADD3.X R58, R8, R38, R9, P6, P3 ;  /* 0x00000026083a8210 */ /* 0x000fe400037e6409 */
[----:B------:R-:W-:Y:S02]  /*bb20*/  ISETP.GE.AND P3, PT, R33, 0x1, PT ;  /* 0x000000012100780c */ /* 0x000fe40003f66270 */
[----:B------:R-:W-:Y:S02]  /*bb30*/  LOP3.LUT P6, RZ, R180, 0x1, RZ, 0xc0, !PT ;  /* 0x00000001b4ff7812 */ /* 0x000fe400078cc0ff */
[C---:B------:R-:W-:Y:S02]  /*bb40*/  ISETP.LT.OR P1, PT, R32.reuse, 0x1, !P3 ;  /* 0x000000012000780c */ /* 0x040fe40005f21670 */
[----:B------:R-:W-:-:S11]  /*bb50*/  ISETP.LT.OR P0, PT, R32, 0x2, !P3 ;  /* 0x000000022000780c */ /* 0x000fd60005f01670 */
[----:B------:R-:W0:Y:S02]  /*bb60*/  @!P1 LDC.64 R28, c[0x0][0x5c0] ;  /* 0x00017000ff1c9b82 */ /* 0x000e240000000a00 */
[----:B0-----:R-:W-:-:S05]  /*bb70*/  @!P1 IADD3 R28, P2, R26, R28, RZ ;  /* 0x0000001c1a1c9210 */ /* 0x001fca0007f5e0ff */
[----:B------:R-:W-:-:S05]  /*bb80*/  @!P1 IMAD.X R29, R38, 0x1, R29, P2 ;  /* 0x00000001261d9824 */ /* 0x000fca00010e061d */
[----:B------:R0:W-:Y:S02]  /*bb90*/  @!P1 STG.E.U8 desc[UR26][R28.64], R69 ;  /* 0x000000451c009986 */ /* 0x0001e4000c10111a */
[----:B0-----:R-:W0:Y:S01]  /*bba0*/  @!P0 LDC.64 R28, c[0x0][0x5c0] ;  /* 0x00017000ff1c8b82 */ /* 0x001e220000000a00 */
[----:B------:R-:W-:Y:S02]  /*bbb0*/  F2FP.SATFINITE.E4M3.F32.PACK_AB_MERGE_C R69, RZ, R196, RZ ;  /* 0x000000c4ff45723e */ /* 0x000fe400048070ff */
[----:B0-----:R-:W-:-:S05]  /*bbc0*/  @!P0 IADD3 R28, P1, R26, R28, RZ ;  /* 0x0000001c1a1c8210 */ /* 0x001fca0007f3e0ff */
[----:B------:R-:W-:Y:S01]  /*bbd0*/  @!P0 IMAD.X R29, R38, 0x1, R29, P1 ;  /* 0x00000001261d8824 */ /* 0x000fe200008e061d */
[----:B------:R-:W-:-:S04]  /*bbe0*/  ISETP.LT.OR P1, PT, R32, 0x9, !P3 ;  /* 0x000000092000780c */ /* 0x000fc80005f21670 */
[----:B------:R0:W-:Y:S01]  /*bbf0*/  @!P0 STG.E.U8 desc[UR26][R28.64+0x1], R71 ;  /* 0x000001471c008986 */ /* 0x0001e2000c10111a */
[----:B------:R-:W-:-:S03]  /*bc00*/  LOP3.LUT P0, RZ, R180, 0x4, RZ, 0xc0, !PT ;  /* 0x00000004b4ff7812 */ /* 0x000fc6000780c0ff */
[----:B------:R1:W-:Y:S01]  /*bc10*/  @!P5 STG.E.U8 desc[UR26][R52.64], R73 ;  /* 0x000000493400d986 */ /* 0x0003e2000c10111a */
[----:B------:R-:W-:-:S03]  /*bc20*/  LOP3.LUT P5, RZ, R180, 0x100, RZ, 0xc0, !PT ;  /* 0x00000100b4ff7812 */ /* 0x000fc600078ac0ff */
[----:B------:R2:W-:Y:S01]  /*bc30*/  @!P4 STG.E.U8 desc[UR26][R48.64+0x1], R137 ;  /* 0x000001893000c986 */ /* 0x0005e2000c10111a */
[----:B------:R-:W-:Y:S01]  /*bc40*/  ISETP.LT.OR P4, PT, R32, 0xa, !P3 ;  /* 0x0000000a2000780c */ /* 0x000fe20005f81670 */
[----:B0-----:R-:W0:Y:S01]  /*bc50*/  @!P1 LDC.64 R28, c[0x0][0x5c0] ;  /* 0x00017000ff1c9b82 */ /* 0x001e220000000a00 */
[----:B-1----:R-:W-:Y:S02]  /*bc60*/  P2R R52, PR, RZ, 0x20 ;  /* 0x00000020ff347803 */ /* 0x002fe40000000000 */
[C---:B------:R-:W-:Y:S02]  /*bc70*/  LOP3.LUT P5, RZ, R180.reuse, 0x20000, RZ, 0xc0, !PT ;  /* 0x00020000b4ff7812 */ /* 0x040fe400078ac0ff */
[----:B--2---:R-:W-:Y:S02]  /*bc80*/  F2FP.SATFINITE.E4M3.F32.PACK_AB_MERGE_C R49, RZ, R194, RZ ;  /* 0x000000c2ff31723e */ /* 0x004fe400048070ff */
[----:B------:R-:W-:Y:S02]  /*bc90*/  P2R R48, PR, RZ, 0x20 ;  /* 0x00000020ff307803 */ /* 0x000fe40000000000 */
[----:B------:R-:W-:-:S02]  /*bca0*/  LOP3.LUT P5, RZ, R180, 0x40000, RZ, 0xc0, !PT ;  /* 0x00040000b4ff7812 */ /* 0x000fc400078ac0ff */
[----:B------:R-:W-:Y:S02]  /*bcb0*/  F2FP.SATFINITE.E4M3.F32.PACK_AB_MERGE_C R53, RZ, R140, RZ ;  /* 0x0000008cff35723e */ /* 0x000fe400048070ff */
[----:B------:R-:W-:Y:S02]  /*bcc0*/  P2R R16, PR, RZ, 0x20 ;  /* 0x00000020ff107803 */ /* 0x000fe40000000000 */
[----:B------:R-:W-:Y:S02]  /*bcd0*/  LOP3.LUT P5, RZ, R180, 0x80000, RZ, 0xc0, !PT ;  /* 0x00080000b4ff7812 */ /* 0x000fe400078ac0ff */
[----:B0-----:R-:W-:-:S05]  /*bce0*/  @!P1 IADD3 R28, P2, R26, R28, RZ ;  /* 0x0000001c1a1c9210 */ /* 0x001fca0007f5e0ff */
[----:B------:R-:W-:Y:S01]  /*bcf0*/  @!P1 IMAD.X R29, R38, 0x1, R29, P2 ;  /* 0x00000001261d9824 */ /* 0x000fe200010e061d */
[----:B------:R-:W-:-:S04]  /*bd00*/  LOP3.LUT P2, RZ, R180, 0x2, RZ, 0xc0, !PT ;  /* 0x00000002b4ff7812 */ /* 0x000fc8000784c0ff */
[----:B------:R0:W-:Y:S02]  /*bd10*/  @!P1 STG.E.U8 desc[UR26][R28.64+0x8], R69 ;  /* 0x000008451c009986 */ /* 0x0001e4000c10111a */
[----:B0-----:R-:W0:Y:S02]  /*bd20*/  @!P4 LDC.64 R28, c[0x0][0x5c0] ;  /* 0x00017000ff1ccb82 */ /* 0x001e240000000a00 */
[----:B0-----:R-:W-:-:S05]  /*bd30*/  @!P4 IADD3 R28, P1, R26, R28, RZ ;  /* 0x0000001c1a1cc210 */ /* 0x001fca0007f3e0ff */
[----:B------:R-:W-:Y:S01]  /*bd40*/  @!P4 IMAD.X R29, R38, 0x1, R29, P1 ;  /* 0x00000001261dc824 */ /* 0x000fe200008e061d */
[----:B------:R-:W-:-:S04]  /*bd50*/  LOP3.LUT P1, RZ, R180, 0x10000, RZ, 0xc0, !PT ;  /* 0x00010000b4ff7812 */ /* 0x000fc8000782c0ff */
[----:B------:R0:W-:Y:S01]  /*bd60*/  @!P4 STG.E.U8 desc[UR26][R28.64+0x9], R49 ;  /* 0x000009311c00c986 */ /* 0x0001e2000c10111a */
[----:B------:R-:W-:-:S03]  /*bd70*/  LOP3.LUT P4, RZ, R180, 0x8000, RZ, 0xc0, !PT ;  /* 0x00008000b4ff7812 */ /* 0x000fc6000788c0ff */
[----:B------:R-:W-:Y:S01]  /*bd80*/  @!P5 STG.E.U8 desc[UR26][R56.64+0x8], R193 ;  /* 0x000008c13800d986 */ /* 0x000fe2000c10111a */
[----:B------:R-:W-:Y:S01]  /*bd90*/  ISETP.NE.AND P5, PT, R16, RZ, PT ;  /* 0x000000ff1000720c */ /* 0x000fe20003fa5270 */
[----:B0-----:R-:W0:Y:S01]  /*bda0*/  @!P0 LDC.64 R28, c[0x0][0x5c0] ;  /* 0x00017000ff1c8b82 */ /* 0x001e220000000a00 */
[----:B------:R-:W-:-:S11]  /*bdb0*/  F2FP.SATFINITE.E4M3.F32.PACK_AB_MERGE_C R49, RZ, R178, RZ ;  /* 0x000000b2ff31723e */ /* 0x000fd600048070ff */
[----:B------:R1:W-:Y:S01]  /*bdc0*/  @!P5 STG.E.U8 desc[UR26][R54.64+0x9], R185 ;  /* 0x000009b93600d986 */ /* 0x0003e2000c10111a */
[----:B------:R-:W-:Y:S02]  /*bdd0*/  ISETP.NE.AND P5, PT, R48, RZ, PT ;  /* 0x000000ff3000720c */ /* 0x000fe40003fa5270 */
[----:B-1----:R-:W-:-:S11]  /*bde0*/  F2FP.SATFINITE.E4M3.F32.PACK_AB_MERGE_C R55, RZ, R172, RZ ;  /* 0x000000acff37723e */ /* 0x002fd600048070ff */
[----:B------:R-:W-:Y:S01]  /*bdf0*/  @!P5 STG.E.U8 desc[UR26][R50.64], R53 ;  /* 0x000000353200d986 */ /* 0x000fe2000c10111a */
[----:B------:R-:W-:-:S13]  /*be00*/  ISETP.NE.AND P5, PT, R52, RZ, PT ;  /* 0x000000ff3400720c */ /* 0x000fda0003fa5270 */
[----:B------:R1:W-:Y:S01]  /*be10*/  @!P5 STG.E.U8 desc[UR26][R46.64+0x1], R49 ;  /* 0x000001312e00d986 */ /* 0x0003e2000c10111a */
[----:B0-----:R-:W-:-:S05]  /*be20*/  @!P0 IADD3 R28, P5, R75, R28, RZ ;  /* 0x0000001c4b1c8210 */ /* 0x001fca0007fbe0ff */
[----:B------:R-:W-:Y:S01]  /*be30*/  @!P0 IMAD.X R29, R70, 0x1, R29, P5 ;  /* 0x00000001461d8824 */ /* 0x000fe200028e061d */
[----:B------:R-:W-:-:S04]  /*be40*/  LOP3.LUT P5, RZ, R180, 0x4000, RZ, 0xc0, !PT ;  /* 0x00004000b4ff7812 */ /* 0x000fc800078ac0ff */
[----:B------:R0:W-:Y:S01]  /*be50*/  @!P0 STG.E.U8 desc[UR26][R28.64], R55 ;  /* 0x000000371c008986 */ /* 0x0001e2000c10111a */
[----:B-1----:R-:W1:Y:S01]  /*be60*/  @!P6 LDC.64 R46, c[0x0][0x5c0] ;  /* 0x00017000ff2eeb82 */ /* 0x002e620000000a00 */
[----:B------:R-:W-:-:S07]  /*be70*/  F2FP.SATFINITE.E4M3.F32.PACK_AB_MERGE_C R49, RZ, R132, RZ ;  /* 0x00000084ff31723e */ /* 0x000fce00048070ff */
[----:B0-----:R-:W0:Y:S02]  /*be80*/  @!P2 LDC.64 R28, c[0x0][0x5c0] ;  /* 0x00017000ff1cab82 */ /* 0x001e240000000a00 */
[----:B0-----:R-:W-:-:S05]  /*be90*/  @!P2 IADD3 R28, P0, R77, R28, RZ ;  /* 0x0000001c4d1ca210 */ /* 0x001fca0007f1e0ff */
[----:B------:R-:W-:Y:S01]  /*bea0*/  @!P2 IMAD.X R29, R72, 0x1, R29, P0 ;  /* 0x00000001481da824 */ /* 0x000fe200000e061d */
[----:B------:R-:W-:-:S04]  /*beb0*/  ISETP.NE.AND P0, PT, R80, RZ, PT ;  /* 0x000000ff5000720c */ /* 0x000fc80003f05270 */
[----:B------:R-:W-:Y:S01]  /*bec0*/  @!P2 STG.E.U8 desc[UR26][R28.64+0x1], R191 ;  /* 0x000001bf1c00a986 */ /* 0x000fe2000c10111a */
[----:B------:R-:W-:-:S03]  /*bed0*/  ISETP.NE.AND P2, PT, R81, RZ, PT ;  /* 0x000000ff5100720c */ /* 0x000fc60003f45270 */
[----:B------:R0:W-:Y:S01]  /*bee0*/  @!P1 STG.E.U8 desc[UR26][R44.64+0x8], R145 ;  /* 0x000008912c009986 */ /* 0x0001e2000c10111a */
[----:B------:R-:W-:-:S03]  /*bef0*/  ISETP.NE.AND P1, PT, R82, RZ, PT ;  /* 0x000000ff5200720c */ /* 0x000fc60003f25270 */
[----:B------:R-:W-:Y:S01]  /*bf00*/  @!P4 STG.E.U8 desc[UR26][R42.64+0x9], R135 ;  /* 0x000009872a00c986 */ /* 0x000fe2000c10111a */
[----:B-1----:R-:W-:-:S05]  /*bf10*/  @!P6 IADD3 R46, P4, R79, R46, RZ ;  /* 0x0000002e4f2ee210 */ /* 0x002fca0007f9e0ff */
[----:B------:R-:W-:Y:S01]  /*bf20*/  @!P6 IMAD.X R47, R76, 0x1, R47, P4 ;  /* 0x000000014c2fe824 */ /* 0x000fe200020e062f */
[----:B------:R-:W-:Y:S02]  /*bf30*/  ISETP.NE.AND P4, PT, R83, RZ, PT ;  /* 0x000000ff5300720c */ /* 0x000fe40003f85270 */
[----:B0-----:R-:W-:Y:S02]  /*bf40*/  F2FP.SATFINITE.E4M3.F32.PACK_AB_MERGE_C R45, RZ, R128, RZ ;  /* 0x00000080ff2d723e */ /* 0x001fe400048070ff */
[----:B------:R-:W-:Y:S09]  /*bf50*/  @!P6 STG.E.U8 desc[UR26][R46.64+0x8], R49 ;  /* 0x000008312e00e986 */ /* 0x000ff2000c10111a */
[----:B------:R-:W0:Y:S02]  /*bf60*/  @!P4 LDC.64 R28, c[0x0][0x5c0] ;  /* 0x00017000ff1ccb82 */ /* 0x000e240000000a00 */
[----:B0-----:R-:W-:-:S05]  /*bf70*/  @!P4 IADD3 R28, P6, R65, R28, RZ ;  /* 0x0000001c411cc210 */ /* 0x001fca0007fde0ff */
[----:B------:R-:W-:Y:S01]  /*bf80*/  @!P4 IMAD.X R29, R66, 0x1, R29, P6 ;  /* 0x00000001421dc824 */ /* 0x000fe200030e061d */
[----:B------:R-:W-:-:S04]  /*bf90*/  ISETP.NE.AND P6, PT, R78, RZ, PT ;  /* 0x000000ff4e00720c */ /* 0x000fc80003fc5270 */
[----:B------:R0:W-:Y:S01]  /*bfa0*/  @!P4 STG.E.U8 desc[UR26][R28.64+0x9], R45 ;  /* 0x0000092d1c00c986 */ /* 0x0001e2000c10111a */
[----:B------:R-:W-:-:S03]  /*bfb0*/  LOP3.LUT P4, RZ, R180, 0x1000, RZ, 0xc0, !PT ;  /* 0x00001000b4ff7812 */ /* 0x000fc6000788c0ff */
[----:B------:R-:W-:Y:S01]  /*bfc0*/  @!P5 STG.E.U8 desc[UR26][R40.64], R123 ;  /* 0x0000007b2800d986 */ /* 0x000fe2000c10111a */
[----:B------:R-:W-:-:S04]  /*bfd0*/  ISETP.NE.AND P5, PT, R74, RZ, PT ;  /* 0x000000ff4a00720c */ /* 0x000fc80003fa5270 */
[----:B0-----:R-:W0:Y:S01]  /*bfe0*/  @!P6 LDC.64 R28, c[0x0][0x5c0] ;  /* 0x00017000ff1ceb82 */ /* 0x001e220000000a00 */
[----:B------:R-:W-:-:S04]  /*bff0*/  F2FP.SATFINITE.E4M3.F32.PACK_AB_MERGE_C R45, RZ, R126, RZ ;  /* 0x0000007eff2d723e */ /* 0x000fc800048070ff */
[----:B------:R1:W-:Y:S04]  /*c000*/  @!P4 STG.E.U8 desc[UR26][R36.64+0x1], R143 ;  /* 0x0000018f2400c986 */ /* 0x0003e8000c10111a */
[----:B------:R-:W2:Y:S08]  /*c010*/  @!P5 LDC.64 R42, c[0x0][0x5c0] ;  /* 0x00017000ff2adb82 */ /* 0x000eb00000000a00 */
[----:B-1----:R-:W1:Y:S01]  /*c020*/  @!P1 LDC.64 R36, c[0x0][0x5c0] ;  /* 0x00017000ff249b82 */ /* 0x002e620000000a00 */
[----:B--2---:R-:W-:-:S05]  /*c030*/  @!P5 IADD3 R42, P4, R63, R42, RZ ;  /* 0x0000002a3f2ad210 */ /* 0x004fca0007f9e0ff */
[----:B------:R-:W-:Y:S01]  /*c040*/  @!P5 IMAD.X R43, R64, 0x1, R43, P4 ;  /* 0x00000001402bd824 */ /* 0x000fe200020e062b */
[----:B0-----:R-:W-:-:S04]  /*c050*/  @!P6 IADD3 R40, P4, R61, R28, RZ ;  /* 0x0000001c3d28e210 */ /* 0x001fc80007f9e0ff */
[----:B------:R-:W-:Y:S01]  /*c060*/  @!P5 STG.E.U8 desc[UR26][R42.64], R187 ;  /* 0x000000bb2a00d986 */ /* 0x000fe2000c10111a */
[----:B------:R-:W-:Y:S01]  /*c070*/  @!P6 IMAD.X R41, R62, 0x1, R29, P4 ;  /* 0x000000013e29e824 */ /* 0x000fe200020e061d */
[C---:B------:R-:W-:Y:S01]  /*c080*/  LOP3.LUT P4, RZ, R180.reuse, 0x800, RZ, 0xc0, !PT ;  /* 0x00000800b4ff7812 */ /* 0x040fe2000788c0ff */
[----:B------:R-:W0:Y:S01]  /*c090*/  @!P0 LDC.64 R28, c[0x0][0x5c0] ;  /* 0x00017000ff1c8b82 */ /* 0x000e220000000a00 */
[C---:B------:R-:W-:Y:S02]  /*c0a0*/  LOP3.LUT P5, RZ, R180.reuse, 0x400, RZ, 0xc0, !PT ;  /* 0x00000400b4ff7812 */ /* 0x040fe400078ac0ff */
[----:B------:R2:W-:Y:S01]  /*c0b0*/  @!P6 STG.E.U8 desc[UR26][R40.64+0x1], R15 ;  /* 0x0000010f2800e986 */ /* 0x0005e2000c10111a */
[----:B------:R-:W-:-:S08]  /*c0c0*/  LOP3.LUT R180, R180, 0xfffbffff, RZ, 0xc0, !PT ;  /* 0xfffbffffb4b47812 */ /* 0x000fd000078ec0ff */
[----:B------:R-:W-:Y:S01]  /*c0d0*/  @!P4 STG.E.U8 desc[UR26][R34.64+0x8], R45 ;  /* 0x0000082d2200c986 */ /* 0x000fe2000c10111a */
[----:B-1----:R-:W-:-:S03]  /*c0e0*/  @!P1 IADD3 R36, P4, R59, R36, RZ ;  /* 0x000000243b249210 */ /* 0x002fc60007f9e0ff */
[----:B------:R1:W-:Y:S02]  /*c0f0*/  @!P5 STG.E.U8 desc[UR26][R30.64+0x9], R129 ;  /* 0x000009811e00d986 */ /* 0x0003e4000c10111a */
[----:B------:R-:W-:Y:S01]  /*c100*/  @!P1 IMAD.X R37, R60, 0x1, R37, P4 ;  /* 0x000000013c259824 */ /* 0x000fe200020e0625 */
[----:B0-----:R-:W-:Y:S02]  /*c110*/  @!P0 IADD3 R28, P4, R39, R28, RZ ;  /* 0x0000001c271c8210 */ /* 0x001fe40007f9e0ff */
[----:B------:R-:W-:-:S03]  /*c120*/  F2FP.SATFINITE.E4M3.F32.PACK_AB_MERGE_C R39, RZ, R138, RZ ;  /* 0x0000008aff27723e */ /* 0x000fc600048070ff */
[----:B------:R-:W-:Y:S01]  /*c130*/  @!P0 IMAD.X R29, R58, 0x1, R29, P4 ;  /* 0x000000013a1d8824 */ /* 0x000fe200020e061d */
[----:B------:R-:W-:-:S04]  /*c140*/  ISETP.GE.AND P4, PT, R33, 0x181, PT ;  /* 0x000001812100780c */ /* 0x000fc80003f86270 */
[----:B------:R-:W-:-:S13]  /*c150*/  ISETP.LT.OR P5, PT, R32, 0x1, !P4 ;  /* 0x000000012000780c */ /* 0x000fda00067a1670 */
[----:B--2---:R-:W0:Y:S01]  /*c160*/  @!P5 LDC.64 R40, c[0x0][0x5c0] ;  /* 0x00017000ff28db82 */ /* 0x004e220000000a00 */
[----:B-1----:R-:W-:Y:S02]  /*c170*/  @!P5 IMAD.MOV.U32 R30, RZ, RZ, R26 ;  /* 0x000000ffff1ed224 */ /* 0x002fe400078e001a */
[----:B------:R-:W-:Y:S02]  /*c180*/  @!P5 IMAD.MOV.U32 R31, RZ, RZ, R38 ;  /* 0x000000ffff1fd224 */ /* 0x000fe400078e0026 */
[----:B------:R-:W-:Y:S02]  /*c190*/  @!P5 IMAD R15, R25, 0x180, RZ ;  /* 0x00000180190fd824 */ /* 0x000fe400078e02ff */
[----:B------:R-:W-:-:S03]  /*c1a0*/  @!P5 IMAD.WIDE.U32 R34, R24, 0x180, R30 ;  /* 0x000001801822d825 */ /* 0x000fc600078e001e */
[----:B0-----:R-:W-:-:S04]  /*c1b0*/  @!P5 IADD3 R34, P6, R34, R40, RZ ;  /* 0x000000282222d210 */ /* 0x001fc80007fde0ff */
[----:B------:R-:W-:Y:S02]  /*c1c0*/  @!P5 IADD3.X R35, R41, R35, R15, P6, !PT ;  /* 0x000000232923d210 */ /* 0x000fe400037fe40f */
[----:B------:R-:W-:Y:S02]  /*c1d0*/  ISETP.LT.OR P6, PT, R32, 0x2, !P4 ;  /* 0x000000022000780c */ /* 0x000fe400067c1670 */
[----:B------:R-:W-:-:S05]  /*c1e0*/  F2FP.SATFINITE.E4M3.F32.PACK_AB_MERGE_C R15, RZ, R134, RZ ;  /* 0x00000086ff0f723e */ /* 0x000fca00048070ff */
[----:B------:R0:W-:Y:S04]  /*c1f0*/  @!P1 STG.E.U8 desc[UR26][R36.64+0x8], R15 ;  /* 0x0000080f24009986 */ /* 0x0001e8000c10111a */
[----:B------:R1:W-:Y:S01]  /*c200*/  @!P0 STG.E.U8 desc[UR26][R28.64+0x9], R39 ;  /* 0x000009271c008986 */ /* 0x0003e2000c10111a */
[----:B------:R-:W-:Y:S01]  /*c210*/  ISETP.NE.AND P0, PT, R67, RZ, PT ;  /* 0x000000ff4300720c */ /* 0x000fe20003f05270 */
[----:B------:R-:W2:Y:S01]  /*c220*/  @!P6 LDC.64 R40, c[0x0][0x5c0] ;  /* 0x00017000ff28eb82 */ /* 0x000ea20000000a00 */
[----:B------:R-:W-:Y:S02]  /*c230*/  @!P6 IMAD.MOV.U32 R30, RZ, RZ, R26 ;  /* 0x000000ffff1ee224 */ /* 0x000fe400078e001a */
[----:B------:R-:W-:Y:S02]  /*c240*/  @!P6 IMAD.MOV.U32 R31, RZ, RZ, R38 ;  /* 0x000000ffff1fe224 */ /* 0x000fe400078e0026 */
[----:B------:R-:W-:Y:S01]  /*c250*/  @!P6 IMAD R16, R25, 0x180, RZ ;  /* 0x000001801910e824 */ /* 0x000fe200078e02ff */
[----:B0-----:R-:W-:Y:S01]  /*c260*/  F2FP.SATFINITE.E4M3.F32.PACK_AB_MERGE_C R15, RZ, R146, RZ ;  /* 0x00000092ff0f723e */ /* 0x001fe200048070ff */
[----:B------:R-:W-:Y:S01]  /*c270*/  @!P6 IMAD.WIDE.U32 R30, R24, 0x180, R30 ;  /* 0x00000180181ee825 */ /* 0x000fe200078e001e */
[----:B------:R-:W-:-:S03]  /*c280*/  F2FP.SATFINITE.E4M3.F32.PACK_AB_MERGE_C R37, RZ, R148, RZ ;  /* 0x00000094ff25723e */ /* 0x000fc600048070ff */
[----:B------:R1:W-:Y:S01]  /*c290*/  @!P5 STG.E.U8 desc[UR26][R34.64], R15 ;  /* 0x0000000f2200d986 */ /* 0x0003e2000c10111a */
[----:B------:R-:W-:Y:S02]  /*c2a0*/  ISETP.GE.AND P5, PT, R33, 0x189, PT ;  /* 0x000001892100780c */ /* 0x000fe40003fa6270 */
[----:B--2---:R-:W-:-:S11]  /*c2b0*/  @!P6 IADD3 R30, P1, R30, R40, RZ ;  /* 0x000000281e1ee210 */ /* 0x004fd60007f3e0ff */
[----:B------:R-:W-:Y:S02]  /*c2c0*/  @P5 LOP3.LUT R180, R180, 0x40000, RZ, 0xfc, !PT ;  /* 0x00040000b4b45812 */ /* 0x000fe400078efcff */
[----:B------:R-:W-:Y:S02]  /*c2d0*/  @!P6 IADD3.X R31, R41, R31, R16, P1, !PT ;  /* 0x0000001f291fe210 */ /* 0x000fe40000ffe410 */
[----:B------:R-:W-:Y:S02]  /*c2e0*/  ISETP.LT.OR P5, PT, R32, 0x1, !P5 ;  /* 0x000000012000780c */ /* 0x000fe40006fa1670 */
[----:B------:R-:W-:Y:S01]  /*c2f0*/  ISETP.NE.AND P1, PT, R68, RZ, PT ;  /* 0x000000ff4400720c */ /* 0x000fe20003f25270 */
[----:B------:R1:W-:Y:S01]  /*c300*/  @!P6 STG.E.U8 desc[UR26][R30.64+0x1], R37 ;  /* 0x000001251e00e986 */ /* 0x0003e2000c10111a */
[----:B------:R-:W-:-:S09]  /*c310*/  F2FP.SATFINITE.E4M3.F32.PACK_AB_MERGE_C R41, RZ, R150, RZ ;  /* 0x00000096ff29723e */ /* 0x000fd200048070ff */
[----:B------:R-:W-:Y:S05]  /*c320*/  @P5 BRA `(.L_x_43) ;  /* 0x0000000000245947 */ /* 0x000fea0003800000 */
[----:B-1----:R-:W-:Y:S01]  /*c330*/  IMAD.MOV.U32 R28, RZ, RZ, R26 ;  /* 0x000000ffff1c7224 */ /* 0x002fe200078e001a */
[----:B------:R-:W-:Y:S01]  /*c340*/  ULDC.64 UR6, c[0x0][0x5c0] ;  /* 0x0001700000067ab9 */ /* 0x000fe20000000a00 */
[----:B------:R-:W-:Y:S02]  /*c350*/  IMAD.MOV.U32 R29, RZ, RZ, R38 ;  /* 0x000000ffff1d7224 */ /* 0x000fe400078e0026 */
[----:B------:R-:W-:Y:S02]  /*c360*/  IMAD R15, R25, 0x180, RZ ;  /* 0x00000180190f7824 */ /* 0x000fe400078e02ff */
[----:B------:R-:W-:-:S04]  /*c370*/  IMAD.WIDE.U32 R28, R24, 0x180, R28 ;  /* 0x00000180181c7825 */ /* 0x000fc800078e001c */
[----:B------:R-:W-:Y:S01]  /*c380*/  IMAD.IADD R15, R29, 0x1, R15 ;  /* 0x000000011d0f7824 */ /* 0x000fe200078e020f */
[----:B------:R-:W-:-:S04]  /*c390*/  IADD3 R28, P5, P6, R28, UR6, R11 ;  /* 0x000000061c1c7c10 */ /* 0x000fc8000febe00b */
[----:B------:R-:W-:-:S05]  /*c3a0*/  IADD3.X R29, R15, UR7, R8, P5, P6 ;  /* 0x000000070f1d7c10 */ /* 0x000fca000afec408 */
[----:B------:R0:W-:Y:S04]  /*c3b0*/  STG.E.U8 desc[UR26][R28.64], R41 ;  /* 0x000000291c007986 */ /* 0x0001e8000c10111a */
.L_x_43:
[----:B------:R-:W-:Y:S05]  /*c3c0*/  BSYNC B1 ;  /* 0x0000000000017941 */ /* 0x000fea0003800000 */
.L_x_42:
[----:B------:R-:W-:Y:S01]  /*c3d0*/  LOP3.LUT P5, RZ, R180, 0x40000, RZ, 0xc0, !PT ;  /* 0x00040000b4ff7812 */ /* 0x000fe200078ac0ff */
[----:B------:R-:W-:Y:S03]  /*c3e0*/  BSSY B1, `(.L_x_44) ;  /* 0x000000c000017945 */ /* 0x000fe60003800000 */
[----:B------:R-:W-:-:S13]  /*c3f0*/  ISETP.LT.OR P5, PT, R32, 0x2, !P5 ;  /* 0x000000022000780c */ /* 0x000fda0006fa1670 */
[----:B------:R-:W-:Y:S05]  /*c400*/  @P5 BRA `(.L_x_45) ;  /* 0x0000000000245947 */ /* 0x000fea0003800000 */
[----:B01----:R-:W-:Y:S01]  /*c410*/  IMAD.MOV.U32 R28, RZ, RZ, R26 ;  /* 0x000000ffff1c7224 */ /* 0x003fe200078e001a */
        /* <DEDUP_REMOVED lines=8> */
.L_x_45:
[----:B------:R-:W-:Y:S05]  /*c4a0*/  BSYNC B1 ;  /* 0x0000000000017941 */ /* 0x000fea0003800000 */
.L_x_44:
[----:B------:R-:W-:Y:S01]  /*c4b0*/  ISETP.LT.OR P6, PT, R32, 0x9, !P4 ;  /* 0x000000092000780c */ /* 0x000fe200067c1670 */
[-C--:B------:R-:W-:Y:S01]  /*c4c0*/  FMUL R173, R173, R5.reuse ;  /* 0x00000005adad7220 */ /* 0x080fe20000400000 */
[----:B------:R-:W-:Y:S01]  /*c4d0*/  P2R R16, PR, RZ, 0x1 ;  /* 0x00000001ff107803 */ /* 0x000fe20000000000 */
[-C--:B------:R-:W-:Y:S01]  /*c4e0*/  FMUL R175, R175, R5.reuse ;  /* 0x00000005afaf7220 */ /* 0x080fe20000400000 */
[-C--:B------:R-:W-:Y:S01]  /*c4f0*/  FMUL R181, R181, R5.reuse ;  /* 0x00000005b5b57220 */ /* 0x080fe20000400000 */
[----:B------:R-:W-:Y:S01]  /*c500*/  FMUL R188, R188, R5 ;  /* 0x00000005bcbc7220 */ /* 0x000fe20000400000 */
[----:B------:R-:W-:Y:S01]  /*c510*/  F2FP.SATFINITE.E4M3.F32.PACK_AB_MERGE_C R173, RZ, R173, RZ ;  /* 0x000000adffad723e */ /* 0x000fe200048070ff */
[----:B------:R-:W-:Y:S01]  /*c520*/  BSSY B1, `(.L_x_46) ;  /* 0x0000022000017945 */ /* 0x000fe20003800000 */
[----:B------:R-:W-:Y:S02]  /*c530*/  F2FP.SATFINITE.E4M3.F32.PACK_AB_MERGE_C R175, RZ, R175, RZ ;  /* 0x000000afffaf723e */ /* 0x000fe400048070ff */
[----:B------:R-:W-:-:S03]  /*c540*/  F2FP.SATFINITE.E4M3.F32.PACK_AB_MERGE_C R181, RZ, R181, RZ ;  /* 0x000000b5ffb5723e */ /* 0x000fc600048070ff */
[----:B-1----:R-:W1:Y:S01]  /*c550*/  @!P6 LDC.64 R30, c[0x0][0x5c0] ;  /* 0x00017000ff1eeb82 */ /* 0x002e620000000a00 */
[----:B0-2---:R-:W-:Y:S02]  /*c560*/  @!P6 IMAD.MOV.U32 R28, RZ, RZ, R26 ;  /* 0x000000ffff1ce224 */ /* 0x005fe400078e001a */
[----:B------:R-:W-:Y:S02]  /*c570*/  @!P6 IMAD.MOV.U32 R29, RZ, RZ, R38 ;  /* 0x000000ffff1de224 */ /* 0x000fe400078e0026 */
[----:B------:R-:W-:Y:S02]  /*c580*/  @!P6 IMAD R15, R25, 0x180, RZ ;  /* 0x00000180190fe824 */ /* 0x000fe400078e02ff */
[----:B------:R-:W-:-:S03]  /*c590*/  @!P6 IMAD.WIDE.U32 R28, R24, 0x180, R28 ;  /* 0x00000180181ce825 */ /* 0x000fc600078e001c */
[----:B-1----:R-:W-:-:S04]  /*c5a0*/  @!P6 IADD3 R28, P5, R28, R30, RZ ;  /* 0x0000001e1c1ce210 */ /* 0x002fc80007fbe0ff */
[----:B------:R-:W-:Y:S02]  /*c5b0*/  @!P6 IADD3.X R29, R31, R29, R15, P5, !PT ;  /* 0x0000001d1f1de210 */ /* 0x000fe40002ffe40f */
[----:B------:R-:W-:-:S03]  /*c5c0*/  ISETP.LT.OR P5, PT, R32, 0xa, !P4 ;  /* 0x0000000a2000780c */ /* 0x000fc600067a1670 */
[----:B------:R0:W-:Y:S01]  /*c5d0*/  @!P6 STG.E.U8 desc[UR26][R28.64+0x8], R173 ;  /* 0x000008ad1c00e986 */ /* 0x0001e2000c10111a */
[----:B------:R-:W-:-:S09]  /*c5e0*/  LOP3.LUT P6, RZ, R180, 0x40000, RZ, 0xc0, !PT ;  /* 0x00040000b4ff7812 */ /* 0x000fd200078cc0ff */
[----:B------:R-:W1:Y:S01]  /*c5f0*/  @!P5 LDC.64 R34, c[0x0][0x5c0] ;  /* 0x00017000ff22db82 */ /* 0x000e620000000a00 */
[----:B------:R-:W-:Y:S02]  /*c600*/  @!P5 IMAD.MOV.U32 R30, RZ, RZ, R26 ;  /* 0x000000ffff1ed224 */ /* 0x000fe400078e001a */
[----:B------:R-:W-:Y:S02]  /*c610*/  @!P5 IMAD.MOV.U32 R31, RZ, RZ, R38 ;  /* 0x000000ffff1fd224 */ /* 0x000fe400078e0026 */
[----:B------:R-:W-:Y:S02]  /*c620*/  @!P5 IMAD R15, R25, 0x180, RZ ;  /* 0x00000180190fd824 */ /* 0x000fe400078e02ff */
[----:B------:R-:W-:-:S03]  /*c630*/  @!P5 IMAD.WIDE.U32 R30, R24, 0x180, R30 ;  /* 0x00000180181ed825 */ /* 0x000fc600078e001e */
[----:B-1----:R-:W-:-:S04]  /*c640*/  @!P5 IADD3 R30, P0, R30, R34, RZ ;  /* 0x000000221e1ed210 */ /* 0x002fc80007f1e0ff */
[----:B------:R-:W-:Y:S02]  /*c650*/  @!P5 IADD3.X R31, R35, R31, R15, P0, !PT ;  /* 0x0000001f231fd210 */ /* 0x000fe400007fe40f */
[----:B------:R-:W-:Y:S02]  /*c660*/  ISETP.NE.AND P0, PT, R16, RZ, PT ;  /* 0x000000ff1000720c */ /* 0x000fe40003f05270 */
[----:B------:R-:W-:Y:S01]  /*c670*/  F2FP.SATFINITE.E4M3.F32.PACK_AB_MERGE_C R15, RZ, R188, RZ ;  /* 0x000000bcff0f723e */ /* 0x000fe200048070ff */
[----:B------:R0:W-:Y:S01]  /*c680*/  @!P5 STG.E.U8 desc[UR26][R30.64+0x9], R175 ;  /* 0x000009af1e00d986 */ /* 0x0001e2000c10111a */
[----:B------:R-:W-:-:S13]  /*c690*/  ISETP.LT.OR P5, PT, R32, 0x9, !P6 ;  /* 0x000000092000780c */ /* 0x000fda00077a1670 */
[----:B0-----:R-:W-:Y:S05]  /*c6a0*/  @P5 BRA `(.L_x_47) ;  /* 0x0000000000245947 */ /* 0x001fea0003800000 */
[----:B------:R-:W-:Y:S01]  /*c6b0*/  IMAD.MOV.U32 R28, RZ, RZ, R26 ;  /* 0x000000ffff1c7224 */ /* 0x000fe200078e001a */
        /* <DEDUP_REMOVED lines=8> */
.L_x_47:
[----:B------:R-:W-:Y:S05]  /*c740*/  BSYNC B1 ;  /* 0x0000000000017941 */ /* 0x000fea0003800000 */
.L_x_46:
[----:B------:R-:W-:Y:S01]  /*c750*/  LOP3.LUT P5, RZ, R180, 0x40000, RZ, 0xc0, !PT ;  /* 0x00040000b4ff7812 */ /* 0x000fe200078ac0ff */
[----:B------:R-:W-:Y:S03]  /*c760*/  BSSY B1, `(.L_x_48) ;  /* 0x000000c000017945 */ /* 0x000fe60003800000 */
[----:B------:R-:W-:-:S13]  /*c770*/  ISETP.LT.OR P5, PT, R32, 0xa, !P5 ;  /* 0x0000000a2000780c */ /* 0x000fda0006fa1670 */
[----:B------:R-:W-:Y:S05]  /*c780*/  @P5 BRA `(.L_x_49) ;  /* 0x0000000000245947 */ /* 0x000fea0003800000 */
[----:B0-----:R-:W-:Y:S01]  /*c790*/  IMAD.MOV.U32 R28, RZ, RZ, R26 ;  /* 0x000000ffff1c7224 */ /* 0x001fe200078e001a */
        /* <DEDUP_REMOVED lines=8> */
.L_x_49:
[----:B------:R-:W-:Y:S05]  /*c820*/  BSYNC B1 ;  /* 0x0000000000017941 */ /* 0x000fea0003800000 */
.L_x_48:
[----:B------:R-:W-:Y:S01]  /*c830*/  P2R R16, PR, RZ, 0x8 ;  /* 0x00000008ff107803 */ /* 0x000fe20000000000 */
[-C--:B------:R-:W-:Y:S01]  /*c840*/  FMUL R197, R197, R5.reuse ;  /* 0x00000005c5c57220 */ /* 0x080fe20000400000 */
[----:B------:R-:W-:Y:S01]  /*c850*/  LOP3.LUT P3, RZ, R180, 0x200, RZ, 0xc0, !PT ;  /* 0x00000200b4ff7812 */ /* 0x000fe2000786c0ff */
[-C--:B------:R-:W-:Y:S01]  /*c860*/  FMUL R199, R199, R5.reuse ;  /* 0x00000005c7c77220 */ /* 0x080fe20000400000 */
[----:B-1----:R-:W-:Y:S01]  /*c870*/  P2R R15, PR, RZ, 0x4 ;  /* 0x00000004ff0f7803 */ /* 0x002fe20000000000 */
[-C--:B------:R-:W-:Y:S01]  /*c880*/  FMUL R201, R201, R5.reuse ;  /* 0x00000005c9c97220 */ /* 0x080fe20000400000 */
[----:B------:R-:W-:Y:S01]  /*c890*/  ISETP.LT.OR P2, PT, R32, 0x11, !P3 ;  /* 0x000000112000780c */ /* 0x000fe20005f41670 */
[-C--:B------:R-:W-:Y:S01]  /*c8a0*/  FMUL R203, R203, R5.reuse ;  /* 0x00000005cbcb7220 */ /* 0x080fe20000400000 */
[----:B------:R-:W-:Y:S01]  /*c8b0*/  P2R R75, PR, RZ, 0x10 ;  /* 0x00000010ff4b7803 */ /* 0x000fe20000000000 */
[-C--:B------:R-:W-:Y:S01]  /*c8c0*/  FMUL R206, R206, R5.reuse ;  /* 0x00000005cece7220 */ /* 0x080fe20000400000 */
[----:B------:R-:W-:Y:S01]  /*c8d0*/  P2R R33, PR, RZ, 0x4 ;  /* 0x00000004ff217803 */ /* 0x000fe20000000000 */
[-C--:B------:R-:W-:Y:S01]  /*c8e0*/  FMUL R205, R205, R5.reuse ;  /* 0x00000005cdcd7220 */ /* 0x080fe20000400000 */
[----:B------:R-:W-:Y:S01]  /*c8f0*/  LOP3.LUT P4, RZ, R180, 0x2000, RZ, 0xc0, !PT ;  /* 0x00002000b4ff7812 */ /* 0x000fe2000788c0ff */
[-C--:B------:R-:W-:Y:S01]  /*c900*/  FMUL R204, R204, R5.reuse ;  /* 0x00000005cccc7220 */ /* 0x080fe20000400000 */
[----:B------:R-:W-:Y:S01]  /*c910*/  P2R R72, PR, RZ, 0x1 ;  /* 0x00000001ff487803 */ /* 0x000fe20000000000 */
[-C--:B------:R-:W-:Y:S01]  /*c920*/  FMUL R202, R202, R5.reuse ;  /* 0x00000005caca7220 */ /* 0x080fe20000400000 */
[----:B------:R-:W-:Y:S01]  /*c930*/  P2R R73, PR, RZ, 0x2 ;  /* 0x00000002ff497803 */ /* 0x000fe20000000000 */
[----:B------:R-:W-:Y:S01]  /*c940*/  FMUL R200, R200, R5 ;  /* 0x00000005c8c87220 */ /* 0x000fe20000400000 */
[----:B------:R-:W-:Y:S01]  /*c950*/  F2FP.SATFINITE.E4M3.F32.PACK_AB_MERGE_C R197, RZ, R197, RZ ;  /* 0x000000c5ffc5723e */ /* 0x000fe200048070ff */
[----:B------:R-:W1:Y:S01]  /*c960*/  @!P2 LDC.64 R54, c[0x0][0x5c0] ;  /* 0x00017000ff36ab82 */ /* 0x000e620000000a00 */
[----:B------:R-:W-:Y:S01]  /*c970*/  F2FP.SATFINITE.E4M3.F32.PACK_AB_MERGE_C R199, RZ, R199, RZ ;  /* 0x000000c7ffc7723e */ /* 0x000fe200048070ff */
[----:B------:R-:W-:Y:S01]  /*c980*/  FMUL R198, R198, R5 ;  /* 0x00000005c6c67220 */ /* 0x000fe20000400000 */
[----:B------:R-:W-:Y:S01]  /*c990*/  F2FP.SATFINITE.E4M3.F32.PACK_AB_MERGE_C R201, RZ, R201, RZ ;  /* 0x000000c9ffc9723e */ /* 0x000fe200048070ff */
[----:B------:R-:W-:Y:S01]  /*c9a0*/  FMUL R195, R195, R5 ;  /* 0x00000005c3c37220 */ /* 0x000fe20000400000 */
[----:B------:R-:W-:Y:S01]  /*c9b0*/  F2FP.SATFINITE.E4M3.F32.PACK_AB_MERGE_C R203, RZ, R203, RZ ;  /* 0x000000cbffcb723e */ /* 0x000fe200048070ff */
[----:B------:R-:W-:Y:S01]  /*c9c0*/  FMUL R192, R192, R5 ;  /* 0x00000005c0c07220 */ /* 0x000fe20000400000 */
[----:B------:R-:W-:Y:S01]  /*c9d0*/  F2FP.SATFINITE.E4M3.F32.PACK_AB_MERGE_C R205, RZ, R205, RZ ;  /* 0x000000cdffcd723e */ /* 0x000fe200048070ff */
[----:B------:R-:W-:Y:S01]  /*c9e0*/  FMUL R190, R190, R5 ;  /* 0x00000005bebe7220 */ /* 0x000fe20000400000 */
[----:B------:R-:W-:Y:S01]  /*c9f0*/  F2FP.SATFINITE.E4M3.F32.PACK_AB_MERGE_C R195, RZ, R195, RZ ;  /* 0x000000c3ffc3723e */ /* 0x000fe200048070ff */
[-C--:B------:R-:W-:Y:S01]  /*ca00*/  FMUL R189, R189, R5.reuse ;  /* 0x00000005bdbd7220 */ /* 0x080fe20000400000 */
[-C--:B------:R-:W-:Y:S01]  /*ca10*/  FMUL R186, R186, R5.reuse ;  /* 0x00000005baba7220 */ /* 0x080fe20000400000 */
[-C--:B------:R-:W-:Y:S01]  /*ca20*/  FMUL R184, R184, R5.reuse ;  /* 0x00000005b8b87220 */ /* 0x080fe20000400000 */
[-C--:B------:R-:W-:Y:S01]  /*ca30*/  FMUL R183, R183, R5.reuse ;  /* 0x00000005b7b77220 */ /* 0x080fe20000400000 */
[----:B------:R-:W-:Y:S01]  /*ca40*/  FMUL R182, R182, R5 ;  /* 0x00000005b6b67220 */ /* 0x000fe20000400000 */
[----:B------:R-:W-:Y:S01]  /*ca50*/  F2FP.SATFINITE.E4M3.F32.PACK_AB_MERGE_C R189, RZ, R189, RZ ;  /* 0x000000bdffbd723e */ /* 0x000fe200048070ff */
[-C--:B------:R-:W-:Y:S01]  /*ca60*/  FMUL R179, R179, R5.reuse ;  /* 0x00000005b3b37220 */ /* 0x080fe20000400000 */
[----:B------:R-:W-:Y:S01]  /*ca70*/  FMUL R177, R177, R5 ;  /* 0x00000005b1b17220 */ /* 0x000fe20000400000 */
[----:B------:R-:W-:Y:S01]  /*ca80*/  F2FP.SATFINITE.E4M3.F32.PACK_AB_MERGE_C R183, RZ, R183, RZ ;  /* 0x000000b7ffb7723e */ /* 0x000fe200048070ff */
[-C--:B------:R-:W-:Y:S01]  /*ca90*/  FMUL R176, R176, R5.reuse ;  /* 0x00000005b0b07220 */ /* 0x080fe20000400000 */
[----:B------:R-:W-:Y:S01]  /*caa0*/  FMUL R174, R174, R5 ;  /* 0x00000005aeae7220 */ /* 0x000fe20000400000 */
[----:B------:R-:W-:Y:S01]  /*cab0*/  F2FP.SATFINITE.E4M3.F32.PACK_AB_MERGE_C R179, RZ, R179, RZ ;  /* 0x000000b3ffb3723e */ /* 0x000fe200048070ff */
[----:B------:R-:W-:Y:S01]  /*cac0*/  FMUL R171, R171, R5 ;  /* 0x00000005abab7220 */ /* 0x000fe20000400000 */
[----:B------:R-:W-:Y:S01]  /*cad0*/  F2FP.SATFINITE.E4M3.F32.PACK_AB_MERGE_C R177, RZ, R177, RZ ;  /* 0x000000b1ffb1723e */ /* 0x000fe200048070ff */
[-C--:B------:R-:W-:Y:S01]  /*cae0*/  FMUL R170, R170, R5.reuse ;  /* 0x00000005aaaa7220 */ /* 0x080fe20000400000 */
[----:B-1----:R-:W-:Y:S01]  /*caf0*/  @!P2 IADD3 R54, P5, P6, R26, R54, R11 ;  /* 0x000000361a36a210 */ /* 0x002fe20007ebe00b */
[----:B------:R-:W-:Y:S01]  /*cb00*/  FMUL R169, R169, R5 ;  /* 0x00000005a9a97220 */ /* 0x000fe20000400000 */
[----:B------:R-:W-:Y:S01]  /*cb10*/  F2FP.SATFINITE.E4M3.F32.PACK_AB_MERGE_C R171, RZ, R171, RZ ;  /* 0x000000abffab723e */ /* 0x000fe200048070ff */
[----:B------:R-:W-:Y:S01]  /*cb20*/  FMUL R168, R168, R5 ;  /* 0x00000005a8a87220 */ /* 0x000fe20000400000 */
[----:B------:R-:W-:Y:S01]  /*cb30*/  @!P2 IADD3.X R55, R38, R55, R8, P5, P6 ;  /* 0x000000372637a210 */ /* 0x000fe20002fec408 */
[-C--:B------:R-:W-:Y:S01]  /*cb40*/  FMUL R167, R167, R5.reuse ;  /* 0x00000005a7a77220 */ /* 0x080fe20000400000 */
[----:B------:R-:W-:Y:S01]  /*cb50*/  ISETP.LT.OR P2, PT, R32, 0x12, !P3 ;  /* 0x000000122000780c */ /* 0x000fe20005f41670 */
[----:B------:R-:W-:Y:S01]  /*cb60*/  FMUL R166, R166, R5 ;  /* 0x00000005a6a67220 */ /* 0x000fe20000400000 */
[----:B------:R-:W-:Y:S01]  /*cb70*/  F2FP.SATFINITE.E4M3.F32.PACK_AB_MERGE_C R169, RZ, R169, RZ ;  /* 0x000000a9ffa9723e */ /* 0x000fe200048070ff */
[----:B------:R-:W-:Y:S01]  /*cb80*/  BSSY B1, `(.L_x_50) ;  /* 0x00000e4000017945 */ /* 0x000fe20003800000 */
[----:B------:R-:W-:-:S02]  /*cb90*/  P2R R56, PR, RZ, 0x4 ;  /* 0x00000004ff387803 */ /* 0x000fc40000000000 */
[----:B------:R-:W-:-:S07]  /*cba0*/  F2FP.SATFINITE.E4M3.F32.PACK_AB_MERGE_C R167, RZ, R167, RZ ;  /* 0x000000a7ffa7723e */ /* 0x000fce00048070ff */
[----:B------:R-:W1:Y:S02]  /*cbb0*/  @!P2 LDC.64 R52, c[0x0][0x5c0] ;  /* 0x00017000ff34ab82 */ /* 0x000e640000000a00 */
[----:B-1----:R-:W-:-:S04]  /*cbc0*/  @!P2 IADD3 R52, P5, P6, R26, R52, R11 ;  /* 0x000000341a34a210 */ /* 0x002fc80007ebe00b */
[----:B------:R-:W-:Y:S02]  /*cbd0*/  @!P2 IADD3.X R53, R38, R53, R8, P5, P6 ;  /* 0x000000352635a210 */ /* 0x000fe40002fec408 */
[C---:B------:R-:W-:Y:S02]  /*cbe0*/  ISETP.LT.OR P2, PT, R32.reuse, 0x19, !P3 ;  /* 0x000000192000780c */ /* 0x040fe40005f41670 */
[----:B------:R-:W-:Y:S02]  /*cbf0*/  ISETP.LT.OR P3, PT, R32, 0x1a, !P3 ;  /* 0x0000001a2000780c */ /* 0x000fe40005f61670 */
[----:B------:R-:W-:Y:S02]  /*cc00*/  P2R R61, PR, RZ, 0x4 ;  /* 0x00000004ff3d7803 */ /* 0x000fe40000000000 */
[----:B------:R-:W-:-:S07]  /*cc10*/  P2R R82, PR, RZ, 0x8 ;  /* 0x00000008ff527803 */ /* 0x000fce0000000000 */
[----:B------:R-:W1:Y:S08]  /*cc20*/  @!P2 LDC.64 R50, c[0x0][0x5c0] ;  /* 0x00017000ff32ab82 */ /* 0x000e700000000a00 */
[----:B------:R-:W2:Y:S01]  /*cc30*/  @!P3 LDC.64 R48, c[0x0][0x5c0] ;  /* 0x00017000ff30bb82 */ /* 0x000ea20000000a00 */
[----:B-1----:R-:W-:-:S04]  /*cc40*/  @!P2 IADD3 R50, P5, P6, R26, R50, R11 ;  /* 0x000000321a32a210 */ /* 0x002fc80007ebe00b */
[--C-:B------:R-:W-:Y:S02]  /*cc50*/  @!P2 IADD3.X R51, R38, R51, R8.reuse, P5, P6 ;  /* 0x000000332633a210 */ /* 0x100fe40002fec408 */
[----:B------:R-:W-:Y:S02]  /*cc60*/  ISETP.NE.AND P2, PT, R15, RZ, PT ;  /* 0x000000ff0f00720c */ /* 0x000fe40003f45270 */
[----:B--2---:R-:W-:Y:S02]  /*cc70*/  @!P3 IADD3 R48, P5, P6, R26, R48, R11 ;  /* 0x000000301a30b210 */ /* 0x004fe40007ebe00b */
[----:B------:R-:W-:Y:S02]  /*cc80*/  P2R R78, PR, RZ, 0x4 ;  /* 0x00000004ff4e7803 */ /* 0x000fe40000000000 */
[----:B------:R-:W-:Y:S02]  /*cc90*/  @!P3 IADD3.X R49, R38, R49, R8, P5, P6 ;  /* 0x000000312631b210 */ /* 0x000fe40002fec408 */
[----:B------:R-:W-:-:S04]  /*cca0*/  ISETP.LT.OR P3, PT, R32, 0x11, !P4 ;  /* 0x000000112000780c */ /* 0x000fc80006761670 */
[----:B------:R-:W-:-:S09]  /*ccb0*/  P2R R83, PR, RZ, 0x8 ;  /* 0x00000008ff537803 */ /* 0x000fd20000000000 */
[----:B------:R-:W1:Y:S02]  /*ccc0*/  @!P3 LDC.64 R46, c[0x0][0x5c0] ;  /* 0x00017000ff2ebb82 */ /* 0x000e640000000a00 */
[----:B-1----:R-:W-:-:S04]  /*ccd0*/  @!P3 IADD3 R46, P5, P6, R26, R46, R10 ;  /* 0x0000002e1a2eb210 */ /* 0x002fc80007ebe00a */
[----:B------:R-:W-:Y:S02]  /*cce0*/  @!P3 IADD3.X R47, R38, R47, R7, P5, P6 ;  /* 0x0000002f262fb210 */ /* 0x000fe40002fec407 */
[----:B------:R-:W-:-:S04]  /*ccf0*/  ISETP.LT.OR P3, PT, R32, 0x12, !P4 ;  /* 0x000000122000780c */ /* 0x000fc80006761670 */
[----:B------:R-:W-:-:S09]  /*cd00*/  P2R R84, PR, RZ, 0x8 ;  /* 0x00000008ff547803 */ /* 0x000fd20000000000 */
        /* <DEDUP_REMOVED lines=10> */
[----:B------:R-:W-:Y:S02]  /*cdb0*/  @!P3 IADD3.X R43, R38, R43, R7, P5, P6 ;  /* 0x0000002b262bb210 */ /* 0x000fe40002fec407 */
[----:B------:R-:W-:Y:S02]  /*cdc0*/  ISETP.NE.AND P3, PT, R16, RZ, PT ;  /* 0x000000ff1000720c */ /* 0x000fe40003f65270 */
[----:B--2---:R-:W-:-:S04]  /*cdd0*/  @!P4 IADD3 R40, P5, P6, R26, R40, R10 ;  /* 0x000000281a28c210 */ /* 0x004fc80007ebe00a */
        /* <DEDUP_REMOVED lines=20> */
[----:B0-----:R-:W0:Y:S02]  /*cf20*/  @!P4 LDC.64 R28, c[0x0][0x5c0] ;  /* 0x00017000ff1ccb82 */ /* 0x001e240000000a00 */
[----:B0-----:R-:W-:-:S04]  /*cf30*/  @!P4 IADD3 R28, P5, P6, R26, R28, R12 ;  /* 0x0000001c1a1cc210 */ /* 0x001fc80007ebe00c */
[----:B------:R-:W-:Y:S02]  /*cf40*/  @!P4 IADD3.X R29, R38, R29, R9, P5, P6 ;  /* 0x0000001d261dc210 */ /* 0x000fe40002fec409 */
[----:B------:R-:W-:Y:S02]  /*cf50*/  @!P0 IADD3 R63, P6, P5, R11, R26, R10 ;  /* 0x0000001a0b3f8210 */ /* 0x000fe40007dde00a */
[----:B------:R-:W-:Y:S02]  /*cf60*/  ISETP.LT.OR P4, PT, R32, 0x11, !P2 ;  /* 0x000000112000780c */ /* 0x000fe40005781670 */
[----:B------:R-:W-:Y:S02]  /*cf70*/  @!P0 IADD3.X R64, R8, R38, R7, P6, P5 ;  /* 0x0000002608408210 */ /* 0x000fe400037ea407 */
[----:B------:R-:W-:Y:S02]  /*cf80*/  ISETP.LT.OR P0, PT, R32, 0x12, !P1 ;  /* 0x000000122000780c */ /* 0x000fe40004f01670 */
[----:B------:R-:W-:-:S02]  /*cf90*/  P2R R80, PR, RZ, 0x10 ;  /* 0x00000010ff507803 */ /* 0x000fc40000000000 */
[----:B------:R-:W-:-:S09]  /*cfa0*/  P2R R86, PR, RZ, 0x1 ;  /* 0x00000001ff567803 */ /* 0x000fd20000000000 */
[----:B------:R-:W-:-:S04]  /*cfb0*/  @!P0 IADD3 R65, P6, P5, R11, R26, R10 ;  /* 0x0000001a0b418210 */ /* 0x000fc80007dde00a */
[----:B------:R-:W-:Y:S02]  /*cfc0*/  @!P0 IADD3.X R66, R8, R38, R7, P6, P5 ;  /* 0x0000002608428210 */ /* 0x000fe400037ea407 */
[----:B------:R-:W-:-:S04]  /*cfd0*/  ISETP.LT.OR P0, PT, R32, 0x19, !P1 ;  /* 0x000000192000780c */ /* 0x000fc80004f01670 */
[----:B------:R-:W-:-:S09]  /*cfe0*/  P2R R89, PR, RZ, 0x1 ;  /* 0x00000001ff597803 */ /* 0x000fd20000000000 */
[----:B------:R-:W-:-:S04]  /*cff0*/  @!P0 IADD3 R67, P6, P5, R11, R26, R10 ;  /* 0x0000001a0b438210 */ /* 0x000fc80007dde00a */
[----:B------:R-:W-:Y:S02]  /*d000*/  @!P0 IADD3.X R68, R8, R38, R7, P6, P5 ;  /* 0x0000002608448210 */ /* 0x000fe400037ea407 */
[----:B------:R-:W-:-:S04]  /*d010*/  ISETP.LT.OR P0, PT, R32, 0x1a, !P1 ;  /* 0x0000001a2000780c */ /* 0x000fc80004f01670 */
[----:B------:R-:W-:-:S09]  /*d020*/  P2R R90, PR, RZ, 0x1 ;  /* 0x00000001ff5a7803 */ /* 0x000fd20000000000 */
[----:B------:R-:W-:-:S04]  /*d030*/  @!P0 IADD3 R69, P6, P5, R11, R26, R10 ;  /* 0x0000001a0b458210 */ /* 0x000fc80007dde00a */
[----:B------:R-:W-:Y:S02]  /*d040*/  @!P0 IADD3.X R70, R8, R38, R7, P6, P5 ;  /* 0x0000002608468210 */ /* 0x000fe400037ea407 */
[----:B------:R-:W-:-:S04]  /*d050*/  @!P4 IADD3 R71, P6, P5, R11, R26, R12 ;  /* 0x0000001a0b47c210 */ /* 0x000fc80007dde00c */
[----:B------:R-:W-:Y:S02]  /*d060*/  @!P4 IADD3.X R74, R8, R38, R9, P6, P5 ;  /* 0x00000026084ac210 */ /* 0x000fe400037ea409 */
[----:B------:R-:W-:Y:S02]  /*d070*/  ISETP.LT.OR P5, PT, R32, 0x12, !P2 ;  /* 0x000000122000780c */ /* 0x000fe400057a1670 */
[----:B------:R-:W-:Y:S02]  /*d080*/  ISETP.NE.AND P4, PT, R56, RZ, PT ;  /* 0x000000ff3800720c */ /* 0x000fe40003f85270 */
[----:B------:R-:W-:-:S09]  /*d090*/  P2R R81, PR, RZ, 0x20 ;  /* 0x00000020ff517803 */ /* 0x000fd20000000000 */
[----:B------:R-:W-:-:S04]  /*d0a0*/  @!P5 IADD3 R39, P0, P6, R11, R26, R12 ;  /* 0x0000001a0b27d210 */ /* 0x000fc80007e1e00c */
[----:B------:R-:W-:Y:S02]  /*d0b0*/  @!P5 IADD3.X R62, R8, R38, R9, P0, P6 ;  /* 0x00000026083ed210 */ /* 0x000fe400007ec409 */
[----:B------:R-:W-:Y:S02]  /*d0c0*/  ISETP.LT.OR P6, PT, R32, 0x19, !P2 ;  /* 0x000000192000780c */ /* 0x000fe400057c1670 */
[----:B------:R-:W-:Y:S02]  /*d0d0*/  ISETP.NE.AND P5, PT, R33, RZ, PT ;  /* 0x000000ff2100720c */ /* 0x000fe40003fa5270 */
[----:B------:R-:W-:-:S09]  /*d0e0*/  P2R R79, PR, RZ, 0x40 ;  /* 0x00000040ff4f7803 */ /* 0x000fd20000000000 */
[----:B------:R-:W-:-:S04]  /*d0f0*/  @!P6 IADD3 R33, P0, P1, R11, R26, R12 ;  /* 0x0000001a0b21e210 */ /* 0x000fc8000791e00c */
[----:B------:R-:W-:Y:S02]  /*d100*/  @!P6 IADD3.X R60, R8, R38, R9, P0, P1 ;  /* 0x00000026083ce210 */ /* 0x000fe400007e2409 */
[----:B------:R-:W-:-:S04]  /*d110*/  ISETP.LT.OR P0, PT, R32, 0x1a, !P2 ;  /* 0x0000001a2000780c */ /* 0x000fc80005701670 */
[----:B------:R-:W-:-:S09]  /*d120*/  P2R R77, PR, RZ, 0x1 ;  /* 0x00000001ff4d7803 */ /* 0x000fd20000000000 */
[----:B------:R-:W-:-:S04]  /*d130*/  @!P0 IADD3 R15, P1, P6, R11, R26, R12 ;  /* 0x0000001a0b0f8210 */ /* 0x000fc80007e3e00c */
[----:B------:R-:W-:Y:S02]  /*d140*/  @!P0 IADD3.X R16, R8, R38, R9, P1, P6 ;  /* 0x0000002608108210 */ /* 0x000fe40000fec409 */
[C---:B------:R-:W-:Y:S02]  /*d150*/  ISETP.LT.OR P1, PT, R32.reuse, 0x11, !P3 ;  /* 0x000000112000780c */ /* 0x040fe40005f21670 */
[----:B------:R-:W-:Y:S02]  /*d160*/  ISETP.LT.OR P0, PT, R32, 0x12, !P3 ;  /* 0x000000122000780c */ /* 0x000fe40005f01670 */
[----:B------:R-:W-:-:S09]  /*d170*/  ISETP.NE.AND P6, PT, R82, RZ, PT ;  /* 0x000000ff5200720c */ /* 0x000fd20003fc5270 */
[----:B------:R-:W0:Y:S08]  /*d180*/  @!P1 LDC.64 R56, c[0x0][0x5c0] ;  /* 0x00017000ff389b82 */ /* 0x000e300000000a00 */
[----:B------:R-:W1:Y:S01]  /*d190*/  @!P0 LDC.64 R58, c[0x0][0x5c0] ;  /* 0x00017000ff3a8b82 */ /* 0x000e620000000a00 */
[----:B0-----:R-:W-:-:S05]  /*d1a0*/  @!P1 IADD3 R56, P2, R26, R56, RZ ;  /* 0x000000381a389210 */ /* 0x001fca0007f5e0ff */
[----:B------:R-:W-:-:S05]  /*d1b0*/  @!P1 IMAD.X R57, R38, 0x1, R57, P2 ;  /* 0x0000000126399824 */ /* 0x000fca00010e0639 */
[----:B------:R-:W-:Y:S01]  /*d1c0*/  @!P1 STG.E.U8 desc[UR26][R56.64+0x10], R197 ;  /* 0x000010c538009986 */ /* 0x000fe2000c10111a */
[----:B-1----:R-:W-:-:S05]  /*d1d0*/  @!P0 IADD3 R58, P1, R26, R58, RZ ;  /* 0x0000003a1a3a8210 */ /* 0x002fca0007f3e0ff */
[----:B------:R-:W-:Y:S01]  /*d1e0*/  @!P0 IMAD.X R59, R38, 0x1, R59, P1 ;  /* 0x00000001263b8824 */ /* 0x000fe200008e063b */
[----:B------:R-:W-:Y:S02]  /*d1f0*/  ISETP.NE.AND P1, PT, R61, RZ, PT ;  /* 0x000000ff3d00720c */ /* 0x000fe40003f25270 */
[----:B------:R-:W-:Y:S02]  /*d200*/  F2FP.SATFINITE.E4M3.F32.PACK_AB_MERGE_C R61, RZ, R204, RZ ;  /* 0x000000ccff3d723e */ /* 0x000fe400048070ff */
[----:B------:R0:W-:Y:S01]  /*d210*/  @!P0 STG.E.U8 desc[UR26][R58.64+0x11], R199 ;  /* 0x000011c73a008986 */ /* 0x0001e2000c10111a */
[----:B------:R-:W-:-:S03]  /*d220*/  ISETP.LT.OR P0, PT, R32, 0x19, !P3 ;  /* 0x000000192000780c */ /* 0x000fc60005f01670 */
[----:B------:R-:W-:Y:S01]  /*d230*/  @!P5 STG.E.U8 desc[UR26][R54.64+0x10], R201 ;  /* 0x000010c93600d986 */ /* 0x000fe2000c10111a */
[----:B------:R-:W-:-:S03]  /*d240*/  ISETP.NE.AND P5, PT, R85, RZ, PT ;  /* 0x000000ff5500720c */ /* 0x000fc60003fa5270 */
[----:B------:R1:W-:Y:S01]  /*d250*/  @!P4 STG.E.U8 desc[UR26][R52.64+0x11], R203 ;  /* 0x000011cb3400c986 */ /* 0x0003e2000c10111a */
[----:B------:R-:W-:Y:S02]  /*d260*/  ISETP.NE.AND P4, PT, R84, RZ, PT ;  /* 0x000000ff5400720c */ /* 0x000fe40003f85270 */
[----:B0-----:R-:W-:-:S03]  /*d270*/  F2FP.SATFINITE.E4M3.F32.PACK_AB_MERGE_C R59, RZ, R206, RZ ;  /* 0x000000ceff3b723e */ /* 0x001fc600048070ff */
[----:B------:R-:W0:Y:S08]  /*d280*/  @!P0 LDC.64 R56, c[0x0][0x5c0] ;  /* 0x00017000ff388b82 */ /* 0x000e300000000a00 */
[----:B-1----:R-:W1:Y:S01]  /*d290*/  @!P5 LDC.64 R52, c[0x0][0x5c0] ;  /* 0x00017000ff34db82 */ /* 0x002e620000000a00 */
[----:B0-----:R-:W-:-:S05]  /*d2a0*/  @!P0 IADD3 R56, P2, R26, R56, RZ ;  /* 0x000000381a388210 */ /* 0x001fca0007f5e0ff */
[----:B------:R-:W-:-:S05]  /*d2b0*/  @!P0 IMAD.X R57, R38, 0x1, R57, P2 ;  /* 0x0000000126398824 */ /* 0x000fca00010e0639 */
[----:B------:R0:W-:Y:S01]  /*d2c0*/  @!P0 STG.E.U8 desc[UR26][R56.64+0x18], R59 ;  /* 0x0000183b38008986 */ /* 0x0001e2000c10111a */
[----:B------:R-:W-:Y:S02]  /*d2d0*/  ISETP.LT.OR P0, PT, R32, 0x1a, !P3 ;  /* 0x0000001a2000780c */ /* 0x000fe40005f01670 */
[----:B0-----:R-:W-:-:S11]  /*d2e0*/  P2R R56, PR, RZ, 0x8 ;  /* 0x00000008ff387803 */ /* 0x001fd60000000000 */
[----:B------:R-:W0:Y:S01]  /*d2f0*/  @!P0 LDC.64 R54, c[0x0][0x5c0] ;  /* 0x00017000ff368b82 */ /* 0x000e220000000a00 */
[----:B------:R-:W-:Y:S02]  /*d300*/  ISETP.NE.AND P3, PT, R86, RZ, PT ;  /* 0x000000ff5600720c */ /* 0x000fe40003f65270 */
[----:B------:R-:W-:Y:S02]  /*d310*/  F2FP.SATFINITE.E4M3.F32.PACK_AB_MERGE_C R57, RZ, R202, RZ ;  /* 0x000000caff39723e */ /* 0x000fe400048070ff */
[----:B------:R-:W-:Y:S02]  /*d320*/  F2FP.SATFINITE.E4M3.F32.PACK_AB_MERGE_C R59, RZ, R200, RZ ;  /* 0x000000c8ff3b723e */ /* 0x000fe400048070ff */
[----:B0-----:R-:W-:-:S05]  /*d330*/  @!P0 IADD3 R54, P2, R26, R54, RZ ;  /* 0x000000361a368210 */ /* 0x001fca0007f5e0ff */
[----:B------:R-:W-:Y:S01]  /*d340*/  @!P0 IMAD.X R55, R38, 0x1, R55, P2 ;  /* 0x0000000126378824 */ /* 0x000fe200010e0637 */
[----:B------:R-:W-:-:S04]  /*d350*/  ISETP.NE.AND P2, PT, R88, RZ, PT ;  /* 0x000000ff5800720c */ /* 0x000fc80003f45270 */
[----:B------:R0:W-:Y:S01]  /*d360*/  @!P0 STG.E.U8 desc[UR26][R54.64+0x19], R205 ;  /* 0x000019cd36008986 */ /* 0x0001e2000c10111a */
[----:B------:R-:W-:-:S03]  /*d370*/  ISETP.NE.AND P0, PT, R87, RZ, PT ;  /* 0x000000ff5700720c */ /* 0x000fc60003f05270 */
[----:B------:R-:W-:Y:S01]  /*d380*/  @!P1 STG.E.U8 desc[UR26][R50.64+0x18], R61 ;  /* 0x0000183d32009986 */ /* 0x000fe2000c10111a */
[----:B------:R-:W-:-:S03]  /*d390*/  ISETP.NE.AND P1, PT, R89, RZ, PT ;  /* 0x000000ff5900720c */ /* 0x000fc60003f25270 */
[----:B------:R2:W-:Y:S01]  /*d3a0*/  @!P6 STG.E.U8 desc[UR26][R48.64+0x19], R57 ;  /* 0x000019393000e986 */ /* 0x0005e2000c10111a */
[----:B------:R-:W-:Y:S02]  /*d3b0*/  ISETP.NE.AND P6, PT, R90, RZ, PT ;  /* 0x000000ff5a00720c */ /* 0x000fe40003fc5270 */
[----:B0-----:R-:W-:Y:S02]  /*d3c0*/  P2R R54, PR, RZ, 0x1 ;  /* 0x00000001ff367803 */ /* 0x001fe40000000000 */
[----:B------:R-:W-:Y:S02]  /*d3d0*/  ISETP.NE.AND P0, PT, R83, RZ, PT ;  /* 0x000000ff5300720c */ /* 0x000fe40003f05270 */
[----:B------:R-:W-:Y:S01]  /*d3e0*/  F2FP.SATFINITE.E4M3.F32.PACK_AB_MERGE_C R55, RZ, R198, RZ ;  /* 0x000000c6ff37723e */ /* 0x000fe200048070ff */
[----:B--2---:R-:W0:Y:S10]  /*d3f0*/  @!P3 LDC.64 R48, c[0x0][0x5c0] ;  /* 0x00017000ff30bb82 */ /* 0x004e340000000a00 */
[----:B------:R-:W-:Y:S01]  /*d400*/  @!P0 STG.E.U8 desc[UR26][R46.64+0x10], R59 ;  /* 0x0000103b2e008986 */ /* 0x000fe2000c10111a */
[----:B-1----:R-:W-:-:S03]  /*d410*/  @!P5 IADD3 R50, P0, R63, R52, RZ ;  /* 0x000000343f32d210 */ /* 0x002fc60007f1e0ff */
[----:B------:R1:W-:Y:S01]  /*d420*/  @!P4 STG.E.U8 desc[UR26][R44.64+0x11], R55 ;  /* 0x000011372c00c986 */ /* 0x0003e2000c10111a */
[----:B------:R-:W-:Y:S01]  /*d430*/  ISETP.NE.AND P4, PT, R91, RZ, PT ;  /* 0x000000ff5b00720c */ /* 0x000fe20003f85270 */
[----:B------:R-:W-:Y:S01]  /*d440*/  @!P5 IMAD.X R51, R64, 0x1, R53, P0 ;  /* 0x000000014033d824 */ /* 0x000fe200000e0635 */
[----:B------:R-:W-:-:S04]  /*d450*/  F2FP.SATFINITE.E4M3.F32.PACK_AB_MERGE_C R53, RZ, R190, RZ ;  /* 0x000000beff35723e */ /* 0x000fc800048070ff */
[----:B------:R-:W-:Y:S01]  /*d460*/  @!P5 STG.E.U8 desc[UR26][R50.64+0x10], R195 ;  /* 0x000010c33200d986 */ /* 0x000fe2000c10111a */
[----:B------:R-:W-:Y:S01]  /*d470*/  ISETP.NE.AND P5, PT, R92, RZ, PT ;  /* 0x000000ff5c00720c */ /* 0x000fe20003fa5270 */
[----:B-1----:R-:W1:Y:S01]  /*d480*/  @!P1 LDC.64 R44, c[0x0][0x5c0] ;  /* 0x00017000ff2c9b82 */ /* 0x002e620000000a00 */
[----:B0-----:R-:W-:-:S05]  /*d490*/  @!P3 IADD3 R46, P0, R65, R48, RZ ;  /* 0x00000030412eb210 */ /* 0x001fca0007f1e0ff */
[----:B------:R-:W-:Y:S01]  /*d4a0*/  @!P3 IMAD.X R47, R66, 0x1, R49, P0 ;  /* 0x00000001422fb824 */ /* 0x000fe200000e0631 */
[----:B------:R-:W-:Y:S02]  /*d4b0*/  F2FP.SATFINITE.E4M3.F32.PACK_AB_MERGE_C R49, RZ, R192, RZ ;  /* 0x000000c0ff31723e */ /* 0x000fe400048070ff */
[----:B------:R-:W-:-:S03]  /*d4c0*/  ISETP.NE.AND P0, PT, R54, RZ, PT ;  /* 0x000000ff3600720c */ /* 0x000fc60003f05270 */
[----:B------:R0:W-:Y:S01]  /*d4d0*/  @!P3 STG.E.U8 desc[UR26][R46.64+0x11], R49 ;  /* 0x000011312e00b986 */ /* 0x0001e2000c10111a */
[----:B------:R-:W-:-:S09]  /*d4e0*/  ISETP.NE.AND P3, PT, R56, RZ, PT ;  /* 0x000000ff3800720c */ /* 0x000fd20003f65270 */
[----:B------:R2:W-:Y:S01]  /*d4f0*/  @!P0 STG.E.U8 desc[UR26][R42.64+0x18], R53 ;  /* 0x000018352a008986 */ /* 0x0005e2000c10111a */
[----:B------:R-:W-:Y:S01]  /*d500*/  ISETP.NE.AND P0, PT, R77, RZ, PT ;  /* 0x000000ff4d00720c */ /* 0x000fe20003f05270 */
[----:B0-----:R-:W2:Y:S01]  /*d510*/  @!P6 LDC.64 R48, c[0x0][0x5c0] ;  /* 0x00017000ff30eb82 */ /* 0x001ea20000000a00 */
[----:B------:R-:W-:Y:S01]  /*d520*/  F2FP.SATFINITE.E4M3.F32.PACK_AB_MERGE_C R47, RZ, R186, RZ ;  /* 0x000000baff2f723e */ /* 0x000fe200048070ff */
[----:B------:R-:W-:Y:S01]  /*d530*/  @!P2 STG.E.U8 desc[UR26][R40.64+0x19], R189 ;  /* 0x000019bd2800a986 */ /* 0x000fe2000c10111a */
[----:B-1----:R-:W-:-:S05]  /*d540*/  @!P1 IADD3 R44, P2, R67, R44, RZ ;  /* 0x0000002c432c9210 */ /* 0x002fca0007f5e0ff */
[----:B------:R-:W-:Y:S01]  /*d550*/  @!P1 IMAD.X R45, R68, 0x1, R45, P2 ;  /* 0x00000001442d9824 */ /* 0x000fe200010e062d */
[----:B------:R-:W-:-:S04]  /*d560*/  ISETP.NE.AND P2, PT, R78, RZ, PT ;  /* 0x000000ff4e00720c */ /* 0x000fc80003f45270 */
[----:B------:R0:W-:Y:S01]  /*d570*/  @!P1 STG.E.U8 desc[UR26][R44.64+0x18], R47 ;  /* 0x0000182f2c009986 */ /* 0x0001e2000c10111a */
[----:B--2---:R-:W-:Y:S02]  /*d580*/  @!P6 IADD3 R42, P1, R69, R48, RZ ;  /* 0x00000030452ae210 */ /* 0x004fe40007f3e0ff */
[----:B0-----:R-:W-:-:S03]  /*d590*/  F2FP.SATFINITE.E4M3.F32.PACK_AB_MERGE_C R45, RZ, R182, RZ ;  /* 0x000000b6ff2d723e */ /* 0x001fc600048070ff */
[----:B------:R-:W-:Y:S01]  /*d5a0*/  @!P6 IMAD.X R43, R70, 0x1, R49, P1 ;  /* 0x00000001462be824 */ /* 0x000fe200008e0631 */
[----:B------:R-:W-:Y:S02]  /*d5b0*/  F2FP.SATFINITE.E4M3.F32.PACK_AB_MERGE_C R49, RZ, R184, RZ ;  /* 0x000000b8ff31723e */ /* 0x000fe400048070ff */
[----:B------:R-:W-:-:S03]  /*d5c0*/  ISETP.NE.AND P1, PT, R93, RZ, PT ;  /* 0x000000ff5d00720c */ /* 0x000fc60003f25270 */
[----:B------:R-:W-:Y:S01]  /*d5d0*/  @!P6 STG.E.U8 desc[UR26][R42.64+0x19], R49 ;  /* 0x000019312a00e986 */ /* 0x000fe2000c10111a */
[----:B------:R-:W-:-:S03]  /*d5e0*/  ISETP.NE.AND P6, PT, R79, RZ, PT ;  /* 0x000000ff4f00720c */ /* 0x000fc60003fc5270 */
[----:B------:R-:W-:Y:S01]  /*d5f0*/  @!P4 STG.E.U8 desc[UR26][R36.64+0x10], R183 ;  /* 0x000010b72400c986 */ /* 0x000fe2000c10111a */
[----:B------:R-:W-:-:S03]  /*d600*/  ISETP.NE.AND P4, PT, R80, RZ, PT ;  /* 0x000000ff5000720c */ /* 0x000fc60003f85270 */
[----:B------:R0:W-:Y:S10]  /*d610*/  @!P5 STG.E.U8 desc[UR26][R34.64+0x11], R45 ;  /* 0x0000112d2200d986 */ /* 0x0001f4000c10111a */
[----:B------:R-:W1:Y:S08]  /*d620*/  @!P4 LDC.64 R40, c[0x0][0x5c0] ;  /* 0x00017000ff28cb82 */ /* 0x000e700000000a00 */
[----:B0-----:R-:W0:Y:S01]  /*d630*/  @!P6 LDC.64 R34, c[0x0][0x5c0] ;  /* 0x00017000ff22eb82 */ /* 0x001e220000000a00 */
[----:B-1----:R-:W-:-:S05]  /*d640*/  @!P4 IADD3 R40, P5, R71, R40, RZ ;  /* 0x000000284728c210 */ /* 0x002fca0007fbe0ff */
[----:B------:R-:W-:Y:S01]  /*d650*/  @!P4 IMAD.X R41, R74, 0x1, R41, P5 ;  /* 0x000000014a29c824 */ /* 0x000fe200028e0629 */
[----:B------:R-:W-:-:S04]  /*d660*/  ISETP.NE.AND P5, PT, R81, RZ, PT ;  /* 0x000000ff5100720c */ /* 0x000fc80003fa5270 */
[----:B------:R1:W-:Y:S09]  /*d670*/  @!P4 STG.E.U8 desc[UR26][R40.64+0x10], R179 ;  /* 0x000010b32800c986 */ /* 0x0003f2000c10111a */
[----:B------:R-:W2:Y:S08]  /*d680*/  @!P5 LDC.64 R42, c[0x0][0x5c0] ;  /* 0x00017000ff2adb82 */ /* 0x000eb00000000a00 */
[----:B-1----:R-:W1:Y:S01]  /*d690*/  @!P0 LDC.64 R40, c[0x0][0x5c0] ;  /* 0x00017000ff288b82 */ /* 0x002e620000000a00 */
[----:B--2---:R-:W-:-:S02]  /*d6a0*/  @!P5 IADD3 R36, P4, R39, R42, RZ ;  /* 0x0000002a2724d210 */ /* 0x004fc40007f9e0ff */
[----:B------:R-:W-:-:S03]  /*d6b0*/  F2FP.SATFINITE.E4M3.F32.PACK_AB_MERGE_C R39, RZ, R176, RZ ;  /* 0x000000b0ff27723e */ /* 0x000fc600048070ff */
[----:B------:R-:W-:Y:S01]  /*d6c0*/  @!P5 IMAD.X R37, R62, 0x1, R43, P4 ;  /* 0x000000013e25d824 */ /* 0x000fe200020e062b */
[----:B------:R-:W-:-:S04]  /*d6d0*/  ISETP.NE.AND P4, PT, R75, RZ, PT ;  /* 0x000000ff4b00720c */ /* 0x000fc80003f85270 */
[----:B------:R2:W-:Y:S01]  /*d6e0*/  @!P5 STG.E.U8 desc[UR26][R36.64+0x11], R177 ;  /* 0x000011b12400d986 */ /* 0x0005e2000c10111a */
[----:B------:R-:W-:-:S13]  /*d6f0*/  ISETP.NE.AND P5, PT, R76, RZ, PT ;  /* 0x000000ff4c00720c */ /* 0x000fda0003fa5270 */
[----:B------:R-:W-:Y:S01]  /*d700*/  @!P5 STG.E.U8 desc[UR26][R30.64+0x18], R39 ;  /* 0x000018271e00d986 */ /* 0x000fe2000c10111a */
[----:B0-----:R-:W-:Y:S02]  /*d710*/  @!P6 IADD3 R34, P5, R33, R34, RZ ;  /* 0x000000222122e210 */ /* 0x001fe40007fbe0ff */
[----:B------:R-:W-:-:S03]  /*d720*/  F2FP.SATFINITE.E4M3.F32.PACK_AB_MERGE_C R33, RZ, R168, RZ ;  /* 0x000000a8ff21723e */ /* 0x000fc600048070ff */
[----:B------:R-:W-:Y:S01]  /*d730*/  @!P6 IMAD.X R35, R60, 0x1, R35, P5 ;  /* 0x000000013c23e824 */ /* 0x000fe200028e0623 */
[----:B-1----:R-:W-:Y:S02]  /*d740*/  @!P0 IADD3 R40, P5, R15, R40, RZ ;  /* 0x000000280f288210 */ /* 0x002fe40007fbe0ff */
[----:B------:R-:W-:-:S03]  /*d750*/  F2FP.SATFINITE.E4M3.F32.PACK_AB_MERGE_C R15, RZ, R174, RZ ;  /* 0x000000aeff0f723e */ /* 0x000fc600048070ff */
[----:B------:R-:W-:Y:S01]  /*d760*/  @!P0 IMAD.X R41, R16, 0x1, R41, P5 ;  /* 0x0000000110298824 */ /* 0x000fe200028e0629 */
[C---:B------:R-:W-:Y:S01]  /*d770*/  ISETP.LT.OR P5, PT, R32.reuse, 0x11, !P4 ;  /* 0x000000112000780c */ /* 0x040fe200067a1670 */
[----:B------:R0:W-:Y:S04]  /*d780*/  @!P1 STG.E.U8 desc[UR26][R28.64+0x19], R15 ;  /* 0x0000190f1c009986 */ /* 0x0001e8000c10111a */
[----:B------:R1:W-:Y:S01]  /*d790*/  @!P6 STG.E.U8 desc[UR26][R34.64+0x18], R171 ;  /* 0x000018ab2200e986 */ /* 0x0003e2000c10111a */
[----:B------:R-:W-:-:S07]  /*d7a0*/  ISETP.LT.OR P6, PT, R32, 0x12, !P4 ;  /* 0x000000122000780c */ /* 0x000fce00067c1670 */
[----:B--2---:R-:W2:Y:S01]  /*d7b0*/  @!P5 LDC.64 R36, c[0x0][0x5c0] ;  /* 0x00017000ff24db82 */ /* 0x004ea20000000a00 */
[----:B0-----:R-:W-:Y:S02]  /*d7c0*/  @!P5 IMAD.MOV.U32 R28, RZ, RZ, R26 ;  /* 0x000000ffff1cd224 */ /* 0x001fe400078e001a */
[----:B------:R-:W-:Y:S01]  /*d7d0*/  @!P5 IMAD.MOV.U32 R29, RZ, RZ, R38 ;  /* 0x000000ffff1dd224 */ /* 0x000fe200078e0026 */
[----:B-1----:R-:W-:Y:S01]  /*d7e0*/  F2FP.SATFINITE.E4M3.F32.PACK_AB_MERGE_C R35, RZ, R166, RZ ;  /* 0x000000a6ff23723e */ /* 0x002fe200048070ff */
[----:B------:R-:W-:Y:S02]  /*d7f0*/  @!P5 IMAD R16, R25, 0x180, RZ ;  /* 0x000001801910d824 */ /* 0x000fe400078e02ff */
[----:B------:R-:W-:-:S04]  /*d800*/  @!P5 IMAD.WIDE.U32 R30, R24, 0x180, R28 ;  /* 0x00000180181ed825 */ /* 0x000fc800078e001c */
[----:B------:R-:W-:Y:S02]  /*d810*/  @!P6 IMAD.MOV.U32 R28, RZ, RZ, R26 ;  /* 0x000000ffff1ce224 */ /* 0x000fe400078e001a */
[----:B------:R-:W-:Y:S02]  /*d820*/  @!P6 IMAD.MOV.U32 R29, RZ, RZ, R38 ;  /* 0x000000ffff1de224 */ /* 0x000fe400078e0026 */
[----:B------:R-:W-:Y:S02]  /*d830*/  @!P6 IMAD R15, R25, 0x180, RZ ;  /* 0x00000180190fe824 */ /* 0x000fe400078e02ff */
[----:B------:R-:W-:Y:S01]  /*d840*/  @!P6 IMAD.WIDE.U32 R28, R24, 0x180, R28 ;  /* 0x00000180181ce825 */ /* 0x000fe200078e001c */
[----:B--2---:R-:W-:-:S04]  /*d850*/  @!P5 IADD3 R30, P1, R30, R36, RZ ;  /* 0x000000241e1ed210 */ /* 0x004fc80007f3e0ff */
[----:B------:R-:W-:Y:S02]  /*d860*/  @!P5 IADD3.X R31, R37, R31, R16, P1, !PT ;  /* 0x0000001f251fd210 */ /* 0x000fe40000ffe410 */
[----:B------:R-:W0:Y:S02]  /*d870*/  @!P6 LDC.64 R36, c[0x0][0x5c0] ;  /* 0x00017000ff24eb82 */ /* 0x000e240000000a00 */
[----:B0-----:R-:W-:-:S04]  /*d880*/  @!P6 IADD3 R28, P1, R28, R36, RZ ;  /* 0x000000241c1ce210 */ /* 0x001fc80007f3e0ff */
[----:B------:R-:W-:Y:S02]  /*d890*/  @!P6 IADD3.X R29, R37, R29, R15, P1, !PT ;  /* 0x0000001d251de210 */ /* 0x000fe40000ffe40f */
[----:B------:R-:W-:Y:S02]  /*d8a0*/  F2FP.SATFINITE.E4M3.F32.PACK_AB_MERGE_C R15, RZ, R170, RZ ;  /* 0x000000aaff0f723e */ /* 0x000fe400048070ff */
[----:B------:R-:W-:-:S03]  /*d8b0*/  ISETP.NE.AND P1, PT, R73, RZ, PT ;  /* 0x000000ff4900720c */ /* 0x000fc60003f25270 */
[----:B------:R0:W-:Y:S01]  /*d8c0*/  @!P0 STG.E.U8 desc[UR26][R40.64+0x19], R15 ;  /* 0x0000190f28008986 */ /* 0x0001e2000c10111a */
[----:B------:R-:W-:-:S03]  /*d8d0*/  ISETP.NE.AND P0, PT, R72, RZ, PT ;  /* 0x000000ff4800720c */ /* 0x000fc60003f05270 */
[----:B------:R0:W-:Y:S01]  /*d8e0*/  @!P5 STG.E.U8 desc[UR26][R30.64+0x10], R169 ;  /* 0x000010a91e00d986 */ /* 0x0001e2000c10111a */
[----:B------:R-:W-:-:S03]  /*d8f0*/  LOP3.LUT P5, RZ, R180, 0x40000, RZ, 0xc0, !PT ;  /* 0x00040000b4ff7812 */ /* 0x000fc600078ac0ff */
        /* <DEDUP_REMOVED lines=12> */
.L_x_51:
[----:B------:R-:W-:Y:S05]  /*d9c0*/  BSYNC B1 ;  /* 0x0000000000017941 */ /* 0x000fea0003800000 */
.L_x_50:
        /* <DEDUP_REMOVED lines=13> */
.L_x_53:
[----:B------:R-:W-:Y:S05]  /*daa0*/  BSYNC B1 ;  /* 0x0000000000017941 */ /* 0x000fea0003800000 */
.L_x_52:
[----:B------:R-:W-:Y:S01]  /*dab0*/  ISETP.LT.OR P6, PT, R32, 0x19, !P4 ;  /* 0x000000192000780c */ /* 0x000fe200067c1670 */
[-C--:B------:R-:W-:Y:S01]  /*dac0*/  FMUL R165, R165, R5.reuse ;  /* 0x00000005a5a57220 */ /* 0x080fe20000400000 */
[----:B------:R-:W-:Y:S01]  /*dad0*/  P2R R16, PR, RZ, 0x1 ;  /* 0x00000001ff107803 */ /* 0x000fe20000000000 */
[-C--:B------:R-:W-:Y:S01]  /*dae0*/  FMUL R164, R164, R5.reuse ;  /* 0x00000005a4a47220 */ /* 0x080fe20000400000 */
[-C--:B------:R-:W-:Y:S01]  /*daf0*/  FMUL R163, R163, R5.reuse ;  /* 0x00000005a3a37220 */ /* 0x080fe20000400000 */
[----:B------:R-:W-:Y:S01]  /*db00*/  FMUL R162, R162, R5 ;  /* 0x00000005a2a27220 */ /* 0x000fe20000400000 */
[----:B------:R-:W-:Y:S01]  /*db10*/  F2FP.SATFINITE.E4M3.F32.PACK_AB_MERGE_C R165, RZ, R165, RZ ;  /* 0x000000a5ffa5723e */ /* 0x000fe200048070ff */
[----:B------:R-:W-:Y:S02]  /*db20*/  BSSY B1, `(.L_x_54) ;  /* 0x0000022000017945 */ /* 0x000fe40003800000 */
[----:B------:R-:W-:Y:S02]  /*db30*/  F2FP.SATFINITE.E4M3.F32.PACK_AB_MERGE_C R163, RZ, R163, RZ ;  /* 0x000000a3ffa3723e */ /* 0x000fe400048070ff */
[----:B------:R-:W-:-:S02]  /*db40*/  F2FP.SATFINITE.E4M3.F32.PACK_AB_MERGE_C R33, RZ, R162, RZ ;  /* 0x000000a2ff21723e */ /* 0x000fc400048070ff */
[----:B------:R-:W2:Y:S01]  /*db50*/  @!P6 LDC.64 R30, c[0x0][0x5c0] ;  /* 0x00017000ff1eeb82 */ /* 0x000ea20000000a00 */
[----:B01----:R-:W-:Y:S02]  /*db60*/  @!P6 IMAD.MOV.U32 R28, RZ, RZ, R26 ;  /* 0x000000ffff1ce224 */ /* 0x003fe400078e001a */
[----:B------:R-:W-:Y:S02]  /*db70*/  @!P6 IMAD.MOV.U32 R29, RZ, RZ, R38 ;  /* 0x000000ffff1de224 */ /* 0x000fe400078e0026 */
[----:B------:R-:W-:Y:S02]  /*db80*/  @!P6 IMAD R15, R25, 0x180, RZ ;  /* 0x00000180190fe824 */ /* 0x000fe400078e02ff */
[----:B------:R-:W-:-:S03]  /*db90*/  @!P6 IMAD.WIDE.U32 R28, R24, 0x180, R28 ;  /* 0x00000180181ce825 */ /* 0x000fc600078e001c */
[----:B--2---:R-:W-:-:S04]  /*dba0*/  @!P6 IADD3 R28, P5, R28, R30, RZ ;  /* 0x0000001e1c1ce210 */ /* 0x004fc80007fbe0ff */
        /* <DEDUP_REMOVED lines=11> */
[----:B------:R-:W-:Y:S02]  /*dc60*/  F2FP.SATFINITE.E4M3.F32.PACK_AB_MERGE_C R15, RZ, R164, RZ ;  /* 0x000000a4ff0f723e */ /* 0x000fe400048070ff */
[----:B------:R-:W-:-:S03]  /*dc70*/  ISETP.NE.AND P0, PT, R16, RZ, PT ;  /* 0x000000ff1000720c */ /* 0x000fc60003f05270 */
        /* <DEDUP_REMOVED lines=12> */
.L_x_55:
[----:B------:R-:W-:Y:S05]  /*dd40*/  BSYNC B1 ;  /* 0x0000000000017941 */ /* 0x000fea0003800000 */
.L_x_54:
        /* <DEDUP_REMOVED lines=13> */
.L_x_57:
[----:B------:R-:W-:Y:S05]  /*de20*/  BSYNC B1 ;  /* 0x0000000000017941 */ /* 0x000fea0003800000 */
.L_x_56:
[----:B------:R-:W-:Y:S01]  /*de30*/  P2R R16, PR, RZ, 0x8 ;  /* 0x00000008ff107803 */ /* 0x000fe20000000000 */
[-C--:B------:R-:W-:Y:S01]  /*de40*/  FMUL R161, R161, R5.reuse ;  /* 0x00000005a1a17220 */ /* 0x080fe20000400000 */
[----:B------:R-:W-:Y:S01]  /*de50*/  LOP3.LUT P3, RZ, R180, 0x200, RZ, 0xc0, !PT ;  /* 0x00000200b4ff7812 */ /* 0x000fe2000786c0ff */
[-C--:B------:R-:W-:Y:S01]  /*de60*/  FMUL R160, R160, R5.reuse ;  /* 0x00000005a0a07220 */ /* 0x080fe20000400000 */
[----:B------:R-:W-:Y:S01]  /*de70*/  P2R R15, PR, RZ, 0x4 ;  /* 0x00000004ff0f7803 */ /* 0x000fe20000000000 */
[-C--:B------:R-:W-:Y:S01]  /*de80*/  FMUL R159, R159, R5.reuse ;  /* 0x000000059f9f7220 */ /* 0x080fe20000400000 */
[----:B------:R-:W-:Y:S01]  /*de90*/  ISETP.LT.OR P2, PT, R32, 0x21, !P3 ;  /* 0x000000212000780c */ /* 0x000fe20005f41670 */
[-C--:B------:R-:W-:Y:S01]  /*dea0*/  FMUL R158, R158, R5.reuse ;  /* 0x000000059e9e7220 */ /* 0x080fe20000400000 */
[----:B------:R-:W-:Y:S01]  /*deb0*/  P2R R81, PR, RZ, 0x10 ;  /* 0x00000010ff517803 */ /* 0x000fe20000000000 */
[-C--:B------:R-:W-:Y:S01]  /*dec0*/  FMUL R156, R156, R5.reuse ;  /* 0x000000059c9c7220 */ /* 0x080fe20000400000 */
[----:B-1----:R-:W-:Y:S01]  /*ded0*/  P2R R33, PR, RZ, 0x4 ;  /* 0x00000004ff217803 */ /* 0x002fe20000000000 */
[-C--:B------:R-:W-:Y:S01]  /*dee0*/  FMUL R155, R155, R5.reuse ;  /* 0x000000059b9b7220 */ /* 0x080fe20000400000 */
[----:B------:R-:W-:Y:S01]  /*def0*/  LOP3.LUT P4, RZ, R180, 0x2000, RZ, 0xc0, !PT ;  /* 0x00002000b4ff7812 */ /* 0x000fe2000788c0ff */
[----:B------:R-:W-:Y:S01]  /*df00*/  FMUL R153, R153, R5 ;  /* 0x0000000599997220 */ /* 0x000fe20000400000 */
[----:B------:R-:W-:Y:S01]  /*df10*/  F2FP.SATFINITE.E4M3.F32.PACK_AB_MERGE_C R161, RZ, R161, RZ ;  /* 0x000000a1ffa1723e */ /* 0x000fe200048070ff */
[----:B------:R-:W-:Y:S01]  /*df20*/  FMUL R151, R151, R5 ;  /* 0x0000000597977220 */ /* 0x000fe20000400000 */
[----:B------:R-:W-:Y:S01]  /*df30*/  F2FP.SATFINITE.E4M3.F32.PACK_AB_MERGE_C R159, RZ, R159, RZ ;  /* 0x0000009fff9f723e */ /* 0x000fe200048070ff */
        /* <DEDUP_REMOVED lines=27> */
[----:B-1----:R-:W-:Y:S01]  /*e0f0*/  @!P2 IADD3 R54, P5, P6, R26, R54, R11 ;  /* 0x000000361a36a210 */ /* 0x002fe20007ebe00b */
[-C--:B------:R-:W-:Y:S01]  /*e100*/  FMUL R121, R121, R5.reuse ;  /* 0x0000000579797220 */ /* 0x080fe20000400000 */
[-C--:B------:R-:W-:Y:S01]  /*e110*/  FMUL R120, R120, R5.reuse ;  /* 0x0000000578787220 */ /* 0x080fe20000400000 */
[----:B------:R-:W-:Y:S01]  /*e120*/  FMUL R21, R21, R5 ;  /* 0x0000000515157220 */ /* 0x000fe20000400000 */
[----:B------:R-:W-:Y:S01]  /*e130*/  @!P2 IADD3.X R55, R38, R55, R8, P5, P6 ;  /* 0x000000372637a210 */ /* 0x000fe20002fec408 */
[----:B------:R-:W-:Y:S01]  /*e140*/  BSSY B1, `(.L_x_58) ;  /* 0x00000e2000017945 */ /* 0x000fe20003800000 */
[----:B------:R-:W-:-:S02]  /*e150*/  ISETP.LT.OR P2, PT, R32, 0x22, !P3 ;  /* 0x000000222000780c */ /* 0x000fc40005f41670 */
[----:B------:R-:W-:Y:S02]  /*e160*/  F2FP.SATFINITE.E4M3.F32.PACK_AB_MERGE_C R121, RZ, R121, RZ ;  /* 0x00000079ff79723e */ /* 0x000fe400048070ff */
[----:B------:R-:W-:Y:S02]  /*e170*/  P2R R56, PR, RZ, 0x4 ;  /* 0x00000004ff387803 */ /* 0x000fe40000000000 */
[----:B------:R-:W-:-:S07]  /*e180*/  F2FP.SATFINITE.E4M3.F32.PACK_AB_MERGE_C R21, RZ, R21, RZ ;  /* 0x00000015ff15723e */ /* 0x000fce00048070ff */
[----:B------:R-:W1:Y:S02]  /*e190*/  @!P2 LDC.64 R52, c[0x0][0x5c0] ;  /* 0x00017000ff34ab82 */ /* 0x000e640000000a00 */
[----:B-1----:R-:W-:-:S04]  /*e1a0*/  @!P2 IADD3 R52, P5, P6, R26, R52, R11 ;  /* 0x000000341a34a210 */ /* 0x002fc80007ebe00b */
[----:B------:R-:W-:Y:S02]  /*e1b0*/  @!P2 IADD3.X R53, R38, R53, R8, P5, P6 ;  /* 0x000000352635a210 */ /* 0x000fe40002fec408 */
[C---:B------:R-:W-:Y:S02]  /*e1c0*/  ISETP.LT.OR P2, PT, R32.reuse, 0x29, !P3 ;  /* 0x000000292000780c */ /* 0x040fe40005f41670 */
[----:B------:R-:W-:Y:S02]  /*e1d0*/  ISETP.LT.OR P3, PT, R32, 0x2a, !P3 ;  /* 0x0000002a2000780c */ /* 0x000fe40005f61670 */
[----:B------:R-:W-:-:S09]  /*e1e0*/  P2R R82, PR, RZ, 0x4 ;  /* 0x00000004ff527803 */ /* 0x000fd20000000000 */
        /* <DEDUP_REMOVED lines=46> */
[----:B0-----:R-:W0:Y:S02]  /*e4d0*/  @!P4 LDC.64 R28, c[0x0][0x5c0] ;  /* 0x00017000ff1ccb82 */ /* 0x001e240000000a00 */
[----:B0-----:R-:W-:-:S04]  /*e4e0*/  @!P4 IADD3 R28, P0, P5, R26, R28, R12 ;  /* 0x0000001c1a1cc210 */ /* 0x001fc80007d1e00c */
        /* <DEDUP_REMOVED lines=15> */
[----:B------:R-:W-:Y:S02]  /*e5e0*/  P2R R79, PR, RZ, 0x10 ;  /* 0x00000010ff4f7803 */ /* 0x000fe40000000000 */
[----:B------:R-:W-:-:S07]  /*e5f0*/  P2R R78, PR, RZ, 0x20 ;  /* 0x00000020ff4e7803 */ /* 0x000fce0000000000 */
[----:B------:R-:W-:-:S04]  /*e600*/  @!P4 IADD3 R65, P1, P0, R11, R26, R10 ;  /* 0x0000001a0b41c210 */ /* 0x000fc8000783e00a */
[----:B------:R-:W-:Y:S02]  /*e610*/  @!P4 IADD3.X R64, R8, R38, R7, P1, P0 ;  /* 0x000000260840c210 */ /* 0x000fe40000fe0407 */
[----:B------:R-:W-:Y:S02]  /*e620*/  @!P5 IADD3 R67, P1, P0, R11, R26, R12 ;  /* 0x0000001a0b43d210 */ /* 0x000fe4000783e00c */
[----:B------:R-:W-:Y:S02]  /*e630*/  ISETP.NE.AND P4, PT, R56, RZ, PT ;  /* 0x000000ff3800720c */ /* 0x000fe40003f85270 */
[----:B------:R-:W-:Y:S02]  /*e640*/  @!P5 IADD3.X R66, R8, R38, R9, P1, P0 ;  /* 0x000000260842d210 */ /* 0x000fe40000fe0409 */
[----:B------:R-:W-:Y:S02]  /*e650*/  ISETP.LT.OR P1, PT, R32, 0x22, !P2 ;  /* 0x000000222000780c */ /* 0x000fe40005721670 */
[----:B------:R-:W-:-:S02]  /*e660*/  ISETP.NE.AND P5, PT, R33, RZ, PT ;  /* 0x000000ff2100720c */ /* 0x000fc40003fa5270 */
[----:B------:R-:W-:Y:S02]  /*e670*/  P2R R77, PR, RZ, 0x2 ;  /* 0x00000002ff4d7803 */ /* 0x000fe40000000000 */
[----:B------:R-:W-:-:S07]  /*e680*/  F2FP.SATFINITE.E4M3.F32.PACK_AB_MERGE_C R33, RZ, R158, RZ ;  /* 0x0000009eff21723e */ /* 0x000fce00048070ff */
        /* <DEDUP_REMOVED lines=8> */
[----:B------:R-:W-:-:S04]  /*e710*/  @!P2 IADD3 R73, P1, P6, R11, R26, R12 ;  /* 0x0000001a0b49a210 */ /* 0x000fc80007e3e00c */
[----:B------:R-:W-:Y:S02]  /*e720*/  @!P2 IADD3.X R72, R8, R38, R9, P1, P6 ;  /* 0x000000260848a210 */ /* 0x000fe40000fec409 */
[----:B------:R-:W-:Y:S02]  /*e730*/  ISETP.LT.OR P6, PT, R32, 0x21, !P3 ;  /* 0x000000212000780c */ /* 0x000fe40005fc1670 */
[----:B------:R-:W-:Y:S02]  /*e740*/  ISETP.NE.AND P2, PT, R15, RZ, PT ;  /* 0x000000ff0f00720c */ /* 0x000fe40003f45270 */
[----:B------:R-:W-:Y:S02]  /*e750*/  F2FP.SATFINITE.E4M3.F32.PACK_AB_MERGE_C R15, RZ, R160, RZ ;  /* 0x000000a0ff0f723e */ /* 0x000fe400048070ff */
[----:B------:R-:W-:Y:S02]  /*e760*/  P2R R74, PR, RZ, 0x4 ;  /* 0x00000004ff4a7803 */ /* 0x000fe40000000000 */
[----:B------:R-:W-:-:S02]  /*e770*/  ISETP.NE.AND P2, PT, R82, RZ, PT ;  /* 0x000000ff5200720c */ /* 0x000fc40003f45270 */
[----:B------:R-:W-:-:S03]  /*e780*/  ISETP.NE.AND P1, PT, R85, RZ, PT ;  /* 0x000000ff5500720c */ /* 0x000fc60003f25270 */
[----:B------:R-:W0:Y:S02]  /*e790*/  @!P6 LDC.64 R56, c[0x0][0x5c0] ;  /* 0x00017000ff38eb82 */ /* 0x000e240000000a00 */
[----:B0-----:R-:W-:-:S05]  /*e7a0*/  @!P6 IADD3 R56, P0, R26, R56, RZ ;  /* 0x000000381a38e210 */ /* 0x001fca0007f1e0ff */
[----:B------:R-:W-:-:S05]  /*e7b0*/  @!P6 IMAD.X R57, R38, 0x1, R57, P0 ;  /* 0x000000012639e824 */ /* 0x000fca00000e0639 */
[----:B------:R-:W-:Y:S01]  /*e7c0*/  @!P6 STG.E.U8 desc[UR26][R56.64+0x20], R161 ;  /* 0x000020a13800e986 */ /* 0x000fe2000c10111a */
[----:B------:R-:W-:-:S13]  /*e7d0*/  ISETP.LT.OR P6, PT, R32, 0x22, !P3 ;  /* 0x000000222000780c */ /* 0x000fda0005fc1670 */
[----:B------:R-:W0:Y:S02]  /*e7e0*/  @!P6 LDC.64 R58, c[0x0][0x5c0] ;  /* 0x00017000ff3aeb82 */ /* 0x000e240000000a00 */
[----:B0-----:R-:W-:-:S05]  /*e7f0*/  @!P6 IADD3 R58, P0, R26, R58, RZ ;  /* 0x0000003a1a3ae210 */ /* 0x001fca0007f1e0ff */
[----:B------:R-:W-:Y:S01]  /*e800*/  @!P6 IMAD.X R59, R38, 0x1, R59, P0 ;  /* 0x00000001263be824 */ /* 0x000fe200000e063b */
[----:B------:R-:W-:-:S04]  /*e810*/  ISETP.NE.AND P0, PT, R83, RZ, PT ;  /* 0x000000ff5300720c */ /* 0x000fc80003f05270 */
[----:B------:R0:W-:Y:S01]  /*e820*/  @!P6 STG.E.U8 desc[UR26][R58.64+0x21], R15 ;  /* 0x0000210f3a00e986 */ /* 0x0001e2000c10111a */
[C---:B------:R-:W-:Y:S02]  /*e830*/  ISETP.LT.OR P6, PT, R32.reuse, 0x29, !P3 ;  /* 0x000000292000780c */ /* 0x040fe40005fc1670 */
[----:B------:R-:W-:Y:S01]  /*e840*/  ISETP.LT.OR P3, PT, R32, 0x2a, !P3 ;  /* 0x0000002a2000780c */ /* 0x000fe20005f61670 */
[----:B------:R-:W-:Y:S01]  /*e850*/  @!P5 STG.E.U8 desc[UR26][R54.64+0x20], R159 ;  /* 0x0000209f3600d986 */ /* 0x000fe2000c10111a */
[----:B------:R-:W-:-:S03]  /*e860*/  ISETP.NE.AND P5, PT, R86, RZ, PT ;  /* 0x000000ff5600720c */ /* 0x000fc60003fa5270 */
[----:B------:R1:W-:Y:S01]  /*e870*/  @!P4 STG.E.U8 desc[UR26][R52.64+0x21], R33 ;  /* 0x000021213400c986 */ /* 0x0003e2000c10111a */
[----:B0-----:R-:W-:-:S05]  /*e880*/  F2FP.SATFINITE.E4M3.F32.PACK_AB_MERGE_C R15, RZ, R156, RZ ;  /* 0x0000009cff0f723e */ /* 0x001fca00048070ff */
[----:B------:R-:W0:Y:S01]  /*e890*/  @!P6 LDC.64 R56, c[0x0][0x5c0] ;  /* 0x00017000ff38eb82 */ /* 0x000e220000000a00 */
[----:B-1----:R-:W-:-:S07]  /*e8a0*/  F2FP.SATFINITE.E4M3.F32.PACK_AB_MERGE_C R33, RZ, R142, RZ ;  /* 0x0000008eff21723e */ /* 0x002fce00048070ff */
[----:B------:R-:W1:Y:S08]  /*e8b0*/  @!P3 LDC.64 R54, c[0x0][0x5c0] ;  /* 0x00017000ff36bb82 */ /* 0x000e700000000a00 */
[----:B------:R-:W2:Y:S01]  /*e8c0*/  @!P1 LDC.64 R52, c[0x0][0x5c0] ;  /* 0x00017000ff349b82 */ /* 0x000ea20000000a00 */
[----:B0-----:R-:W-:-:S05]  /*e8d0*/  @!P6 IADD3 R56, P4, R26, R56, RZ ;  /* 0x000000381a38e210 */ /* 0x001fca0007f9e0ff */
[----:B------:R-:W-:Y:S01]  /*e8e0*/  @!P6 IMAD.X R57, R38, 0x1, R57, P4 ;  /* 0x000000012639e824 */ /* 0x000fe200020e0639 */
[----:B------:R-:W-:-:S04]  /*e8f0*/  ISETP.NE.AND P4, PT, R87, RZ, PT ;  /* 0x000000ff5700720c */ /* 0x000fc80003f85270 */
[----:B------:R0:W-:Y:S01]  /*e900*/  @!P6 STG.E.U8 desc[UR26][R56.64+0x28], R15 ;  /* 0x0000280f3800e986 */ /* 0x0001e2000c10111a */
[----:B-1----:R-:W-:-:S05]  /*e910*/  @!P3 IADD3 R54, P6, R26, R54, RZ ;  /* 0x000000361a36b210 */ /* 0x002fca0007fde0ff */
[----:B------:R-:W-:Y:S01]  /*e920*/  @!P3 IMAD.X R55, R38, 0x1, R55, P6 ;  /* 0x000000012637b824 */ /* 0x000fe200030e0637 */
[----:B------:R-:W-:-:S04]  /*e930*/  ISETP.NE.AND P6, PT, R89, RZ, PT ;  /* 0x000000ff5900720c */ /* 0x000fc80003fc5270 */
[----:B------:R-:W-:Y:S01]  /*e940*/  @!P3 STG.E.U8 desc[UR26][R54.64+0x29], R155 ;  /* 0x0000299b3600b986 */ /* 0x000fe2000c10111a */
[----:B------:R-:W-:Y:S02]  /*e950*/  ISETP.NE.AND P3, PT, R84, RZ, PT ;  /* 0x000000ff5400720c */ /* 0x000fe40003f65270 */
[----:B0-----:R-:W-:Y:S01]  /*e960*/  F2FP.SATFINITE.E4M3.F32.PACK_AB_MERGE_C R15, RZ, R144, RZ ;  /* 0x00000090ff0f723e */ /* 0x001fe200048070ff */
[----:B------:R2:W-:Y:S01]  /*e970*/  @!P2 STG.E.U8 desc[UR26][R50.64+0x28], R153 ;  /* 0x000028993200a986 */ /* 0x0005e2000c10111a */
[----:B------:R-:W-:-:S13]  /*e980*/  ISETP.NE.AND P2, PT, R74, RZ, PT ;  /* 0x000000ff4a00720c */ /* 0x000fda0003f45270 */
[----:B------:R0:W-:Y:S01]  /*e990*/  @!P2 STG.E.U8 desc[UR26][R48.64+0x29], R151 ;  /* 0x000029973000a986 */ /* 0x0001e2000c10111a */
[----:B------:R-:W-:-:S03]  /*e9a0*/  ISETP.NE.AND P2, PT, R75, RZ, PT ;  /* 0x000000ff4b00720c */ /* 0x000fc60003f45270 */
[----:B------:R-:W-:Y:S01]  /*e9b0*/  @!P0 STG.E.U8 desc[UR26][R46.64+0x20], R149 ;  /* 0x000020952e008986 */ /* 0x000fe2000c10111a */
[----:B------:R-:W-:-:S03]  /*e9c0*/  ISETP.NE.AND P0, PT, R76, RZ, PT ;  /* 0x000000ff4c00720c */ /* 0x000fc60003f05270 */
[----:B------:R1:W-:Y:S01]  /*e9d0*/  @!P3 STG.E.U8 desc[UR26][R44.64+0x21], R147 ;  /* 0x000021932c00b986 */ /* 0x0003e2000c10111a */
[----:B--2---:R-:W-:Y:S02]  /*e9e0*/  @!P1 IADD3 R50, P3, R39, R52, RZ ;  /* 0x0000003427329210 */ /* 0x004fe40007f7e0ff */
[----:B------:R-:W-:Y:S01]  /*e9f0*/  F2FP.SATFINITE.E4M3.F32.PACK_AB_MERGE_C R39, RZ, R22, RZ ;  /* 0x00000016ff27723e */ /* 0x000fe200048070ff */
[----:B0-----:R-:W0:Y:S02]  /*ea00*/  @!P5 LDC.64 R48, c[0x0][0x5c0] ;  /* 0x00017000ff30db82 */ /* 0x001e240000000a00 */
[----:B------:R-:W-:-:S05]  /*ea10*/  @!P1 IMAD.X R51, R16, 0x1, R53, P3 ;  /* 0x0000000110339824 */ /* 0x000fca00018e0635 */
[----:B------:R2:W-:Y:S01]  /*ea20*/  @!P1 STG.E.U8 desc[UR26][R50.64+0x20], R15 ;  /* 0x0000200f32009986 */ /* 0x0005e2000c10111a */
[----:B-1----:R-:W1:Y:S01]  /*ea30*/  @!P6 LDC.64 R44, c[0x0][0x5c0] ;  /* 0x00017000ff2ceb82 */ /* 0x002e620000000a00 */
[----:B------:R-:W-:Y:S02]  /*ea40*/  ISETP.NE.AND P1, PT, R77, RZ, PT ;  /* 0x000000ff4d00720c */ /* 0x000fe40003f25270 */
[----:B--2---:R-:W-:Y:S02]  /*ea50*/  F2FP.SATFINITE.E4M3.F32.PACK_AB_MERGE_C R15, RZ, R136, RZ ;  /* 0x00000088ff0f723e */ /* 0x004fe400048070ff */
[----:B0-----:R-:W-:-:S05]  /*ea60*/  @!P5 IADD3 R46, P3, R61, R48, RZ ;  /* 0x000000303d2ed210 */ /* 0x001fca0007f7e0ff */
[----:B------:R-:W-:Y:S01]  /*ea70*/  @!P5 IMAD.X R47, R60, 0x1, R49, P3 ;  /* 0x000000013c2fd824 */ /* 0x000fe200018e0631 */
[----:B------:R-:W-:-:S04]  /*ea80*/  ISETP.NE.AND P3, PT, R88, RZ, PT ;  /* 0x000000ff5800720c */ /* 0x000fc80003f65270 */
[----:B------:R0:W-:Y:S01]  /*ea90*/  @!P5 STG.E.U8 desc[UR26][R46.64+0x21], R33 ;  /* 0x000021212e00d986 */ /* 0x0001e2000c10111a */
[----:B------:R-:W-:-:S03]  /*eaa0*/  ISETP.NE.AND P5, PT, R78, RZ, PT ;  /* 0x000000ff4e00720c */ /* 0x000fc60003fa5270 */
[----:B------:R-:W-:Y:S01]  /*eab0*/  @!P4 STG.E.U8 desc[UR26][R42.64+0x28], R141 ;  /* 0x0000288d2a00c986 */ /* 0x000fe2000c10111a */
[----:B------:R-:W-:-:S04]  /*eac0*/  ISETP.NE.AND P4, PT, R79, RZ, PT ;  /* 0x000000ff4f00720c */ /* 0x000fc80003f85270 */
[----:B------:R2:W-:Y:S01]  /*ead0*/  @!P3 STG.E.U8 desc[UR26][R40.64+0x29], R139 ;  /* 0x0000298b2800b986 */ /* 0x0005e2000c10111a */
[----:B-1----:R-:W-:Y:S02]  /*eae0*/  @!P6 IADD3 R44, P3, R63, R44, RZ ;  /* 0x0000002c3f2ce210 */ /* 0x002fe40007f7e0ff */
[----:B0-----:R-:W-:-:S03]  /*eaf0*/  F2FP.SATFINITE.E4M3.F32.PACK_AB_MERGE_C R33, RZ, R122, RZ ;  /* 0x0000007aff21723e */ /* 0x001fc600048070ff */
[----:B------:R-:W-:-:S03]  /*eb00*/  @!P6 IMAD.X R45, R62, 0x1, R45, P3 ;  /* 0x000000013e2de824 */ /* 0x000fc600018e062d */
[----:B------:R-:W0:Y:S02]  /*eb10*/  @!P4 LDC.64 R46, c[0x0][0x5c0] ;  /* 0x00017000ff2ecb82 */ /* 0x000e240000000a00 */
[----:B------:R1:W-:Y:S01]  /*eb20*/  @!P6 STG.E.U8 desc[UR26][R44.64+0x28], R15 ;  /* 0x0000280f2c00e986 */ /* 0x0003e2000c10111a */
[----:B------:R-:W-:-:S05]  /*eb30*/  ISETP.NE.AND P6, PT, R92, RZ, PT ;  /* 0x000000ff5c00720c */ /* 0x000fca0003fc5270 */
[----:B--2---:R-:W2:Y:S01]  /*eb40*/  @!P5 LDC.64 R40, c[0x0][0x5c0] ;  /* 0x00017000ff28db82 */ /* 0x004ea20000000a00 */
[----:B-1----:R-:W-:Y:S02]  /*eb50*/  F2FP.SATFINITE.E4M3.F32.PACK_AB_MERGE_C R15, RZ, R130, RZ ;  /* 0x00000082ff0f723e */ /* 0x002fe400048070ff */
[----:B0-----:R-:W-:-:S05]  /*eb60*/  @!P4 IADD3 R42, P3, R65, R46, RZ ;  /* 0x0000002e412ac210 */ /* 0x001fca0007f7e0ff */
[----:B------:R-:W-:Y:S01]  /*eb70*/  @!P4 IMAD.X R43, R64, 0x1, R47, P3 ;  /* 0x00000001402bc824 */ /* 0x000fe200018e062f */
[----:B------:R-:W-:-:S04]  /*eb80*/  ISETP.NE.AND P3, PT, R90, RZ, PT ;  /* 0x000000ff5a00720c */ /* 0x000fc80003f65270 */
[----:B------:R0:W-:Y:S01]  /*eb90*/  @!P4 STG.E.U8 desc[UR26][R42.64+0x29], R133 ;  /* 0x000029852a00c986 */ /* 0x0001e2000c10111a */
[----:B------:R-:W-:-:S08]  /*eba0*/  ISETP.NE.AND P4, PT, R80, RZ, PT ;  /* 0x000000ff5000720c */ /* 0x000fd00003f85270 */
[----:B------:R-:W-:Y:S01]  /*ebb0*/  @!P3 STG.E.U8 desc[UR26][R36.64+0x20], R131 ;  /* 0x000020832400b986 */ /* 0x000fe2000c10111a */
[----:B--2---:R-:W-:Y:S01]  /*ebc0*/  @!P5 IADD3 R40, P3, R67, R40, RZ ;  /* 0x000000284328d210 */ /* 0x004fe20007f7e0ff */
[----:B0-----:R-:W0:Y:S03]  /*ebd0*/  @!P1 LDC.64 R42, c[0x0][0x5c0] ;  /* 0x00017000ff2a9b82 */ /* 0x001e260000000a00 */
[----:B------:R1:W-:Y:S01]  /*ebe0*/  @!P4 STG.E.U8 desc[UR26][R34.64+0x21], R15 ;  /* 0x0000210f2200c986 */ /* 0x0003e2000c10111a */
[----:B------:R-:W-:Y:S01]  /*ebf0*/  @!P5 IMAD.X R41, R66, 0x1, R41, P3 ;  /* 0x000000014229d824 */ /* 0x000fe200018e0629 */
[----:B------:R-:W-:-:S04]  /*ec00*/  ISETP.NE.AND P4, PT, R81, RZ, PT ;  /* 0x000000ff5100720c */ /* 0x000fc80003f85270 */
[----:B------:R2:W-:Y:S01]  /*ec10*/  @!P5 STG.E.U8 desc[UR26][R40.64+0x20], R127 ;  /* 0x0000207f2800d986 */ /* 0x0005e2000c10111a */
[----:B------:R-:W-:Y:S01]  /*ec20*/  ISETP.NE.AND P5, PT, R91, RZ, PT ;  /* 0x000000ff5b00720c */ /* 0x000fe20003fa5270 */
[----:B-1----:R-:W1:Y:S01]  /*ec30*/  @!P0 LDC.64 R34, c[0x0][0x5c0] ;  /* 0x00017000ff228b82 */ /* 0x002e620000000a00 */
[----:B------:R-:W-:Y:S02]  /*ec40*/  F2FP.SATFINITE.E4M3.F32.PACK_AB_MERGE_C R15, RZ, R124, RZ ;  /* 0x0000007cff0f723e */ /* 0x000fe400048070ff */
[----:B0-----:R-:W-:-:S05]  /*ec50*/  @!P1 IADD3 R36, P3, R69, R42, RZ ;  /* 0x0000002a45249210 */ /* 0x001fca0007f7e0ff */
[----:B------:R-:W-:Y:S02]  /*ec60*/  @!P1 IMAD.X R37, R68, 0x1, R43, P3 ;  /* 0x0000000144259824 */ /* 0x000fe400018e062b */
[----:B------:R-:W0:Y:S03]  /*ec70*/  @!P2 LDC.64 R42, c[0x0][0x5c0] ;  /* 0x00017000ff2aab82 */ /* 0x000e260000000a00 */
[----:B------:R-:W-:Y:S01]  /*ec80*/  @!P1 STG.E.U8 desc[UR26][R36.64+0x21], R125 ;  /* 0x0000217d24009986 */ /* 0x000fe2000c10111a */
[----:B------:R-:W-:Y:S02]  /*ec90*/  ISETP.LT.OR P1, PT, R32, 0x21, !P4 ;  /* 0x000000212000780c */ /* 0x000fe40006721670 */
[----:B-1----:R-:W-:Y:S01]  /*eca0*/  @!P0 IADD3 R34, P3, R71, R34, RZ ;  /* 0x0000002247228210 */ /* 0x002fe20007f7e0ff */
[----:B------:R1:W-:Y:S04]  /*ecb0*/  @!P5 STG.E.U8 desc[UR26][R30.64+0x28], R15 ;  /* 0x0000280f1e00d986 */ /* 0x0003e8000c10111a */
[----:B------:R-:W-:Y:S01]  /*ecc0*/  @!P0 IMAD.X R35, R70, 0x1, R35, P3 ;  /* 0x0000000146238824 */ /* 0x000fe200018e0623 */
[----:B------:R-:W-:Y:S01]  /*ecd0*/  ISETP.LT.OR P3, PT, R32, 0x22, !P4 ;  /* 0x000000222000780c */ /* 0x000fe20006761670 */
[----:B------:R3:W-:Y:S01]  /*ece0*/  @!P6 STG.E.U8 desc[UR26][R28.64+0x29], R33 ;  /* 0x000029211c00e986 */ /* 0x0007e2000c10111a */
[----:B------:R-:W-:-:S03]  /*ecf0*/  LOP3.LUT P6, RZ, R180, 0x40000, RZ, 0xc0, !PT ;  /* 0x00040000b4ff7812 */ /* 0x000fc600078cc0ff */
[----:B--2---:R-:W2:Y:S01]  /*ed00*/  @!P1 LDC.64 R40, c[0x0][0x5c0] ;  /* 0x00017000ff289b82 */ /* 0x004ea20000000a00 */
[----:B------:R4:W-:Y:S01]  /*ed10*/  @!P0 STG.E.U8 desc[UR26][R34.64+0x28], R39 ;  /* 0x0000282722008986 */ /* 0x0009e2000c10111a */
[----:B-1----:R-:W-:Y:S01]  /*ed20*/  @!P1 IMAD R15, R25, 0x180, RZ ;  /* 0x00000180190f9824 */ /* 0x002fe200078e02ff */
[----:B0-----:R-:W-:Y:S01]  /*ed30*/  @!P2 IADD3 R36, P0, R73, R42, RZ ;  /* 0x0000002a4924a210 */ /* 0x001fe20007f1e0ff */
[----:B---3--:R-:W-:Y:S01]  /*ed40*/  @!P1 IMAD.MOV.U32 R28, RZ, RZ, R26 ;  /* 0x000000ffff1c9224 */ /* 0x008fe200078e001a */
[----:B------:R-:W-:Y:S01]  /*ed50*/  F2FP.SATFINITE.E4M3.F32.PACK_AB_MERGE_C R33, RZ, R120, RZ ;  /* 0x00000078ff21723e */ /* 0x000fe200048070ff */
[----:B------:R-:W-:Y:S02]  /*ed60*/  @!P1 IMAD.MOV.U32 R29, RZ, RZ, R38 ;  /* 0x000000ffff1d9224 */ /* 0x000fe400078e0026 */
[----:B------:R-:W-:Y:S01]  /*ed70*/  @!P2 IMAD.X R37, R72, 0x1, R43, P0 ;  /* 0x000000014825a824 */ /* 0x000fe200000e062b */
[----:B------:R-:W-:Y:S01]  /*ed80*/  ISETP.LT.OR P0, PT, R32, 0x29, !P4 ;  /* 0x000000292000780c */ /* 0x000fe20006701670 */
[----:B------:R-:W0:Y:S01]  /*ed90*/  @!P3 LDC.64 R42, c[0x0][0x5c0] ;  /* 0x00017000ff2abb82 */ /* 0x000e220000000a00 */
[----:B------:R-:W-:Y:S01]  /*eda0*/  @!P1 IMAD.WIDE.U32 R28, R24, 0x180, R28 ;  /* 0x00000180181c9825 */ /* 0x000fe200078e001c */
[----:B------:R-:W-:Y:S01]  /*edb0*/  ISETP.LT.OR P4, PT, R32, 0x2a, !P4 ;  /* 0x0000002a2000780c */ /* 0x000fe20006781670 */
[----:B------:R1:W-:Y:S02]  /*edc0*/  @!P2 STG.E.U8 desc[UR26][R36.64+0x29], R121 ;  /* 0x000029792400a986 */ /* 0x0003e4000c10111a */
[----:B------:R-:W-:-:S02]  /*edd0*/  @!P3 IMAD.MOV.U32 R30, RZ, RZ, R26 ;  /* 0x000000ffff1eb224 */ /* 0x000fc400078e001a */
[----:B------:R-:W-:Y:S01]  /*ede0*/  @!P3 IMAD.MOV.U32 R31, RZ, RZ, R38 ;  /* 0x000000ffff1fb224 */ /* 0x000fe200078e0026 */
[----:B--2---:R-:W-:Y:S01]  /*edf0*/  @!P1 IADD3 R28, P2, R28, R40, RZ ;  /* 0x000000281c1c9210 */ /* 0x004fe20007f5e0ff */
[----:B------:R-:W-:Y:S02]  /*ee00*/  @!P3 IMAD R16, R25, 0x180, RZ ;  /* 0x000001801910b824 */ /* 0x000fe400078e02ff */
[----:B------:R-:W-:Y:S01]  /*ee10*/  @!P3 IMAD.WIDE.U32 R30, R24, 0x180, R30 ;  /* 0x00000180181eb825 */ /* 0x000fe200078e001e */
[----:B------:R-:W-:-:S03]  /*ee20*/  @!P1 IADD3.X R29, R41, R29, R15, P2, !PT ;  /* 0x0000001d291d9210 */ /* 0x000fc600017fe40f */
[----:B------:R-:W-:Y:S01]  /*ee30*/  FMUL R15, R23, R5 ;  /* 0x00000005170f7220 */ /* 0x000fe20000400000 */
[----:B----4-:R-:W2:Y:S01]  /*ee40*/  @!P0 LDC.64 R34, c[0x0][0x5c0] ;  /* 0x00017000ff228b82 */ /* 0x010ea20000000a00 */
[----:B------:R1:W-:Y:S03]  /*ee50*/  @!P1 STG.E.U8 desc[UR26][R28.64+0x20], R33 ;  /* 0x000020211c009986 */ /* 0x0003e6000c10111a */
[----:B------:R-:W-:Y:S02]  /*ee60*/  F2FP.SATFINITE.E4M3.F32.PACK_AB_MERGE_C R15, RZ, R15, RZ ;  /* 0x0000000fff0f723e */ /* 0x000fe400048070ff */
[----:B------:R-:W-:Y:S02]  /*ee70*/  ISETP.LT.OR P1, PT, R32, 0x21, !P6 ;  /* 0x000000212000780c */ /* 0x000fe40007721670 */
[----:B------:R-:W3:Y:S01]  /*ee80*/  @!P4 LDC.64 R44, c[0x0][0x5c0] ;  /* 0x00017000ff2ccb82 */ /* 0x000ee20000000a00 */
[----:B0-----:R-:W-:-:S04]  /*ee90*/  @!P3 IADD3 R22, P2, R30, R42, RZ ;  /* 0x0000002a1e16b210 */ /* 0x001fc80007f5e0ff */
[----:B------:R-:W-:-:S05]  /*eea0*/  @!P3 IADD3.X R23, R43, R31, R16, P2, !PT ;  /* 0x0000001f2b17b210 */ /* 0x000fca00017fe410 */
[----:B------:R1:W-:Y:S01]  /*eeb0*/  @!P3 STG.E.U8 desc[UR26][R22.64+0x21], R15 ;  /* 0x0000210f1600b986 */ /* 0x0003e2000c10111a */
        /* <DEDUP_REMOVED lines=10> */
.L_x_59:
[----:B------:R-:W-:Y:S05]  /*ef60*/  BSYNC B1 ;  /* 0x0000000000017941 */ /* 0x000fea0003800000 */
.L_x_58:
[----:B------:R-:W-:Y:S01]  /*ef70*/  ISETP.LT.OR P1, PT, R32, 0x22, !P6 ;  /* 0x000000222000780c */ /* 0x000fe20007721670 */
[-C--:B-1----:R-:W-:Y:S01]  /*ef80*/  FMUL R15, R20, R5.reuse ;  /* 0x00000005140f7220 */ /* 0x082fe20000400000 */
[----:B------:R-:W-:Y:S02]  /*ef90*/  @!P0 IMAD.MOV.U32 R20, RZ, RZ, R26 ;  /* 0x000000ffff148224 */ /* 0x000fe400078e001a */
[-C--:B------:R-:W-:Y:S01]  /*efa0*/  FMUL R19, R19, R5.reuse ;  /* 0x0000000513137220 */ /* 0x080fe20000400000 */
[----:B0-----:R-:W-:Y:S02]  /*efb0*/  @!P0 IMAD.MOV.U32 R21, RZ, RZ, R38 ;  /* 0x000000ffff158224 */ /* 0x001fe400078e0026 */
[----:B------:R-:W-:Y:S01]  /*efc0*/  FMUL R18, R18, R5 ;  /* 0x0000000512127220 */ /* 0x000fe20000400000 */
[----:B------:R-:W-:Y:S01]  /*efd0*/  @!P4 IMAD.MOV.U32 R22, RZ, RZ, R26 ;  /* 0x000000ffff16c224 */ /* 0x000fe200078e001a */
[----:B------:R-:W-:Y:S01]  /*efe0*/  BSSY B1, `(.L_x_60) ;  /* 0x0000017000017945 */ /* 0x000fe20003800000 */
[----:B------:R-:W-:Y:S01]  /*eff0*/  @!P4 IMAD.MOV.U32 R23, RZ, RZ, R38 ;  /* 0x000000ffff17c224 */ /* 0x000fe200078e0026 */
[----:B------:R-:W-:Y:S01]  /*f000*/  F2FP.SATFINITE.E4M3.F32.PACK_AB_MERGE_C R29, RZ, R15, RZ ;  /* 0x0000000fff1d723e */ /* 0x000fe200048070ff */
[----:B------:R-:W-:Y:S01]  /*f010*/  @!P0 IMAD.WIDE.U32 R20, R24, 0x180, R20 ;  /* 0x0000018018148825 */ /* 0x000fe200078e0014 */
[----:B------:R-:W-:-:S02]  /*f020*/  F2FP.SATFINITE.E4M3.F32.PACK_AB_MERGE_C R31, RZ, R19, RZ ;  /* 0x00000013ff1f723e */ /* 0x000fc400048070ff */
[----:B------:R-:W-:Y:S01]  /*f030*/  F2FP.SATFINITE.E4M3.F32.PACK_AB_MERGE_C R15, RZ, R18, RZ ;  /* 0x00000012ff0f723e */ /* 0x000fe200048070ff */
[----:B------:R-:W-:Y:S01]  /*f040*/  @!P4 IMAD.WIDE.U32 R22, R24, 0x180, R22 ;  /* 0x000001801816c825 */ /* 0x000fe200078e0016 */
[----:B--2---:R-:W-:-:S03]  /*f050*/  @!P0 IADD3 R20, P2, R20, R34, RZ ;  /* 0x0000002214148210 */ /* 0x004fc60007f5e0ff */
[C---:B------:R-:W-:Y:S01]  /*f060*/  @!P0 IMAD R16, R25.reuse, 0x180, RZ ;  /* 0x0000018019108824 */ /* 0x040fe200078e02ff */
[----:B---3--:R-:W-:Y:S01]  /*f070*/  @!P4 IADD3 R22, P3, R22, R44, RZ ;  /* 0x0000002c1616c210 */ /* 0x008fe20007f7e0ff */
[----:B------:R-:W-:-:S03]  /*f080*/  @!P4 IMAD R28, R25, 0x180, RZ ;  /* 0x00000180191cc824 */ /* 0x000fc600078e02ff */
[----:B------:R-:W-:Y:S02]  /*f090*/  @!P0 IADD3.X R21, R35, R21, R16, P2, !PT ;  /* 0x0000001523158210 */ /* 0x000fe400017fe410 */
[----:B------:R-:W-:Y:S01]  /*f0a0*/  @!P4 IADD3.X R23, R45, R23, R28, P3, !PT ;  /* 0x000000172d17c210 */ /* 0x000fe20001ffe41c */
[----:B------:R-:W-:Y:S06]  /*f0b0*/  @P1 BRA `(.L_x_61) ;  /* 0x0000000000241947 */ /* 0x000fec0003800000 */
        /* <DEDUP_REMOVED lines=9> */
.L_x_61:
[----:B------:R-:W-:Y:S05]  /*f150*/  BSYNC B1 ;  /* 0x0000000000017941 */ /* 0x000fea0003800000 */
.L_x_60:
[----:B------:R1:W-:Y:S01]  /*f160*/  @!P0 STG.E.U8 desc[UR26][R20.64+0x28], R29 ;  /* 0x0000281d14008986 */ /* 0x0003e2000c10111a */
[C---:B------:R-:W-:Y:S01]  /*f170*/  ISETP.LT.OR P1, PT, R32.reuse, 0x29, !P6 ;  /* 0x000000292000780c */ /* 0x040fe20007721670 */
[-C--:B------:R-:W-:Y:S01]  /*f180*/  FMUL R17, R17, R5.reuse ;  /* 0x0000000511117220 */ /* 0x080fe20000400000 */
[----:B------:R-:W-:Y:S01]  /*f190*/  BSSY B1, `(.L_x_62) ;  /* 0x000000f000017945 */ /* 0x000fe20003800000 */
[----:B------:R1:W-:Y:S01]  /*f1a0*/  @!P4 STG.E.U8 desc[UR26][R22.64+0x29], R31 ;  /* 0x0000291f1600c986 */ /* 0x0003e2000c10111a */
[----:B------:R-:W-:Y:S01]  /*f1b0*/  ISETP.LT.OR P0, PT, R32, 0x2a, !P6 ;  /* 0x0000002a2000780c */ /* 0x000fe20007701670 */
[----:B------:R-:W-:Y:S01]  /*f1c0*/  FMUL R16, R14, R5 ;  /* 0x000000050e107220 */ /* 0x000fe20000400000 */
[----:B------:R-:W-:-:S07]  /*f1d0*/  F2FP.SATFINITE.E4M3.F32.PACK_AB_MERGE_C R17, RZ, R17, RZ ;  /* 0x00000011ff11723e */ /* 0x000fce00048070ff */
[----:B------:R-:W-:Y:S05]  /*f1e0*/  @P1 BRA `(.L_x_63) ;  /* 0x0000000000241947 */ /* 0x000fea0003800000 */
[----:B------:R-:W-:Y:S01]  /*f1f0*/  IMAD.MOV.U32 R14, RZ, RZ, R26 ;  /* 0x000000ffff0e7224 */ /* 0x000fe200078e001a */
[----:B------:R-:W-:Y:S01]  /*f200*/  ULDC.64 UR6, c[0x0][0x5c0] ;  /* 0x0001700000067ab9 */ /* 0x000fe20000000a00 */
[----:B0-----:R-:W-:Y:S02]  /*f210*/  IMAD.MOV.U32 R15, RZ, RZ, R38 ;  /* 0x000000ffff0f7224 */ /* 0x001fe400078e0026 */
[----:B------:R-:W-:Y:S02]  /*f220*/  IMAD R19, R25, 0x180, RZ ;  /* 0x0000018019137824 */ /* 0x000fe400078e02ff */
[----:B------:R-:W-:-:S04]  /*f230*/  IMAD.WIDE.U32 R14, R24, 0x180, R14 ;  /* 0x00000180180e7825 */ /* 0x000fc800078e000e */
[----:B------:R-:W-:Y:S01]  /*f240*/  IMAD.IADD R19, R15, 0x1, R19 ;  /* 0x000000010f137824 */ /* 0x000fe200078e0213 */
[----:B------:R-:W-:-:S04]  /*f250*/  IADD3 R14, P1, P2, R14, UR6, R11 ;  /* 0x000000060e0e7c10 */ /* 0x000fc8000fa3e00b */
[----:B------:R-:W-:-:S05]  /*f260*/  IADD3.X R15, R19, UR7, R8, P1, P2 ;  /* 0x00000007130f7c10 */ /* 0x000fca0008fe4408 */
[----:B------:R2:W-:Y:S04]  /*f270*/  STG.E.U8 desc[UR26][R14.64+0x28], R17 ;  /* 0x000028110e007986 */ /* 0x0005e8000c10111a */
.L_x_63:
[----:B------:R-:W-:Y:S05]  /*f280*/  BSYNC B1 ;  /* 0x0000000000017941 */ /* 0x000fea0003800000 */
.L_x_62:
[----:B0-2---:R-:W-:Y:S01]  /*f290*/  F2FP.SATFINITE.E4M3.F32.PACK_AB_MERGE_C R15, RZ, R16, RZ ;  /* 0x00000010ff0f723e */ /* 0x005fe200048070ff */
[----:B------:R-:W-:Y:S06]  /*f2a0*/  @P0 BRA `(.L_x_41) ;  /* 0x0000000000200947 */ /* 0x000fec0003800000 */
[----:B------:R-:W-:Y:S01]  /*f2b0*/  IMAD.MOV.U32 R27, RZ, RZ, R38 ;  /* 0x000000ffff1b7224 */ /* 0x000fe200078e0026 */
[----:B------:R-:W-:Y:S01]  /*f2c0*/  ULDC.64 UR6, c[0x0][0x5c0] ;  /* 0x0001700000067ab9 */ /* 0x000fe20000000a00 */
[----:B------:R-:W-:Y:S02]  /*f2d0*/  IMAD R25, R25, 0x180, RZ ;  /* 0x0000018019197824 */ /* 0x000fe400078e02ff */
[----:B------:R-:W-:-:S04]  /*f2e0*/  IMAD.WIDE.U32 R26, R24, 0x180, R26 ;  /* 0x00000180181a7825 */ /* 0x000fc800078e001a */
[----:B------:R-:W-:Y:S01]  /*f2f0*/  IMAD.IADD R25, R27, 0x1, R25 ;  /* 0x000000011b197824 */ /* 0x000fe200078e0219 */
[----:B------:R-:W-:-:S04]  /*f300*/  IADD3 R26, P0, P1, R26, UR6, R11 ;  /* 0x000000061a1a7c10 */ /* 0x000fc8000f91e00b */
[----:B------:R-:W-:-:S05]  /*f310*/  IADD3.X R27, R25, UR7, R8, P0, P1 ;  /* 0x00000007191b7c10 */ /* 0x000fca00087e2408 */
[----:B------:R2:W-:Y:S04]  /*f320*/  STG.E.U8 desc[UR26][R26.64+0x29], R15 ;  /* 0x0000290f1a007986 */ /* 0x0005e8000c10111a */
.L_x_41:
[----:B------:R-:W-:Y:S05]  /*f330*/  BSYNC B0 ;  /* 0x0000000000007941 */ /* 0x000fea0003800000 */
.L_x_37:
[----:B-12--5:R-:W2:Y:S04]  /*f340*/  LDL.LU R15, [R1] ;  /* 0x00000000010f7983 */ /* 0x026ea80000300800 */
[----:B------:R-:W2:Y:S01]  /*f350*/  LDL.LU R14, [R1+0x8] ;  /* 0x00000800010e7983 */ /* 0x000ea20000300800 */
[----:B------:R-:W-:Y:S01]  /*f360*/  ULDC UR6, c[0x0][0xc] ;  /* 0x0000030000067ab9 */ /* 0x000fe20000000800 */
[----:B------:R-:W-:Y:S01]  /*f370*/  ULDC UR7, c[0x0][0x10] ;  /* 0x0000040000077ab9 */ /* 0x000fe20000000800 */
[----:B------:R-:W2:Y:S01]  /*f380*/  LDC R17, c[0x0][0x14] ;  /* 0x00000500ff117b82 */ /* 0x000ea20000000800 */
[----:B------:R-:W-:Y:S01]  /*f390*/  UIMAD.WIDE.U32 UR6, UR6, UR7, URZ ;  /* 0x00000007060672a5 */ /* 0x000fe2000f8e003f */
[----:B------:R-:W-:Y:S01]  /*f3a0*/  IMAD.MOV.U32 R16, RZ, RZ, -0x1 ;  /* 0xffffffffff107424 */ /* 0x000fe200078e00ff */
[----:B------:R1:W5:Y:S04]  /*f3b0*/  LDL R120, [R1+0x14] ;  /* 0x0000140001787983 */ /* 0x0003680000100800 */
[----:B--2---:R-:W-:-:S04]  /*f3c0*/  IMAD.WIDE.U32 R14, R17, UR6, R14 ;  /* 0x00000006110e7c25 */ /* 0x004fc8000f8e000e */
[----:B------:R-:W-:Y:S01]  /*f3d0*/  IMAD R17, R17, UR7, RZ ;  /* 0x0000000711117c24 */ /* 0x000fe2000f8e02ff */
[----:B------:R-:W-:Y:S01]  /*f3e0*/  ULDC.64 UR6, c[0x0][0x650] ;  /* 0x0001940000067ab9 */ /* 0x000fe20000000a00 */
[----:B------:R-:W-:Y:S01]  /*f3f0*/  IMAD.MOV.U32 R121, RZ, RZ, R14 ;  /* 0x000000ffff797224 */ /* 0x000fe200078e000e */
[----:B------:R-:W-:Y:S01]  /*f400*/  ISETP.GE.U32.AND P0, PT, R14, UR6, PT ;  /* 0x000000060e007c0c */ /* 0x000fe2000bf06070 */
[----:B------:R-:W-:Y:S01]  /*f410*/  IMAD.IADD R122, R15, 0x1, R17 ;  /* 0x000000010f7a7824 */ /* 0x000fe200078e0211 */
[----:B------:R-:W-:Y:S01]  /*f420*/  PRMT R15, RZ, 0x7610, R15 ;  /* 0x00007610ff0f7816 */ /* 0x000fe2000000000f */
[----:B------:R-:W-:-:S03]  /*f430*/  IMAD.MOV.U32 R14, RZ, RZ, -0x1 ;  /* 0xffffffffff0e7424 */ /* 0x000fc600078e00ff */
[----:B------:R1:W-:Y:S01]  /*f440*/  STL [R1], R122 ;  /* 0x0000007a01007387 */ /* 0x0003e20000100800 */
[----:B------:R-:W-:-:S03]  /*f450*/  ISETP.GE.U32.AND.EX P0, PT, R122, UR7, PT, P0 ;  /* 0x000000077a007c0c */ /* 0x000fc6000bf06100 */
[----:B------:R1:W-:Y:S04]  /*f460*/  STL [R1+0x8], R121 ;  /* 0x0000087901007387 */ /* 0x0003e80000100800 */
[----:B------:R1:W-:Y:S04]  /*f470*/  STL [R1+0xc], R16 ;  /* 0x00000c1001007387 */ /* 0x0003e80000100800 */
[----:B------:R1:W-:Y:S02]  /*f480*/  STL [R1+0x4], R14 ;  /* 0x0000040e01007387 */ /* 0x0003e40000100800 */
[----:B------:R-:W-:Y:S05]  /*f490*/  @P0 BRA `(.L_x_64) ;  /* 0x00000004007c0947 */ /* 0x000fea0003800000 */
[----:B------:R-:W1:Y:S01]  /*f4a0*/  S2R R26, SR_CTAID.X ;  /* 0x00000000001a7919 */ /* 0x000e620000002500 */
[----:B------:R-:W2:Y:S01]  /*f4b0*/  LDC.64 R20, c[0x0][0x628] ;  /* 0x00018a00ff147b82 */ /* 0x000ea20000000a00 */
[----:B------:R-:W-:Y:S01]  /*f4c0*/  ULDC UR6, c[0x0][0x150] ;  /* 0x0000540000067ab9 */ /* 0x000fe20000000800 */
[----:B------:R-:W-:Y:S01]  /*f4d0*/  IMAD.MOV.U32 R18, RZ, RZ, R121 ;  /* 0x000000ffff127224 */ /* 0x000fe200078e0079 */
[----:B0-----:R-:W0:Y:S01]  /*f4e0*/  S2R R28, SR_CTAID.Y ;  /* 0x00000000001c7919 */ /* 0x001e220000002600 */
[----:B------:R-:W-:-:S04]  /*f4f0*/  IMAD.MOV.U32 R19, RZ, RZ, R122 ;  /* 0x000000ffff137224 */ /* 0x000fc800078e007a */
[----:B------:R-:W3:Y:S08]  /*f500*/  LDC R29, c[0x0][0x144] ;  /* 0x00005100ff1d7b82 */ /* 0x000ef00000000800 */
[----:B------:R-:W4:Y:S08]  /*f510*/  LDC R22, c[0x0][0x630] ;  /* 0x00018c00ff167b82 */ /* 0x000f300000000800 */
[----:B------:R-:W0:Y:S01]  /*f520*/  LDC.64 R24, c[0x0][0x620] ;  /* 0x00018800ff187b82 */ /* 0x000e220000000a00 */
[----:B--2---:R-:W-:-:S04]  /*f530*/  ISETP.NE.U32.AND P0, PT, R20, RZ, PT ;  /* 0x000000ff1400720c */ /* 0x004fc80003f05070 */
[----:B------:R-:W-:Y:S02]  /*f540*/  ISETP.NE.AND.EX P0, PT, R21, RZ, PT, P0 ;  /* 0x000000ff1500720c */ /* 0x000fe40003f05300 */
[----:B-1----:R-:W-:-:S05]  /*f550*/  I2FP.F32.U32 R14, R26 ;  /* 0x0000001a000e7245 */ /* 0x002fca0000201000 */
[----:B------:R-:W-:-:S04]  /*f560*/  FMUL R14, R14, UR6 ;  /* 0x000000060e0e7c20 */ /* 0x000fc80008400000 */
[----:B------:R1:W2:Y:S02]  /*f570*/  F2I.U32.TRUNC.NTZ R27, R14 ;  /* 0x0000000e001b7305 */ /* 0x0002a4000020f000 */
[----:B---34-:R-:W-:Y:S05]  /*f580*/  @!P0 BRA `(.L_x_65) ;  /* 0x0000000000288947 */ /* 0x018fea0003800000 */
[----:B-1----:R-:W1:Y:S02]  /*f590*/  LDC R14, c[0x0][0x634] ;  /* 0x00018d00ff0e7b82 */ /* 0x002e640000000800 */
[----:B-1----:R-:W-:-:S05]  /*f5a0*/  IADD3 R19, P0, R121, R14, RZ ;  /* 0x0000000e79137210 */ /* 0x002fca0007f1e0ff */
        /* <DEDUP_REMOVED lines=8> */
.L_x_65:
[-CC-:B------:R-:W-:Y:S01]  /*f630*/  SHF.R.U64 R23, R18, R22.reuse, R19.reuse ;  /* 0x0000001612177219 */ /* 0x180fe20000001213 */
[----:B------:R-:W3:Y:S01]  /*f640*/  LDC.64 R34, c[0x0][0x640] ;  /* 0x00019000ff227b82 */ /* 0x000ee20000000a00 */
[----:B-1----:R-:W-:Y:S01]  /*f650*/  SHF.R.U32.HI R14, RZ, R22, R19 ;  /* 0x00000016ff0e7219 */ /* 0x002fe20000011613 */
[----:B--2---:R-:W-:Y:S01]  /*f660*/  IMAD.MOV R27, RZ, RZ, -R27 ;  /* 0x000000ffff1b7224 */ /* 0x004fe200078e0a1b */
[----:B------:R-:W-:Y:S01]  /*f670*/  IADD3 R17, P0, RZ, -R23, RZ ;  /* 0x80000017ff117210 */ /* 0x000fe20007f1e0ff */
[----:B------:R-:W-:Y:S01]  /*f680*/  ULDC UR6, c[0x0][0x154] ;  /* 0x0000550000067ab9 */ /* 0x000fe20000000800 */
[----:B------:R-:W-:Y:S02]  /*f690*/  IMAD.MOV.U32 R19, RZ, RZ, 0x1 ;  /* 0x00000001ff137424 */ /* 0x000fe400078e00ff */
[----:B------:R-:W-:Y:S01]  /*f6a0*/  IMAD R29, R29, R27, R26 ;  /* 0x0000001b1d1d7224 */ /* 0x000fe200078e021a */
[----:B------:R-:W1:Y:S01]  /*f6b0*/  LDC R18, c[0x0][0x618] ;  /* 0x00018600ff127b82 */ /* 0x000e620000000800 */
[----:B------:R-:W-:-:S02]  /*f6c0*/  IMAD.X R15, RZ, RZ, ~R14, P0 ;  /* 0x000000ffff0f7224 */ /* 0x000fc400000e0e0e */
[----:B------:R-:W-:Y:S02]  /*f6d0*/  IMAD.MOV.U32 R14, RZ, RZ, R121 ;  /* 0x000000ffff0e7224 */ /* 0x000fe400078e0079 */
[-C--:B0-----:R-:W-:Y:S02]  /*f6e0*/  IMAD R16, R15, R24.reuse, RZ ;  /* 0x000000180f107224 */ /* 0x081fe400078e02ff */
[----:B------:R-:W-:Y:S01]  /*f6f0*/  IMAD.MOV.U32 R15, RZ, RZ, R122 ;  /* 0x000000ffff0f7224 */ /* 0x000fe200078e007a */
[----:B------:R-:W0:Y:S01]  /*f700*/  LDC R30, c[0x0][0x608] ;  /* 0x00018200ff1e7b82 */ /* 0x000e220000000800 */
[----:B------:R-:W-:-:S04]  /*f710*/  IMAD.WIDE.U32 R14, R17, R24, R14 ;  /* 0x00000018110e7225 */ /* 0x000fc800078e000e */
[----:B------:R-:W-:-:S03]  /*f720*/  IMAD R17, R17, R25, R16 ;  /* 0x0000001911117224 */ /* 0x000fc600078e0210 */
[----:B------:R-:W2:Y:S01]  /*f730*/  LDC R32, c[0x0][0x658] ;  /* 0x00019600ff207b82 */ /* 0x000ea20000000800 */
[----:B------:R-:W-:Y:S01]  /*f740*/  I2FP.F32.U32 R16, R28 ;  /* 0x0000001c00107245 */ /* 0x000fe20000201000 */
[----:B------:R-:W-:Y:S01]  /*f750*/  IMAD.IADD R15, R15, 0x1, R17 ;  /* 0x000000010f0f7824 */ /* 0x000fe200078e0211 */
[----:B---3--:R-:W-:Y:S01]  /*f760*/  ISETP.NE.U32.AND P0, PT, R34, RZ, PT ;  /* 0x000000ff2200720c */ /* 0x008fe20003f05070 */
[----:B------:R-:W-:Y:S02]  /*f770*/  IMAD.MOV.U32 R17, RZ, RZ, -0x1 ;  /* 0xffffffffff117424 */ /* 0x000fe400078e00ff */
[----:B------:R-:W-:Y:S02]  /*f780*/  FMUL R16, R16, UR6 ;  /* 0x0000000610107c20 */ /* 0x000fe40008400000 */
[----:B------:R-:W3:Y:S01]  /*f790*/  LDC R27, c[0x0][0x148] ;  /* 0x00005200ff1b7b82 */ /* 0x000ee20000000800 */
[----:B-1----:R-:W-:Y:S01]  /*f7a0*/  SHF.R.U64 R22, R14, R18, R15 ;  /* 0x000000120e167219 */ /* 0x002fe2000000120f */
[----:B------:R1:W4:Y:S01]  /*f7b0*/  F2I.U32.TRUNC.NTZ R25, R16 ;  /* 0x0000001000197305 */ /* 0x000322000020f000 */
[----:B------:R-:W-:-:S02]  /*f7c0*/  ISETP.NE.AND.EX P0, PT, R35, RZ, PT, P0 ;  /* 0x000000ff2300720c */ /* 0x000fc40003f05300 */
[----:B------:R-:W-:-:S03]  /*f7d0*/  SHF.R.U32.HI R15, RZ, R18, R15 ;  /* 0x00000012ff0f7219 */ /* 0x000fc6000001160f */
[----:B------:R-:W1:Y:S01]  /*f7e0*/  LDC R26, c[0x0][0x600] ;  /* 0x00018000ff1a7b82 */ /* 0x000e620000000800 */
[-CC-:B0-----:R-:W-:Y:S02]  /*f7f0*/  SHF.R.U64 R20, R22, R30.reuse, R15.reuse ;  /* 0x0000001e16147219 */ /* 0x181fe4000000120f */
[----:B------:R-:W-:-:S05]  /*f800*/  SHF.R.U32.HI R15, RZ, R30, R15 ;  /* 0x0000001eff0f7219 */ /* 0x000fca000001160f */
[----:B------:R-:W0:Y:S01]  /*f810*/  LDC R33, c[0x0][0x648] ;  /* 0x00019200ff217b82 */ /* 0x000e220000000800 */
[-CC-:B--2---:R-:W-:Y:S02]  /*f820*/  SHF.R.U64 R24, R20, R32.reuse, R15.reuse ;  /* 0x0000002014187219 */ /* 0x184fe4000000120f */
[-C--:B------:R-:W-:Y:S02]  /*f830*/  SHF.L.U32 R17, R17, R32.reuse, RZ ;  /* 0x0000002011117219 */ /* 0x080fe400000006ff */
[-C--:B------:R-:W-:Y:S01]  /*f840*/  SHF.R.U32.HI R15, RZ, R32.reuse, R15 ;  /* 0x00000020ff0f7219 */ /* 0x080fe2000001160f */
[----:B------:R-:W-:Y:S01]  /*f850*/  IMAD.MOV.U32 R14, RZ, RZ, R24 ;  /* 0x000000ffff0e7224 */ /* 0x000fe200078e0018 */
[----:B------:R-:W-:Y:S01]  /*f860*/  SHF.L.U32 R32, R19, R32, RZ ;  /* 0x0000002013207219 */ /* 0x000fe200000006ff */
[----:B------:R-:W2:Y:S01]  /*f870*/  LDC R36, c[0x0][0x638] ;  /* 0x00018e00ff247b82 */ /* 0x000ea20000000800 */
[----:B------:R-:W-:-:S07]  /*f880*/  LOP3.LUT R31, RZ, R17, RZ, 0x33, !PT ;  /* 0x00000011ff1f7212 */ /* 0x000fce00078e33ff */
[----:B------:R-:W0:Y:S01]  /*f890*/  LDC R37, c[0x0][0x610] ;  /* 0x00018400ff257b82 */ /* 0x000e220000000800 */
[----:B----4-:R-:W-:Y:S05]  /*f8a0*/  @!P0 BRA `(.L_x_66) ;  /* 0x0000000000288947 */ /* 0x010fea0003800000 */
[----:B------:R-:W4:Y:S02]  /*f8b0*/  LDC R19, c[0x0][0x64c] ;  /* 0x00019300ff137b82 */ /* 0x000f240000000800 */
[----:B----4-:R-:W-:-:S05]  /*f8c0*/  IADD3 R19, P0, R24, R19, RZ ;  /* 0x0000001318137210 */ /* 0x010fca0007f1e0ff */
[----:B------:R-:W-:-:S04]  /*f8d0*/  IMAD.X R21, RZ, RZ, R15, P0 ;  /* 0x000000ffff157224 */ /* 0x000fc800000e060f */
[----:B------:R-:W-:-:S04]  /*f8e0*/  IMAD.WIDE.U32 R14, R21, R34, RZ ;  /* 0x00000022150e7225 */ /* 0x000fc800078e00ff */
[----:B-1----:R-:W-:-:S04]  /*f8f0*/  IMAD.WIDE.U32 R16, P0, R19, R35, R14 ;  /* 0x0000002313107225 */ /* 0x002fc8000780000e */
[----:B------:R-:W-:-:S04]  /*f900*/  IMAD.WIDE.U32 R14, R19, R34, RZ ;  /* 0x00000022130e7225 */ /* 0x000fc800078e00ff */
[----:B------:R-:W-:Y:S01]  /*f910*/  IMAD.X R19, RZ, RZ, RZ, P0 ;  /* 0x000000ffff137224 */ /* 0x000fe200000e06ff */
[----:B------:R-:W-:Y:S01]  /*f920*/  IADD3 RZ, P0, R15, R16, RZ ;  /* 0x000000100fff7210 */ /* 0x000fe20007f1e0ff */
[----:B------:R-:W-:-:S04]  /*f930*/  IMAD.MOV.U32 R18, RZ, RZ, R17 ;  /* 0x000000ffff127224 */ /* 0x000fc800078e0011 */
[----:B------:R-:W-:-:S08]  /*f940*/  IMAD.WIDE.U32.X R14, R21, R35, R18, P0 ;  /* 0x00000023150e7225 */ /* 0x000fd000000e0412 */
.L_x_66:
[----:B-1----:R-:W1:Y:S01]  /*f950*/  LDC R16, c[0x0][0x65c] ;  /* 0x00019700ff107b82 */ /* 0x002e620000000800 */
[----:B0-----:R-:W-:Y:S01]  /*f960*/  SHF.R.U64 R14, R14, R33, R15 ;  /* 0x000000210e0e7219 */ /* 0x001fe2000000120f */
[----:B------:R-:W-:Y:S01]  /*f970*/  VIADD R19, R26, 0xffffffff ;  /* 0xffffffff1a137836 */ /* 0x000fe20000000000 */
[----:B------:R-:W-:Y:S01]  /*f980*/  LOP3.LUT R17, R20, R31, RZ, 0xc0, !PT ;  /* 0x0000001f14117212 */ /* 0x000fe200078ec0ff */
[----:B------:R-:W-:Y:S02]  /*f990*/  IMAD.MOV R25, RZ, RZ, -R25 ;  /* 0x000000ffff197224 */ /* 0x000fe400078e0a19 */
[----:B------:R-:W-:Y:S01]  /*f9a0*/  IMAD.MOV R15, RZ, RZ, -R14 ;  /* 0x000000ffff0f7224 */ /* 0x000fe200078e0a0e */
[----:B------:R-:W-:Y:S01]  /*f9b0*/  LOP3.LUT R22, R22, R19, RZ, 0xc0, !PT ;  /* 0x0000001316167212 */ /* 0x000fe200078ec0ff */
[----:B------:R-:W-:Y:S02]  /*f9c0*/  IMAD R14, R32, R14, R17 ;  /* 0x0000000e200e7224 */ /* 0x000fe400078e0211 */
[----:B--2---:R-:W-:-:S04]  /*f9d0*/  IMAD R15, R15, R36, R24 ;  /* 0x000000240f0f7224 */ /* 0x004fc800078e0218 */
[----:B------:R-:W-:Y:S01]  /*f9e0*/  IMAD R17, R15, R26, R22 ;  /* 0x0000001a0f117224 */ /* 0x000fe200078e0216 */
[----:B-1----:R-:W-:Y:S01]  /*f9f0*/  ISETP.NE.AND P0, PT, R16, 0x1, PT ;  /* 0x000000011000780c */ /* 0x002fe20003f05270 */
[----:B------:R-:W-:-:S05]  /*fa00*/  IMAD.MOV.U32 R16, RZ, RZ, 0x1 ;  /* 0x00000001ff107424 */ /* 0x000fca00078e00ff */
[----:B------:R-:W-:-:S07]  /*fa10*/  PRMT R15, R16, 0x7610, R15 ;  /* 0x00007610100f7816 */ /* 0x000fce000000000f */
[----:B---3--:R-:W-:-:S04]  /*fa20*/  @P0 IMAD R29, R27, R25, R28 ;  /* 0x000000191b1d0224 */ /* 0x008fc800078e021c */
[----:B------:R-:W-:-:S05]  /*fa30*/  IMAD R14, R14, R37, R29 ;  /* 0x000000250e0e7224 */ /* 0x000fca00078e021d */
[----:B------:R-:W-:Y:S02]  /*fa40*/  SEL R16, R17, R14, !P0 ;  /* 0x0000000e11107207 */ /* 0x000fe40004000000 */
[----:B-----5:R-:W-:-:S03]  /*fa50*/  SEL R120, R14, R17, !P0 ;  /* 0x000000110e787207 */ /* 0x020fc60004000000 */
[----:B------:R2:W-:Y:S04]  /*fa60*/  STL [R1+0xc], R16 ;  /* 0x00000c1001007387 */ /* 0x0005e80000100800 */
[----:B------:R2:W-:Y:S04]  /*fa70*/  STL [R1+0x4], R23 ;  /* 0x0000041701007387 */ /* 0x0005e80000100800 */
[----:B------:R2:W-:Y:S02]  /*fa80*/  STL [R1+0x14], R120 ;  /* 0x0000147801007387 */ /* 0x0005e40000100800 */
.L_x_64:
[----:B-1---5:R-:W-:Y:S01]  /*fa90*/  IMAD.MOV.U32 R14, RZ, RZ, R120 ;  /* 0x000000ffff0e7224 */ /* 0x022fe200078e0078 */
[----:B------:R-:W-:Y:S01]  /*faa0*/  LOP3.LUT P0, RZ, R15, 0xff, RZ, 0xc0, !PT ;  /* 0x000000ff0fff7812 */ /* 0x000fe2000780c0ff */
[----:B------:R-:W-:-:S03]  /*fab0*/  UIMAD.WIDE.U32 UR6, UR5, -0x55555555, URZ ;  /* 0xaaaaaaab050678a5 */ /* 0x000fc6000f8e003f */
[----:B------:R1:W-:Y:S01]  /*fac0*/  STL [R1+0x10], R14 ;  /* 0x0000100e01007387 */ /* 0x0003e20000100800 */
[----:B------:R-:W-:-:S04]  /*fad0*/  USHF.R.U32.HI UR6, URZ, 0x2, UR7 ;  /* 0x000000023f067899 */ /* 0x000fc80008011607 */
[----:B------:R-:W-:-:S04]  /*fae0*/  UIMAD UR5, UR6, -0x6, UR5 ;  /* 0xfffffffa060578a4 */ /* 0x000fc8000f8e0205 */
[----:B------:R-:W-:Y:S08]  /*faf0*/  @P0 BRA `(.L_x_67) ;  /* 0xffffff1800100947 */ /* 0x000ff0000383ffff */
[----:B------:R-:W-:Y:S05]  /*fb00*/  EXIT ;  /* 0x000000000000794d */ /* 0x000fea0003800000 */
.L_x_7:
[----:B------:R-:W2:Y:S01]  /*fb10*/  LDL R20, [R1+0x8] ;  /* 0x0000080001147983 */ /* 0x000ea20000100800 */
[----:B0-----:R-:W-:-:S03]  /*fb20*/  ULDC.64 UR4, c[0x0][0x650] ;  /* 0x0001940000047ab9 */ /* 0x001fc60000000a00 */
[----:B------:R-:W3:Y:S01]  /*fb30*/  LDL R163, [R1] ;  /* 0x0000000001a37983 */ /* 0x000ee20000100800 */
[----:B------:R-:W-:Y:S01]  /*fb40*/  PRMT R2, RZ, 0x7610, R2 ;  /* 0x00007610ff027816 */ /* 0x000fe20000000002 */
[----:B------:R-:W-:Y:S02]  /*fb50*/  IMAD.MOV.U32 R4, RZ, RZ, -0x1 ;  /* 0xffffffffff047424 */ /* 0x000fe400078e00ff */
[----:B------:R-:W-:Y:S02]  /*fb60*/  IMAD.MOV.U32 R3, RZ, RZ, -0x1 ;  /* 0xffffffffff037424 */ /* 0x000fe400078e00ff */
[----:B------:R-:W-:Y:S01]  /*fb70*/  IMAD.MOV.U32 R13, RZ, RZ, -0x1 ;  /* 0xffffffffff0d7424 */ /* 0x000fe200078e00ff */
[----:B--2---:R-:W-:-:S04]  /*fb80*/  ISETP.GE.U32.AND P0, PT, R20, UR4, PT ;  /* 0x0000000414007c0c */ /* 0x004fc8000bf06070 */
[----:B---3--:R-:W-:-:S13]  /*fb90*/  ISETP.GE.U32.AND.EX P0, PT, R163, UR5, PT, P0 ;  /* 0x00000005a3007c0c */ /* 0x008fda000bf06100 */
[----:B------:R-:W-:Y:S05]  /*fba0*/  @P0 BRA `(.L_x_68) ;  /* 0x0000000400380947 */ /* 0x000fea0003800000 */
[----:B------:R-:W0:Y:S01]  /*fbb0*/  LDC.64 R14, c[0x0][0x628] ;  /* 0x00018a00ff0e7b82 */ /* 0x000e220000000a00 */
[----:B------:R-:W-:Y:S02]  /*fbc0*/  IMAD.MOV.U32 R12, RZ, RZ, R20 ;  /* 0x000000ffff0c7224 */ /* 0x000fe400078e0014 */
[----:B------:R-:W-:-:S05]  /*fbd0*/  IMAD.MOV.U32 R13, RZ, RZ, R163 ;  /* 0x000000ffff0d7224 */ /* 0x000fca00078e00a3 */
[----:B------:R-:W2:Y:S08]  /*fbe0*/  LDC R4, c[0x0][0x630] ;  /* 0x00018c00ff047b82 */ /* 0x000eb00000000800 */
[----:B------:R-:W3:Y:S01]  /*fbf0*/  LDC.64 R18, c[0x0][0x620] ;  /* 0x00018800ff127b82 */ /* 0x000ee20000000a00 */
[----:B0-----:R-:W-:-:S04]  /*fc00*/  ISETP.NE.U32.AND P0, PT, R14, RZ, PT ;  /* 0x000000ff0e00720c */ /* 0x001fc80003f05070 */
[----:B------:R-:W-:-:S13]  /*fc10*/  ISETP.NE.AND.EX P0, PT, R15, RZ, PT, P0 ;  /* 0x000000ff0f00720c */ /* 0x000fda0003f05300 */
[----:B--23--:R-:W-:Y:S05]  /*fc20*/  @!P0 BRA `(.L_x_69) ;  /* 0x0000000000288947 */ /* 0x00cfea0003800000 */
        /* <DEDUP_REMOVED lines=10> */
.L_x_69:
[----:B------:R-:W0:Y:S01]  /*fcd0*/  LDC.64 R22, c[0x0][0x640] ;  /* 0x00019000ff167b82 */ /* 0x000e220000000a00 */
[-CC-:B------:R-:W-:Y:S01]  /*fce0*/  SHF.R.U64 R14, R12, R4.reuse, R13.reuse ;  /* 0x000000040c0e7219 */ /* 0x180fe2000000120d */
[----:B------:R-:W-:Y:S01]  /*fcf0*/  IMAD.MOV.U32 R26, RZ, RZ, 0x1 ;  /* 0x00000001ff1a7424 */ /* 0x000fe200078e00ff */
[----:B------:R-:W-:Y:S02]  /*fd00*/  SHF.R.U32.HI R2, RZ, R4, R13 ;  /* 0x00000004ff027219 */ /* 0x000fe4000001160d */
[----:B------:R-:W-:-:S03]  /*fd10*/  IADD3 R11, P0, RZ, -R14, RZ ;  /* 0x8000000eff0b7210 */ /* 0x000fc60007f1e0ff */
[----:B------:R-:W2:Y:S02]  /*fd20*/  LDC R10, c[0x0][0x618] ;  /* 0x00018600ff0a7b82 */ /* 0x000ea40000000800 */
[----:B------:R-:W-:Y:S02]  /*fd30*/  IMAD.X R3, RZ, RZ, ~R2, P0 ;  /* 0x000000ffff037224 */ /* 0x000fe400000e0e02 */
[----:B------:R-:W-:Y:S02]  /*fd40*/  IMAD.MOV.U32 R2, RZ, RZ, R20 ;  /* 0x000000ffff027224 */ /* 0x000fe400078e0014 */
[-C--:B------:R-:W-:Y:S02]  /*fd50*/  IMAD R4, R3, R18.reuse, RZ ;  /* 0x0000001203047224 */ /* 0x080fe400078e02ff */
[----:B------:R-:W3:Y:S01]  /*fd60*/  LDC R12, c[0x0][0x608] ;  /* 0x00018200ff0c7b82 */ /* 0x000ee20000000800 */
[----:B------:R-:W-:Y:S02]  /*fd70*/  IMAD.MOV.U32 R3, RZ, RZ, R163 ;  /* 0x000000ffff037224 */ /* 0x000fe400078e00a3 */
[----:B------:R-:W-:-:S05]  /*fd80*/  IMAD.WIDE.U32 R2, R11, R18, R2 ;  /* 0x000000120b027225 */ /* 0x000fca00078e0002 */
[----:B-1----:R-:W1:Y:S01]  /*fd90*/  LDC R21, c[0x0][0x658] ;  /* 0x00019600ff157b82 */ /* 0x002e620000000800 */
[----:B------:R-:W-:Y:S01]  /*fda0*/  IMAD R11, R11, R19, R4 ;  /* 0x000000130b0b7224 */ /* 0x000fe200078e0204 */
[----:B0-----:R-:W-:-:S03]  /*fdb0*/  ISETP.NE.U32.AND P0, PT, R22, RZ, PT ;  /* 0x000000ff1600720c */ /* 0x001fc60003f05070 */
[----:B------:R-:W-:Y:S01]  /*fdc0*/  IMAD.IADD R3, R3, 0x1, R11 ;  /* 0x0000000103037824 */ /* 0x000fe200078e020b */
[----:B------:R-:W-:Y:S02]  /*fdd0*/  ISETP.NE.AND.EX P0, PT, R23, RZ, PT, P0 ;  /* 0x000000ff1700720c */ /* 0x000fe40003f05300 */
[----:B------:R-:W0:Y:S02]  /*fde0*/  LDC R19, c[0x0][0x600] ;  /* 0x00018000ff137b82 */ /* 0x000e240000000800 */
[-CC-:B--2---:R-:W-:Y:S02]  /*fdf0*/  SHF.R.U64 R4, R2, R10.reuse, R3.reuse ;  /* 0x0000000a02047219 */ /* 0x184fe40000001203 */
[----:B------:R-:W-:Y:S01]  /*fe00*/  SHF.R.U32.HI R3, RZ, R10, R3 ;  /* 0x0000000aff037219 */ /* 0x000fe20000011603 */
[----:B------:R-:W-:-:S03]  /*fe10*/  IMAD.MOV.U32 R10, RZ, RZ, -0x1 ;  /* 0xffffffffff0a7424 */ /* 0x000fc600078e00ff */
[----:B------:R-:W2:Y:S01]  /*fe20*/  LDC R20, c[0x0][0x648] ;  /* 0x00019200ff147b82 */ /* 0x000ea20000000800 */
[-CC-:B---3--:R-:W-:Y:S02]  /*fe30*/  SHF.R.U64 R17, R4, R12.reuse, R3.reuse ;  /* 0x0000000c04117219 */ /* 0x188fe40000001203 */
[----:B------:R-:W-:-:S05]  /*fe40*/  SHF.R.U32.HI R2, RZ, R12, R3 ;  /* 0x0000000cff027219 */ /* 0x000fca0000011603 */
[----:B------:R-:W3:Y:S01]  /*fe50*/  LDC R24, c[0x0][0x638] ;  /* 0x00018e00ff187b82 */ /* 0x000ee20000000800 */
[-CC-:B-1----:R-:W-:Y:S02]  /*fe60*/  SHF.R.U64 R18, R17, R21.reuse, R2.reuse ;  /* 0x0000001511127219 */ /* 0x182fe40000001202 */
[-C--:B------:R-:W-:Y:S02]  /*fe70*/  SHF.L.U32 R10, R10, R21.reuse, RZ ;  /* 0x000000150a0a7219 */ /* 0x080fe400000006ff */
[----:B------:R-:W-:Y:S01]  /*fe80*/  SHF.R.U32.HI R3, RZ, R21, R2 ;  /* 0x00000015ff037219 */ /* 0x000fe20000011602 */
[----:B------:R-:W-:Y:S01]  /*fe90*/  IMAD.MOV.U32 R2, RZ, RZ, R18 ;  /* 0x000000ffff027224 */ /* 0x000fe200078e0012 */
[----:B------:R-:W-:Y:S01]  /*fea0*/  LOP3.LUT R28, RZ, R10, RZ, 0x33, !PT ;  /* 0x0000000aff1c7212 */ /* 0x000fe200078e33ff */
[----:B------:R-:W1:Y:S01]  /*feb0*/  LDC R25, c[0x0][0x610] ;  /* 0x00018400ff197b82 */ /* 0x000e620000000800 */
        /* <DEDUP_REMOVED lines=11> */
.L_x_70:
[----:B------:R-:W4:Y:S01]  /*ff70*/  LDC R10, c[0x0][0x65c] ;  /* 0x00019700ff0a7b82 */ /* 0x000f220000000800 */
[----:B--2---:R-:W-:Y:S01]  /*ff80*/  SHF.R.U64 R3, R2, R20, R3 ;  /* 0x0000001402037219 */ /* 0x004fe20000001203 */
[----:B0-----:R-:W-:Y:S01]  /*ff90*/  VIADD R11, R19, 0xffffffff ;  /* 0xffffffff130b7836 */ /* 0x001fe20000000000 */
[----:B------:R-:W-:Y:S01]  /*ffa0*/  SHF.L.U32 R26, R26, R21, RZ ;  /* 0x000000151a1a7219 */ /* 0x000fe200000006ff */
[----:B------:R-:W-:Y:S01]  /*ffb0*/  IMAD.MOV.U32 R13, RZ, RZ, R14 ;  /* 0x000000ffff0d7224 */ /* 0x000fe200078e000e */
[----:B------:R-:W-:Y:S01]  /*ffc0*/  LOP3.LUT R2, R17, R28, RZ, 0xc0, !PT ;  /* 0x0000001c11027212 */ /* 0x000fe200078ec0ff */
[----:B------:R-:W-:-:S04]  /*ffd0*/  IMAD.MOV R7, RZ, RZ, -R3 ;  /* 0x000000ffff077224 */ /* 0x000fc800078e0a03 */
[----:B------:R-:W-:Y:S02]  /*ffe0*/  IMAD R3, R26, R3, R2 ;  /* 0x000000031a037224 */ /* 0x000fe400078e0202 */
[----:B---3--:R-:W-:Y:S01]  /*fff0*/  IMAD R2, R7, R24, R18 ;  /* 0x0000001807027224 */ /* 0x008fe200078e0212 */
[----:B----4-:R-:W-:-:S13]  /*10000*/  ISETP.NE.AND P0, PT, R10, 0x1, PT ;  /* 0x000000010a00780c */ /* 0x010fda0003f05270 */
[----:B------:R-:W-:Y:S01]  /*10010*/  @P0 IMAD R8, R9, R16, R6 ;  /* 0x0000001009080224 */ /* 0x000fe200078e0206 */
[----:B------:R-:W-:-:S03]  /*10020*/  LOP3.LUT R9, R4, R11, RZ, 0xc0, !PT ;  /* 0x0000000b04097212 */ /* 0x000fc600078ec0ff */
[----:B-1----:R-:W-:Y:S02]  /*10030*/  IMAD R4, R3, R25, R8 ;  /* 0x0000001903047224 */ /* 0x002fe400078e0208 */
[----:B------:R-:W-:Y:S02]  /*10040*/  IMAD.MOV.U32 R3, RZ, RZ, 0x1 ;  /* 0x00000001ff037424 */ /* 0x000fe400078e00ff */
[----:B------:R-:W-:-:S03]  /*10050*/  IMAD R7, R2, R19, R9 ;  /* 0x0000001302077224 */ /* 0x000fc600078e0209 */
[----:B------:R-:W-:Y:S02]  /*10060*/  PRMT R2, R3, 0x7610, R2 ;  /* 0x0000761003027816 */ /* 0x000fe40000000002 */
[----:B------:R-:W-:Y:S02]  /*10070*/  SEL R3, R7, R4, !P0 ;  /* 0x0000000407037207 */ /* 0x000fe40004000000 */
[----:B------:R-:W-:-:S07]  /*10080*/  SEL R4, R4, R7, !P0 ;  /* 0x0000000704047207 */ /* 0x000fce0004000000 */
.L_x_68:
[----:B------:R-:W-:-:S08]  /*10090*/  NOP ;  /* 0x0000000000007918 */ /* 0x000fd00000000000 */
[----:B-1----:R-:W0:-:S00]  /*100a0*/  USETMAXREG.DEALLOC.CTAPOOL 0x28 ;  /* 0x00000028000079c8 */ /* 0x002e0000080e0500 */
[----:B0-----:R-:W-:-:S13]  /*100b0*/  ISETP.NE.AND P0, PT, R5, RZ, PT ;  /* 0x000000ff0500720c */ /* 0x001fda0003f05270 */
[----:B------:R-:W-:Y:S05]  /*100c0*/  @P0 EXIT ;  /* 0x000000000000094d */ /* 0x000fea0003800000 */
[----:B------:R-:W-:Y:S01]  /*100d0*/  LOP3.LUT P0, RZ, R2, 0xff, RZ, 0xc0, !PT ;  /* 0x000000ff02ff7812 */ /* 0x000fe2000780c0ff */
[----:B------:R-:W-:Y:S02]  /*100e0*/  IMAD.MOV.U32 R6, RZ, RZ, 0x1 ;  /* 0x00000001ff067424 */ /* 0x000fe400078e00ff */
[----:B------:R-:W-:-:S10]  /*100f0*/  IMAD.MOV.U32 R14, RZ, RZ, RZ ;  /* 0x000000ffff0e7224 */ /* 0x000fd400078e00ff */
[----:B------:R-:W-:Y:S05]  /*10100*/  @!P0 BRA `(.L_x_71) ;  /* 0x0000000c00548947 */ /* 0x000fea0003800000 */
[----:B------:R-:W0:Y:S01]  /*10110*/  LDC R2, c[0x0][0x28c] ;  /* 0x0000a300ff027b82 */ /* 0x000e220000000800 */
[----:B------:R-:W1:Y:S01]  /*10120*/  S2R R8, SR_CgaCtaId ;  /* 0x0000000000087919 */ /* 0x000e620000008800 */
[----:B------:R-:W-:Y:S01]  /*10130*/  ULDC UR5, c[0x0][0x600] ;  /* 0x0001800000057ab9 */ /* 0x000fe20000000800 */
[----:B------:R-:W-:Y:S01]  /*10140*/  ULDC UR4, c[0x0][0xc] ;  /* 0x0000030000047ab9 */ /* 0x000fe20000000800 */
[----:B------:R-:W-:Y:S01]  /*10150*/  UIADD3 UR16, UR5, -0x1, URZ ;  /* 0xffffffff05107890 */ /* 0x000fe2000fffe03f */
[----:B------:R-:W-:Y:S01]  /*10160*/  BSSY B0, `(.L_x_71) ;  /* 0x00000cf000007945 */ /* 0x000fe20003800000 */
[----:B------:R-:W-:Y:S01]  /*10170*/  ULDC UR6, c[0x0][0x658] ;  /* 0x0001960000067ab9 */ /* 0x000fe20000000800 */
[----:B------:R-:W-:Y:S01]  /*10180*/  ULDC UR5, c[0x0][0x10] ;  /* 0x0000040000057ab9 */ /* 0x000fe20000000800 */
[----:B------:R-:W-:Y:S01]  /*10190*/  UMOV UR7, 0xffffffff ;  /* 0xffffffff00077882 */ /* 0x000fe20000000000 */
[----:B------:R-:W-:Y:S01]  /*101a0*/  UMOV UR8, 0x1 ;  /* 0x0000000100087882 */ /* 0x000fe20000000000 */
[----:B------:R-:W-:Y:S01]  /*101b0*/  UIMAD.WIDE.U32 UR4, UR4, UR5, URZ ;  /* 0x00000005040472a5 */ /* 0x000fe2000f8e003f */
[----:B------:R-:W-:Y:S01]  /*101c0*/  IMAD.MOV.U32 R12, RZ, RZ, 0x1 ;  /* 0x00000001ff0c7424 */ /* 0x000fe200078e00ff */
[----:B------:R-:W-:Y:S01]  /*101d0*/  USHF.L.U32 UR7, UR7, UR6, URZ ;  /* 0x0000000607077299 */ /* 0x000fe2000800063f */
[----:B------:R-:W-:Y:S01]  /*101e0*/  LOP3.LUT R11, R0, 0x2, RZ, 0xfc, !PT ;  /* 0x00000002000b7812 */ /* 0x000fe200078efcff */
[----:B------:R-:W-:Y:S01]  /*101f0*/  USHF.L.U32 UR18, UR8, UR6, URZ ;  /* 0x0000000608127299 */ /* 0x000fe2000800063f */
[----:B------:R-:W-:Y:S01]  /*10200*/  IMAD.MOV.U32 R6, RZ, RZ, 0x1 ;  /* 0x00000001ff067424 */ /* 0x000fe200078e00ff */
[----:B------:R-:W-:Y:S01]  /*10210*/  ULOP3.LUT UR17, URZ, UR7, URZ, 0x33, !UPT ;  /* 0x000000073f117292 */ /* 0x000fe2000f8e333f */
[----:B------:R-:W-:Y:S01]  /*10220*/  IMAD.MOV.U32 R14, RZ, RZ, RZ ;  /* 0x000000ffff0e7224 */ /* 0x000fe200078e00ff */
[----:B------:R-:W-:Y:S01]  /*10230*/  ULDC UR6, c[0x0][0x14] ;  /* 0x0000050000067ab9 */ /* 0x000fe20000000800 */
[----:B------:R-:W-:Y:S01]  /*10240*/  ULDC.64 UR22, c[0x0][0x198] ;  /* 0x0000660000167ab9 */ /* 0x000fe20000000a00 */
[----:B------:R-:W-:-:S02]  /*10250*/  UIMAD.WIDE.U32 UR20, UR4, UR6, URZ ;  /* 0x00000006041472a5 */ /* 0x000fc4000f8e003f */
[----:B------:R-:W-:Y:S01]  /*10260*/  UIMAD UR13, UR5, UR6, URZ ;  /* 0x00000006050d72a4 */ /* 0x000fe2000f8e023f */
[----:B0-----:R-:W-:-:S03]  /*10270*/  VIADD R2, R2, 0x3f ;  /* 0x0000003f02027836 */ /* 0x001fc60000000000 */
[----:B------:R-:W-:Y:S02]  /*10280*/  UIADD3 UR13, UR21, UR13, URZ ;  /* 0x0000000d150d7290 */ /* 0x000fe4000fffe03f */
[----:B------:R-:W-:-:S04]  /*10290*/  SHF.R.S32.HI R5, RZ, 0x1f, R2 ;  /* 0x0000001fff057819 */ /* 0x000fc80000011402 */
[----:B------:R-:W-:Y:S02]  /*102a0*/  LEA.HI R5, R5, R2, RZ, 0x6 ;  /* 0x0000000205057211 */ /* 0x000fe400078f30ff */
[----:B-1----:R-:W-:Y:S02]  /*102b0*/  LOP3.LUT R8, R8, 0x1, RZ, 0xc0, !PT ;  /* 0x0000000108087812 */ /* 0x002fe400078ec0ff */
[----:B------:R-:W-:-:S05]  /*102c0*/  SHF.R.S32.HI R7, RZ, 0x6, R5 ;  /* 0x00000006ff077819 */ /* 0x000fca0000011405 */
[----:B------:R-:W-:-:S07]  /*102d0*/  VIADD R9, R7, 0x1 ;  /* 0x0000000107097836 */ /* 0x000fce0000000000 */
.L_x_82:
[----:B------:R-:W-:-:S03]  /*102e0*/  UMOV UR4, 0xffffffff ;  /* 0xffffffff00047882 */ /* 0x000fc60000000000 */
[----:B------:R-:W-:Y:S05]  /*102f0*/  BRA.DIV UR4, `(.L_x_72) ;  /* 0x0000001204107947 */ /* 0x000fea000b800000 */
[----:B------:R-:W-:-:S13]  /*10300*/  ELECT P0, URZ, PT ;  /* 0x00000000003f782f */ /* 0x000fda0003800000 */
.L_x_95:
[----:B------:R-:W0:Y:S01]  /*10310*/  LDC R2, c[0x0][0x28c] ;  /* 0x0000a300ff027b82 */ /* 0x000e220000000800 */
[----:B------:R-:W-:Y:S01]  /*10320*/  BSSY B1, `(.L_x_73) ;  /* 0x000003a000017945 */ /* 0x000fe20003800000 */
[----:B0-----:R-:W-:-:S13]  /*10330*/  ISETP.LT.OR P0, PT, R2, 0x1, !P0 ;  /* 0x000000010200780c */ /* 0x001fda0004701670 */
[----:B------:R-:W-:Y:S05]  /*10340*/  @P0 BRA `(.L_x_74) ;  /* 0x0000000000dc0947 */ /* 0x000fea0003800000 */
[----:B------:R-:W-:Y:S02]  /*10350*/  IMAD R10, R3, 0x2, R8 ;  /* 0x00000002030a7824 */ /* 0x000fe400078e0208 */
[----:B------:R-:W-:Y:S02]  /*10360*/  IMAD.SHL.U32 R16, R4, 0x200, RZ ;  /* 0x0000020004107824 */ /* 0x000fe400078e00ff */
[----:B------:R-:W-:Y:S02]  /*10370*/  IMAD.MOV.U32 R19, RZ, RZ, RZ ;  /* 0x000000ffff137224 */ /* 0x000fe400078e00ff */
[----:B------:R-:W-:Y:S02]  /*10380*/  IMAD.MOV.U32 R2, RZ, RZ, R9 ;  /* 0x000000ffff027224 */ /* 0x000fe400078e0009 */
[----:B------:R-:W-:Y:S02]  /*10390*/  IMAD.MOV.U32 R3, RZ, RZ, R6 ;  /* 0x000000ffff037224 */ /* 0x000fe400078e0006 */
[----:B------:R-:W-:-:S02]  /*103a0*/  IMAD.MOV.U32 R5, RZ, RZ, R14 ;  /* 0x000000ffff057224 */ /* 0x000fc400078e000e */
[----:B------:R-:W-:-:S07]  /*103b0*/  IMAD R15, R10, 0x18, RZ ;  /* 0x000000180a0f7824 */ /* 0x000fce00078e02ff */
.L_x_77:
[----:B------:R-:W0:Y:S01]  /*103c0*/  S2R R17, SR_CgaCtaId ;  /* 0x0000000000117919 */ /* 0x000e220000008800 */
[----:B------:R-:W-:Y:S01]  /*103d0*/  MOV R4, 0x400 ;  /* 0x0000040000047802 */ /* 0x000fe20000000f00 */
[----:B------:R-:W1:Y:S03]  /*103e0*/  S2R R10, SR_TID.X ;  /* 0x00000000000a7919 */ /* 0x000e660000002100 */
[----:B0-----:R-:W-:Y:S02]  /*103f0*/  LEA R18, R17, R4, 0x18 ;  /* 0x0000000411127211 */ /* 0x001fe400078ec0ff */
[----:B------:R-:W-:Y:S02]  /*10400*/  SHF.L.U32 R4, R3, 0x1f, RZ ;  /* 0x0000001f03047819 */ /* 0x000fe400000006ff */
[----:B-1----:R-:W-:Y:S01]  /*10410*/  LOP3.LUT P1, RZ, R10, 0x7f, RZ, 0xc0, !PT ;  /* 0x0000007f0aff7812 */ /* 0x002fe2000782c0ff */
[----:B------:R-:W-:-:S04]  /*10420*/  IMAD R17, R5, 0x8, R18 ;  /* 0x0000000805117824 */ /* 0x000fc800078e0212 */
[----:B------:R-:W0:Y:S08]  /*10430*/  SYNCS.PHASECHK.TRANS64.TRYWAIT P0, [R17+URZ+0x30], R4 ;  /* 0x00003004110075a7 */ /* 0x000e30000800017f */
[----:B------:R-:W1:Y:S01]  /*10440*/  @!P1 LDC R10, c[0x0][0x500] ;  /* 0x00014000ff0a9b82 */ /* 0x000e620000000800 */
[----:B0-----:R-:W-:Y:S05]  /*10450*/  @!P0 BRA `(.L_x_75) ;  /* 0x0000000c00d88947 */ /* 0x001fea0003800000 */
.L_x_96:
[----:B0-----:R-:W-:Y:S01]  /*10460*/  PRMT R4, R11, 0x9910, RZ ;  /* 0x000099100b047816 */ /* 0x001fe200000000ff */
[----:B-1----:R0:W-:Y:S03]  /*10470*/  @!P1 SYNCS.ARRIVE.TRANS64 RZ, [R17+URZ], R10 ;  /* 0x0000000a11ff99a7 */ /* 0x0021e6000800003f */
[----:B------:R-:W-:-:S13]  /*10480*/  ISETP.NE.AND P0, PT, R4, 0x2, PT ;  /* 0x000000020400780c */ /* 0x000fda0003f05270 */
[----:B0-----:R-:W-:Y:S05]  /*10490*/  @P0 BRA `(.L_x_76) ;  /* 0x0000000000040947 */ /* 0x001fea0003800000 */
[----:B------:R-:W-:Y:S01]  /*104a0*/  BPT.TRAP 0x1 ;  /* 0x000000040000795c */ /* 0x000fe20000300000 */
.L_x_76:
[----:B------:R-:W-:Y:S01]  /*104b0*/  IMAD R4, R5, 0x2, R8 ;  /* 0x0000000205047824 */ /* 0x000fe200078e0208 */
[----:B------:R-:W-:Y:S01]  /*104c0*/  R2UR UR9, R17 ;  /* 0x00000000110972ca */ /* 0x000fe200000e0000 */
[C-C-:B------:R-:W-:Y:S01]  /*104d0*/  IMAD R10, R5.reuse, 0x8000, R18.reuse ;  /* 0x00008000050a7824 */ /* 0x140fe200078e0212 */
[----:B------:R-:W-:Y:S01]  /*104e0*/  UIADD3 UR4, UP0, UR22, 0xf0, URZ ;  /* 0x000000f016047890 */ /* 0x000fe2000ff1e03f */
[----:B------:R-:W-:Y:S01]  /*104f0*/  IMAD R4, R4, 0x600, R18 ;  /* 0x0000060004047824 */ /* 0x000fe200078e0212 */
[----:B------:R-:W-:Y:S01]  /*10500*/  R2UR UR11, R16 ;  /* 0x00000000100b72ca */ /* 0x000fe200000e0000 */
[----:B------:R-:W-:Y:S01]  /*10510*/  VIADD R2, R2, 0xffffffff ;  /* 0xffffffff02027836 */ /* 0x000fe20000000000 */
[----:B------:R-:W-:Y:S01]  /*10520*/  R2UR UR5, R10 ;  /* 0x000000000a0572ca */ /* 0x000fe200000e0000 */
[----:B------:R-:W-:Y:S01]  /*10530*/  UIADD3 UR24, UP1, UR22, 0x1f0, URZ ;  /* 0x000001f016187890 */ /* 0x000fe2000ff3e03f */
[----:B------:R-:W-:Y:S01]  /*10540*/  R2UR UR8, R4 ;  /* 0x00000000040872ca */ /* 0x000fe200000e0000 */
[----:B------:R-:W-:Y:S01]  /*10550*/  VIADD R5, R5, 0x1 ;  /* 0x0000000105057836 */ /* 0x000fe20000000000 */
[----:B------:R-:W-:Y:S01]  /*10560*/  R2UR UR10, R19 ;  /* 0x00000000130a72ca */ /* 0x000fe200000e0000 */
[----:B------:R-:W-:Y:S01]  /*10570*/  UIADD3.X UR25, URZ, UR23, URZ, UP1, !UPT ;  /* 0x000000173f197290 */ /* 0x000fe20008ffe43f */
[----:B------:R-:W-:Y:S01]  /*10580*/  R2UR UR12, R13 ;  /* 0x000000000d0c72ca */ /* 0x000fe200000e0000 */
[----:B------:R-:W-:Y:S01]  /*10590*/  UMOV UR6, 0x0 ;  /* 0x0000000000067882 */ /* 0x000fe20000000000 */
[----:B------:R-:W-:Y:S01]  /*105a0*/  R2UR UR19, R15 ;  /* 0x000000000f1372ca */ /* 0x000fe200000e0000 */
[----:B------:R-:W-:Y:S01]  /*105b0*/  UMOV UR7, 0x10000000 ;  /* 0x1000000000077882 */ /* 0x000fe20000000000 */
[----:B------:R-:W-:Y:S01]  /*105c0*/  ISETP.GT.AND P1, PT, R2, 0x1, PT ;  /* 0x000000010200780c */ /* 0x000fe20003f24270 */
[----:B------:R-:W-:Y:S01]  /*105d0*/  UMOV UR26, 0x30000 ;  /* 0x00030000001a7882 */ /* 0x000fe20000000000 */
[----:B------:R-:W-:Y:S01]  /*105e0*/  ISETP.NE.AND P0, PT, R5, 0x6, PT ;  /* 0x000000060500780c */ /* 0x000fe20003f05270 */
[----:B------:R-:W-:Y:S01]  /*105f0*/  UIADD3 UR14, UR5, 0x180, URZ ;  /* 0x00000180050e7890 */ /* 0x000fe2000fffe03f */
[----:B------:R-:W-:Y:S01]  /*10600*/  VIADD R19, R19, 0x40 ;  /* 0x0000004013137836 */ /* 0x000fe20000000000 */
[----:B------:R-:W-:Y:S01]  /*10610*/  UIADD3.X UR5, URZ, UR23, URZ, UP0, !UPT ;  /* 0x000000173f057290 */ /* 0x000fe200087fe43f */
[----:B------:R-:W-:Y:S01]  /*10620*/  SEL R4, RZ, 0x1, P0 ;  /* 0x00000001ff047807 */ /* 0x000fe20000000000 */
[----:B------:R-:W-:Y:S01]  /*10630*/  UIADD3 UR15, UR8, 0x30180, URZ ;  /* 0x00030180080f7890 */ /* 0x000fe2000fffe03f */
[----:B------:R-:W-:-:S02]  /*10640*/  SEL R5, R5, RZ, P0 ;  /* 0x000000ff05057207 */ /* 0x000fc40000000000 */
[----:B------:R-:W-:Y:S01]  /*10650*/  UMOV UR8, UR14 ;  /* 0x0000000e00087c82 */ /* 0x000fe20008000000 */
[----:B------:R-:W-:-:S03]  /*10660*/  LOP3.LUT R3, R3, R4, RZ, 0x3c, !PT ;  /* 0x0000000403037212 */ /* 0x000fc600078e3cff */
[----:B------:R0:W-:Y:S02]  /*10670*/  UTMALDG.3D [UR8], [UR4], desc[UR6] ;  /* 0x00000608040075b4 */ /* 0x0001e40008011000 */
[----:B0-----:R-:W-:Y:S01]  /*10680*/  UMOV UR8, UR15 ;  /* 0x0000000f00087c82 */ /* 0x001fe20008000000 */
[----:B------:R-:W-:Y:S02]  /*10690*/  UMOV UR11, UR19 ;  /* 0x00000013000b7c82 */ /* 0x000fe40008000000 */
[----:B------:R0:W-:Y:S02]  /*106a0*/  UTMALDG.3D.MULTICAST [UR8], [UR24], UR26, desc[UR6] ;  /* 0x00000608180073b4 */ /* 0x0001e4000801181a */
[----:B0-----:R-:W-:Y:S05]  /*106b0*/  @P1 BRA `(.L_x_77) ;  /* 0xfffffffc00401947 */ /* 0x001fea000383ffff */
.L_x_74:
[----:B------:R-:W-:Y:S05]  /*106c0*/  BSYNC B1 ;  /* 0x0000000000017941 */ /* 0x000fea0003800000 */
.L_x_73:
[----:B------:R-:W2:Y:S01]  /*106d0*/  LDL.LU R20, [R1] ;  /* 0x0000000001147983 */ /* 0x000ea20000300800 */
[----:B------:R-:W-:Y:S01]  /*106e0*/  LOP3.LUT P1, RZ, R12, 0xff, RZ, 0xc0, !PT ;  /* 0x000000ff0cff7812 */ /* 0x000fe2000782c0ff */
[C---:B------:R-:W-:Y:S01]  /*106f0*/  IMAD.IADD R14, R7.reuse, 0x1, R14 ;  /* 0x00000001070e7824 */ /* 0x040fe200078e020e */
[----:B------:R-:W-:Y:S01]  /*10700*/  ULDC.64 UR4, c[0x0][0x650] ;  /* 0x0001940000047ab9 */ /* 0x000fe20000000a00 */
[----:B------:R-:W3:Y:S01]  /*10710*/  LDL.LU R18, [R1+0x8] ;  /* 0x0000080001127983 */ /* 0x000ee20000300800 */
[C---:B------:R-:W-:Y:S01]  /*10720*/  ISETP.GE.U32.AND P2, PT, R7.reuse, 0x6, PT ;  /* 0x000000060700780c */ /* 0x040fe20003f46070 */
[----:B------:R-:W-:Y:S01]  /*10730*/  BSSY B1, `(.L_x_78) ;  /* 0x000006f000017945 */ /* 0x000fe20003800000 */
[----:B------:R-:W-:Y:S01]  /*10740*/  ISETP.GT.U32.AND P0, PT, R14, 0x5, PT ;  /* 0x000000050e00780c */ /* 0x000fe20003f04070 */
[----:B------:R-:W-:Y:S01]  /*10750*/  IMAD.MOV.U32 R13, RZ, RZ, -0x1 ;  /* 0xffffffffff0d7424 */ /* 0x000fe200078e00ff */
[----:B------:R-:W-:Y:S02]  /*10760*/  PRMT R12, RZ, 0x7610, R12 ;  /* 0x00007610ff0c7816 */ /* 0x000fe4000000000c */
[----:B------:R-:W-:-:S03]  /*10770*/  ISETP.LT.U32.AND P0, PT, R7, 0x6, P0 ;  /* 0x000000060700780c */ /* 0x000fc60000701070 */
[----:B------:R-:W0:Y:S01]  /*10780*/  @P1 S2R R3, SR_CgaCtaId ;  /* 0x0000000000031919 */ /* 0x000e220000008800 */
[----:B------:R-:W-:-:S04]  /*10790*/  @P1 MOV R2, 0x400 ;  /* 0x0000040000021802 */ /* 0x000fc80000000f00 */
[----:B0-----:R-:W-:Y:S01]  /*107a0*/  @P1 LEA R4, R3, R2, 0x18 ;  /* 0x0000000203041211 */ /* 0x001fe200078ec0ff */
[----:B------:R-:W-:-:S03]  /*107b0*/  IMAD.WIDE.U32 R2, R14, -0x55555555, RZ ;  /* 0xaaaaaaab0e027825 */ /* 0x000fc600078e00ff */
[----:B------:R0:W-:Y:S02]  /*107c0*/  @P1 SYNCS.ARRIVE.TRANS64.A1T0 RZ, [R4+URZ+0x78], RZ ;  /* 0x000078ff04ff19a7 */ /* 0x0001e4000810003f */
[----:B------:R-:W-:Y:S02]  /*107d0*/  SHF.R.U32.HI R5, RZ, 0x2, R3 ;  /* 0x00000002ff057819 */ /* 0x000fe40000011603 */
[----:B------:R-:W-:Y:S02]  /*107e0*/  SEL R3, RZ, 0x1, !P0 ;  /* 0x00000001ff037807 */ /* 0x000fe40004000000 */
[----:B------:R-:W-:Y:S01]  /*107f0*/  PRMT R2, RZ, 0x7610, R2 ;  /* 0x00007610ff027816 */ /* 0x000fe20000000002 */
[----:B------:R-:W-:Y:S01]  /*10800*/  IMAD R14, R5, -0x6, R14 ;  /* 0xfffffffa050e7824 */ /* 0x000fe200078e020e */
[----:B------:R-:W-:Y:S01]  /*10810*/  LOP3.LUT R6, R6, R3, RZ, 0x3c, !PT ;  /* 0x0000000306067212 */ /* 0x000fe200078e3cff */
[----:B0-----:R-:W-:Y:S02]  /*10820*/  IMAD.MOV.U32 R4, RZ, RZ, -0x1 ;  /* 0xffffffffff047424 */ /* 0x001fe400078e00ff */
[----:B------:R-:W-:Y:S01]  /*10830*/  IMAD.MOV.U32 R3, RZ, RZ, -0x1 ;  /* 0xffffffffff037424 */ /* 0x000fe200078e00ff */
[----:B------:R-:W-:-:S02]  /*10840*/  @P2 LOP3.LUT R6, R6, 0x1, R5, 0x78, !PT ;  /* 0x0000000106062812 */ /* 0x000fc400078e7805 */
[----:B---3--:R-:W-:-:S04]  /*10850*/  IADD3 R18, P1, R18, UR20, RZ ;  /* 0x0000001412127c10 */ /* 0x008fc8000ff3e0ff */
[----:B--2---:R-:W-:Y:S01]  /*10860*/  IADD3.X R20, R20, UR13, RZ, P1, !PT ;  /* 0x0000000d14147c10 */ /* 0x004fe20008ffe4ff */
[----:B------:R0:W-:Y:S01]  /*10870*/  STL [R1+0x8], R18 ;  /* 0x0000081201007387 */ /* 0x0001e20000100800 */
[----:B------:R-:W-:-:S03]  /*10880*/  ISETP.GE.U32.AND P0, PT, R18, UR4, PT ;  /* 0x0000000412007c0c */ /* 0x000fc6000bf06070 */
[----:B------:R0:W-:Y:S01]  /*10890*/  STL [R1], R20 ;  /* 0x0000001401007387 */ /* 0x0001e20000100800 */
[----:B------:R-:W-:-:S13]  /*108a0*/  ISETP.GE.U32.AND.EX P0, PT, R20, UR5, PT, P0 ;  /* 0x0000000514007c0c */ /* 0x000fda000bf06100 */
[----:B0-----:R-:W-:Y:S05]  /*108b0*/  @P0 BRA `(.L_x_79) ;  /* 0x0000000400580947 */ /* 0x001fea0003800000 */
[----:B------:R-:W0:Y:S01]  /*108c0*/  S2R R15, SR_CTAID.X ;  /* 0x00000000000f7919 */ /* 0x000e220000002500 */
[----:B------:R-:W-:Y:S01]  /*108d0*/  ULDC.64 UR4, c[0x0][0x628] ;  /* 0x00018a0000047ab9 */ /* 0x000fe20000000a00 */
[----:B------:R-:W1:Y:S01]  /*108e0*/  LDC R16, c[0x0][0x144] ;  /* 0x00005100ff107b82 */ /* 0x000e620000000800 */
[----:B------:R-:W-:Y:S01]  /*108f0*/  ISETP.NE.U32.AND P0, PT, RZ, UR4, PT ;  /* 0x00000004ff007c0c */ /* 0x000fe2000bf05070 */
[----:B------:R-:W2:Y:S01]  /*10900*/  S2R R10, SR_CTAID.Y ;  /* 0x00000000000a7919 */ /* 0x000ea20000002600 */
[----:B------:R-:W-:Y:S01]  /*10910*/  ULDC UR7, c[0x0][0x630] ;  /* 0x00018c0000077ab9 */ /* 0x000fe20000000800 */
[----:B------:R-:W-:Y:S01]  /*10920*/  ULDC UR8, c[0x0][0x150] ;  /* 0x0000540000087ab9 */ /* 0x000fe20000000800 */
[----:B------:R-:W-:Y:S01]  /*10930*/  ISETP.NE.AND.EX P0, PT, RZ, UR5, PT, P0 ;  /* 0x00000005ff007c0c */ /* 0x000fe2000bf05300 */
[----:B------:R-:W-:Y:S02]  /*10940*/  IMAD.MOV.U32 R2, RZ, RZ, R18 ;  /* 0x000000ffff027224 */ /* 0x000fe400078e0012 */
[----:B------:R-:W-:Y:S01]  /*10950*/  IMAD.MOV.U32 R3, RZ, RZ, R20 ;  /* 0x000000ffff037224 */ /* 0x000fe200078e0014 */
[----:B0-----:R-:W-:-:S09]  /*10960*/  I2FP.F32.U32 R17, R15 ;  /* 0x0000000f00117245 */ /* 0x001fd20000201000 */
[----:B------:R-:W-:Y:S05]  /*10970*/  @!P0 BRA `(.L_x_80) ;  /* 0x0000000000288947 */ /* 0x000fea0003800000 */
[----:B------:R-:W-:Y:S02]  /*10980*/  ULDC UR6, c[0x0][0x634] ;  /* 0x00018d0000067ab9 */ /* 0x000fe40000000800 */
[----:B------:R-:W-:-:S05]  /*10990*/  IADD3 R3, P0, R18, UR6, RZ ;  /* 0x0000000612037c10 */ /* 0x000fca000ff1e0ff */
[----:B------:R-:W-:-:S04]  /*109a0*/  IMAD.X R13, RZ, RZ, R20, P0 ;  /* 0x000000ffff0d7224 */ /* 0x000fc800000e0614 */
[----:B------:R-:W-:-:S04]  /*109b0*/  IMAD.WIDE.U32 R4, R13, UR4, RZ ;  /* 0x000000040d047c25 */ /* 0x000fc8000f8e00ff */
[----:B------:R-:W-:-:S04]  /*109c0*/  IMAD.WIDE.U32 R4, P0, R3, UR5, R4 ;  /* 0x0000000503047c25 */ /* 0x000fc8000f800004 */
[----:B------:R-:W-:-:S04]  /*109d0*/  IMAD.WIDE.U32 R2, R3, UR4, RZ ;  /* 0x0000000403027c25 */ /* 0x000fc8000f8e00ff */
[----:B------:R-:W-:Y:S01]  /*109e0*/  IMAD.MOV.U32 R2, RZ, RZ, R5 ;  /* 0x000000ffff027224 */ /* 0x000fe200078e0005 */
[----:B------:R-:W-:Y:S01]  /*109f0*/  IADD3 RZ, P1, R3, R4, RZ ;  /* 0x0000000403ff7210 */ /* 0x000fe20007f3e0ff */
[----:B------:R-:W-:-:S04]  /*10a00*/  IMAD.X R3, RZ, RZ, RZ, P0 ;  /* 0x000000ffff037224 */ /* 0x000fc800000e06ff */
[----:B------:R-:W-:-:S08]  /*10a10*/  IMAD.WIDE.U32.X R2, R13, UR5, R2, P1 ;  /* 0x000000050d027c25 */ /* 0x000fd000088e0402 */
.L_x_80:
[--C-:B------:R-:W-:Y:S01]  /*10a20*/  SHF.R.U64 R13, R2, UR7, R3.reuse ;  /* 0x00000007020d7c19 */ /* 0x100fe20008001203 */
[----:B------:R-:W-:Y:S01]  /*10a30*/  FMUL R4, R17, UR8 ;  /* 0x0000000811047c20 */ /* 0x000fe20008400000 */
[----:B------:R-:W-:Y:S01]  /*10a40*/  SHF.R.U32.HI R2, RZ, UR7, R3 ;  /* 0x00000007ff027c19 */ /* 0x000fe20008011603 */
[----:B------:R-:W-:Y:S01]  /*10a50*/  ULDC.64 UR4, c[0x0][0x620] ;  /* 0x0001880000047ab9 */ /* 0x000fe20000000a00 */
[----:B------:R-:W-:Y:S01]  /*10a60*/  IADD3 R17, P0, RZ, -R13, RZ ;  /* 0x8000000dff117210 */ /* 0x000fe20007f1e0ff */
[----:B------:R-:W-:Y:S01]  /*10a70*/  IMAD.MOV.U32 R3, RZ, RZ, R20 ;  /* 0x000000ffff037224 */ /* 0x000fe200078e0014 */
[----:B------:R-:W-:Y:S01]  /*10a80*/  ULDC.64 UR6, c[0x0][0x640] ;  /* 0x0001900000067ab9 */ /* 0x000fe20000000a00 */
[----:B------:R-:W0:Y:S02]  /*10a90*/  F2I.U32.TRUNC.NTZ R4, R4 ;  /* 0x0000000400047305 */ /* 0x000e24000020f000 */
[----:B------:R-:W-:Y:S01]  /*10aa0*/  IMAD.X R2, RZ, RZ, ~R2, P0 ;  /* 0x000000ffff027224 */ /* 0x000fe200000e0e02 */
[----:B------:R-:W-:-:S03]  /*10ab0*/  ISETP.NE.U32.AND P0, PT, RZ, UR6, PT ;  /* 0x00000006ff007c0c */ /* 0x000fc6000bf05070 */
[----:B------:R-:W-:Y:S01]  /*10ac0*/  IMAD R2, R2, UR4, RZ ;  /* 0x0000000402027c24 */ /* 0x000fe2000f8e02ff */
[----:B------:R-:W-:-:S03]  /*10ad0*/  ISETP.NE.AND.EX P0, PT, RZ, UR7, PT, P0 ;  /* 0x00000007ff007c0c */ /* 0x000fc6000bf05300 */
[----:B------:R-:W-:Y:S01]  /*10ae0*/  IMAD R5, R17, UR5, R2 ;  /* 0x0000000511057c24 */ /* 0x000fe2000f8e0202 */
[----:B------:R-:W-:Y:S01]  /*10af0*/  ULDC UR5, c[0x0][0x154] ;  /* 0x0000550000057ab9 */ /* 0x000fe20000000800 */
[----:B------:R-:W-:-:S04]  /*10b00*/  IMAD.MOV.U32 R2, RZ, RZ, R18 ;  /* 0x000000ffff027224 */ /* 0x000fc800078e0012 */
[----:B------:R-:W-:Y:S01]  /*10b10*/  IMAD.WIDE.U32 R2, R17, UR4, R2 ;  /* 0x0000000411027c25 */ /* 0x000fe2000f8e0002 */
[----:B------:R-:W-:-:S03]  /*10b20*/  ULDC UR4, c[0x0][0x618] ;  /* 0x0001860000047ab9 */ /* 0x000fc60000000800 */
[----:B0-----:R-:W-:Y:S01]  /*10b30*/  IMAD.MOV R17, RZ, RZ, -R4 ;  /* 0x000000ffff117224 */ /* 0x001fe200078e0a04 */
[----:B--2---:R-:W-:Y:S01]  /*10b40*/  I2FP.F32.U32 R4, R10 ;  /* 0x0000000a00047245 */ /* 0x004fe20000201000 */
[----:B------:R-:W-:Y:S02]  /*10b50*/  IMAD.IADD R3, R3, 0x1, R5 ;  /* 0x0000000103037824 */ /* 0x000fe400078e0205 */
[----:B-1----:R-:W-:Y:S02]  /*10b60*/  IMAD R15, R16, R17, R15 ;  /* 0x00000011100f7224 */ /* 0x002fe400078e020f */
[----:B------:R-:W0:Y:S01]  /*10b70*/  LDC R17, c[0x0][0x148] ;  /* 0x00005200ff117b82 */ /* 0x000e220000000800 */
[----:B------:R-:W-:Y:S01]  /*10b80*/  FMUL R4, R4, UR5 ;  /* 0x0000000504047c20 */ /* 0x000fe20008400000 */
[--C-:B------:R-:W-:Y:S02]  /*10b90*/  SHF.R.U64 R16, R2, UR4, R3.reuse ;  /* 0x0000000402107c19 */ /* 0x100fe40008001203 */
[----:B------:R-:W-:Y:S01]  /*10ba0*/  SHF.R.U32.HI R3, RZ, UR4, R3 ;  /* 0x00000004ff037c19 */ /* 0x000fe20008011603 */
[----:B------:R1:W2:Y:S01]  /*10bb0*/  F2I.U32.TRUNC.NTZ R20, R4 ;  /* 0x0000000400147305 */ /* 0x0002a2000020f000 */
[----:B------:R-:W-:-:S02]  /*10bc0*/  ULDC UR4, c[0x0][0x608] ;  /* 0x0001820000047ab9 */ /* 0x000fc40000000800 */
[--C-:B------:R-:W-:Y:S02]  /*10bd0*/  SHF.R.U64 R19, R16, UR4, R3.reuse ;  /* 0x0000000410137c19 */ /* 0x100fe40008001203 */
[----:B------:R-:W-:Y:S01]  /*10be0*/  SHF.R.U32.HI R2, RZ, UR4, R3 ;  /* 0x00000004ff027c19 */ /* 0x000fe20008011603 */
[----:B------:R-:W-:-:S03]  /*10bf0*/  ULDC UR4, c[0x0][0x658] ;  /* 0x0001960000047ab9 */ /* 0x000fc60000000800 */
[--C-:B------:R-:W-:Y:S02]  /*10c00*/  SHF.R.U64 R18, R19, UR4, R2.reuse ;  /* 0x0000000413127c19 */ /* 0x100fe40008001202 */
[----:B------:R-:W-:-:S03]  /*10c10*/  SHF.R.U32.HI R21, RZ, UR4, R2 ;  /* 0x00000004ff157c19 */ /* 0x000fc60008011602 */
[----:B------:R-:W-:Y:S02]  /*10c20*/  IMAD.MOV.U32 R2, RZ, RZ, R18 ;  /* 0x000000ffff027224 */ /* 0x000fe400078e0012 */
[----:B------:R-:W-:Y:S01]  /*10c30*/  IMAD.MOV.U32 R3, RZ, RZ, R21 ;  /* 0x000000ffff037224 */ /* 0x000fe200078e0015 */
[----:B-12---:R-:W-:Y:S06]  /*10c40*/  @!P0 BRA `(.L_x_81) ;  /* 0x0000000000288947 */ /* 0x006fec0003800000 */
        /* <DEDUP_REMOVED lines=10> */
.L_x_81:
[----:B------:R-:W1:Y:S01]  /*10cf0*/  LDC R4, c[0x0][0x65c] ;  /* 0x00019700ff047b82 */ /* 0x000e620000000800 */
[----:B------:R-:W-:Y:S01]  /*10d00*/  ULDC UR4, c[0x0][0x648] ;  /* 0x0001920000047ab9 */ /* 0x000fe20000000800 */
[----:B------:R-:W-:Y:S01]  /*10d10*/  LOP3.LUT R19, R19, UR17, RZ, 0xc0, !PT ;  /* 0x0000001113137c12 */ /* 0x000fe2000f8ec0ff */
[----:B------:R-:W-:Y:S01]  /*10d20*/  IMAD.MOV R20, RZ, RZ, -R20 ;  /* 0x000000ffff147224 */ /* 0x000fe200078e0a14 */
[----:B------:R-:W-:Y:S01]  /*10d30*/  SHF.R.U64 R2, R2, UR4, R3 ;  /* 0x0000000402027c19 */ /* 0x000fe20008001203 */
[----:B------:R-:W-:Y:S01]  /*10d40*/  ULDC UR4, c[0x0][0x638] ;  /* 0x00018e0000047ab9 */ /* 0x000fe20000000800 */
[----:B------:R-:W-:Y:S01]  /*10d50*/  LOP3.LUT R5, R16, UR16, RZ, 0xc0, !PT ;  /* 0x0000001010057c12 */ /* 0x000fe2000f8ec0ff */
[----:B------:R-:W-:Y:S02]  /*10d60*/  ULDC UR5, c[0x0][0x610] ;  /* 0x0001840000057ab9 */ /* 0x000fe40000000800 */
[----:B------:R-:W-:Y:S02]  /*10d70*/  IMAD.MOV R3, RZ, RZ, -R2 ;  /* 0x000000ffff037224 */ /* 0x000fe400078e0a02 */
[----:B------:R-:W-:-:S02]  /*10d80*/  IMAD R2, R2, UR18, R19 ;  /* 0x0000001202027c24 */ /* 0x000fc4000f8e0213 */
[----:B------:R-:W-:Y:S01]  /*10d90*/  IMAD R18, R3, UR4, R18 ;  /* 0x0000000403127c24 */ /* 0x000fe2000f8e0212 */
[----:B------:R-:W-:-:S03]  /*10da0*/  ULDC UR4, c[0x0][0x600] ;  /* 0x0001800000047ab9 */ /* 0x000fc60000000800 */
[----:B------:R-:W-:Y:S01]  /*10db0*/  IMAD R18, R18, UR4, R5 ;  /* 0x0000000412127c24 */ /* 0x000fe2000f8e0205 */
[----:B-1----:R-:W-:-:S13]  /*10dc0*/  ISETP.NE.AND P0, PT, R4, 0x1, PT ;  /* 0x000000010400780c */ /* 0x002fda0003f05270 */
[----:B0-----:R-:W-:-:S04]  /*10dd0*/  @P0 IMAD R15, R17, R20, R10 ;  /* 0x00000014110f0224 */ /* 0x001fc800078e020a */
[----:B------:R-:W-:Y:S02]  /*10de0*/  IMAD R15, R2, UR5, R15 ;  /* 0x00000005020f7c24 */ /* 0x000fe4000f8e020f */
[----:B------:R-:W-:-:S03]  /*10df0*/  IMAD.MOV.U32 R2, RZ, RZ, 0x1 ;  /* 0x00000001ff027424 */ /* 0x000fc600078e00ff */
[----:B------:R-:W-:Y:S02]  /*10e00*/  SEL R3, R18, R15, !P0 ;  /* 0x0000000f12037207 */ /* 0x000fe40004000000 */
[----:B------:R-:W-:-:S07]  /*10e10*/  SEL R4, R15, R18, !P0 ;  /* 0x000000120f047207 */ /* 0x000fce0004000000 */
.L_x_79:
[----:B------:R-:W-:Y:S05]  /*10e20*/  BSYNC B1 ;  /* 0x0000000000017941 */ /* 0x000fea0003800000 */
.L_x_78:
[----:B------:R-:W-:-:S13]  /*10e30*/  LOP3.LUT P0, RZ, R2, 0xff, RZ, 0xc0, !PT ;  /* 0x000000ff02ff7812 */ /* 0x000fda000780c0ff */
[----:B------:R-:W-:Y:S05]  /*10e40*/  @P0 BRA `(.L_x_82) ;  /* 0xfffffff400240947 */ /* 0x000fea000383ffff */
[----:B------:R-:W-:Y:S05]  /*10e50*/  BSYNC B0 ;  /* 0x0000000000007941 */ /* 0x000fea0003800000 */
.L_x_71:
[----:B------:R-:W-:-:S03]  /*10e60*/  UMOV UR4, 0xffffffff ;  /* 0xffffffff00047882 */ /* 0x000fc60000000000 */
[----:B------:R-:W-:Y:S05]  /*10e70*/  BRA.DIV UR4, `(.L_x_83) ;  /* 0x0000000604647947 */ /* 0x000fea000b800000 */
[----:B------:R-:W-:-:S13]  /*10e80*/  ELECT P0, URZ, PT ;  /* 0x00000000003f782f */ /* 0x000fda0003800000 */
.L_x_99:
[----:B------:R-:W-:Y:S04]  /*10e90*/  BSSY B0, `(.L_x_84) ;  /* 0x000003d000007945 */ /* 0x000fe80003800000 */
[----:B------:R-:W-:Y:S05]  /*10ea0*/  @!P0 BRA `(.L_x_85) ;  /* 0x0000000000ec8947 */ /* 0x000fea0003800000 */
[----:B------:R-:W-:-:S04]  /*10eb0*/  LOP3.LUT R0, R0, 0x2, RZ, 0xfc, !PT ;  /* 0x0000000200007812 */ /* 0x000fc800078efcff */
[----:B------:R-:W-:-:S13]  /*10ec0*/  ISETP.NE.AND P0, PT, R0, 0x3, PT ;  /* 0x000000030000780c */ /* 0x000fda0003f05270 */
[----:B------:R-:W-:Y:S05]  /*10ed0*/  @!P0 BRA `(.L_x_86) ;  /* 0x0000000000048947 */ /* 0x000fea0003800000 */
[----:B------:R-:W-:Y:S01]  /*10ee0*/  BPT.TRAP 0x1 ;  /* 0x000000040000795c */ /* 0x000fe20000300000 */
.L_x_86:
[----:B------:R-:W0:Y:S01]  /*10ef0*/  S2R R3, SR_CgaCtaId ;  /* 0x0000000000037919 */ /* 0x000e220000008800 */
[----:B------:R-:W-:-:S04]  /*10f00*/  MOV R0, 0x400 ;  /* 0x0000040000007802 */ /* 0x000fc80000000f00 */
[----:B0-----:R-:W-:Y:S02]  /*10f10*/  LEA R3, R3, R0, 0x18 ;  /* 0x0000000003037211 */ /* 0x001fe400078ec0ff */
[----:B------:R-:W-:-:S03]  /*10f20*/  SHF.L.U32 R0, R6, 0x1f, RZ ;  /* 0x0000001f06007819 */ /* 0x000fc600000006ff */
[----:B------:R-:W-:-:S04]  /*10f30*/  VIADD R3, R3, 0x30 ;  /* 0x0000003003037836 */ /* 0x000fc80000000000 */
[C---:B------:R-:W-:Y:S02]  /*10f40*/  IMAD R7, R14.reuse, 0x8, R3 ;  /* 0x000000080e077824 */ /* 0x040fe400078e0203 */
[----:B------:R-:W-:Y:S02]  /*10f50*/  VIADD R14, R14, 0x1 ;  /* 0x000000010e0e7836 */ /* 0x000fe40000000000 */
[----:B------:R-:W0:Y:S03]  /*10f60*/  SYNCS.PHASECHK.TRANS64.TRYWAIT P0, [R7+URZ], R0 ;  /* 0x00000000070075a7 */ /* 0x000e26000800017f */
[----:B------:R-:W-:-:S04]  /*10f70*/  ISETP.NE.AND P1, PT, R14, 0x6, PT ;  /* 0x000000060e00780c */ /* 0x000fc80003f25270 */
[----:B------:R-:W-:Y:S02]  /*10f80*/  SEL R5, RZ, 0x1, P1 ;  /* 0x00000001ff057807 */ /* 0x000fe40000800000 */
[----:B------:R-:W-:Y:S02]  /*10f90*/  SEL R14, R14, RZ, P1 ;  /* 0x000000ff0e0e7207 */ /* 0x000fe40000800000 */
[----:B------:R-:W-:-:S03]  /*10fa0*/  LOP3.LUT R5, R6, R5, RZ, 0x3c, !PT ;  /* 0x0000000506057212 */ /* 0x000fc600078e3cff */
[----:B------:R-:W-:Y:S01]  /*10fb0*/  IMAD R9, R14, 0x8, R3 ;  /* 0x000000080e097824 */ /* 0x000fe200078e0203 */
[----:B------:R-:W-:Y:S01]  /*10fc0*/  SHF.L.U32 R4, R5, 0x1f, RZ ;  /* 0x0000001f05047819 */ /* 0x000fe200000006ff */
[----:B0-----:R-:W-:Y:S06]  /*10fd0*/  @!P0 BRA `(.L_x_87) ;  /* 0x00000004002c8947 */ /* 0x001fec0003800000 */
.L_x_100:
[----:B------:R-:W1:Y:S01]  /*10fe0*/  SYNCS.PHASECHK.TRANS64.TRYWAIT P0, [R9+URZ], R4 ;  /* 0x00000004090075a7 */ /* 0x000e62000800017f */
[----:B0-----:R-:W-:-:S05]  /*10ff0*/  VIADD R0, R14, 0x1 ;  /* 0x000000010e007836 */ /* 0x001fca0000000000 */
[----:B------:R-:W-:-:S04]  /*11000*/  ISETP.NE.AND P1, PT, R0, 0x6, PT ;  /* 0x000000060000780c */ /* 0x000fc80003f25270 */
[----:B------:R-:W-:Y:S02]  /*11010*/  SEL R2, RZ, 0x1, P1 ;  /* 0x00000001ff027807 */ /* 0x000fe40000800000 */
[----:B------:R-:W-:Y:S02]  /*11020*/  SEL R0, R0, RZ, P1 ;  /* 0x000000ff00007207 */ /* 0x000fe40000800000 */
[----:B------:R-:W-:-:S03]  /*11030*/  LOP3.LUT R7, R5, R2, RZ, 0x3c, !PT ;  /* 0x0000000205077212 */ /* 0x000fc600078e3cff */
[----:B------:R-:W-:Y:S01]  /*11040*/  IMAD R6, R0, 0x8, R3 ;  /* 0x0000000800067824 */ /* 0x000fe200078e0203 */
[----:B------:R-:W-:Y:S01]  /*11050*/  SHF.L.U32 R5, R7, 0x1f, RZ ;  /* 0x0000001f07057819 */ /* 0x000fe200000006ff */
[----:B-1----:R-:W-:Y:S06]  /*11060*/  @!P0 BRA `(.L_x_88) ;  /* 0x00000004001c8947 */ /* 0x002fec0003800000 */
.L_x_101:
[----:B------:R-:W1:Y:S01]  /*11070*/  SYNCS.PHASECHK.TRANS64.TRYWAIT P0, [R6+URZ], R5 ;  /* 0x00000005060075a7 */ /* 0x000e62000800017f */
[----:B------:R-:W-:-:S05]  /*11080*/  VIADD R0, R0, 0x1 ;  /* 0x0000000100007836 */ /* 0x000fca0000000000 */
[----:B------:R-:W-:-:S04]  /*11090*/  ISETP.NE.AND P1, PT, R0, 0x6, PT ;  /* 0x000000060000780c */ /* 0x000fc80003f25270 */
[----:B------:R-:W-:Y:S02]  /*110a0*/  SEL R2, RZ, 0x1, P1 ;  /* 0x00000001ff027807 */ /* 0x000fe40000800000 */
[----:B------:R-:W-:Y:S02]  /*110b0*/  SEL R0, R0, RZ, P1 ;  /* 0x000000ff00007207 */ /* 0x000fe40000800000 */
[----:B------:R-:W-:-:S03]  /*110c0*/  LOP3.LUT R7, R7, R2, RZ, 0x3c, !PT ;  /* 0x0000000207077212 */ /* 0x000fc600078e3cff */
[----:B0-----:R-:W-:Y:S01]  /*110d0*/  IMAD R9, R0, 0x8, R3 ;  /* 0x0000000800097824 */ /* 0x001fe200078e0203 */
[----:B------:R-:W-:Y:S01]  /*110e0*/  SHF.L.U32 R4, R7, 0x1f, RZ ;  /* 0x0000001f07047819 */ /* 0x000fe200000006ff */
[----:B-1----:R-:W-:Y:S06]  /*110f0*/  @!P0 BRA `(.L_x_89) ;  /* 0x00000004000c8947 */ /* 0x002fec0003800000 */
.L_x_102:
        /* <DEDUP_REMOVED lines=9> */
.L_x_103:
[----:B------:R-:W1:Y:S01]  /*11190*/  SYNCS.PHASECHK.TRANS64.TRYWAIT P0, [R6+URZ], R5 ;  /* 0x00000005060075a7 */ /* 0x000e62000800017f */
[----:B------:R-:W-:-:S05]  /*111a0*/  VIADD R0, R0, 0x1 ;  /* 0x0000000100007836 */ /* 0x000fca0000000000 */
[----:B------:R-:W-:-:S04]  /*111b0*/  ISETP.NE.AND P1, PT, R0, 0x6, PT ;  /* 0x000000060000780c */ /* 0x000fc80003f25270 */
[----:B------:R-:W-:Y:S02]  /*111c0*/  SEL R2, RZ, 0x1, P1 ;  /* 0x00000001ff027807 */ /* 0x000fe40000800000 */
[----:B------:R-:W-:Y:S02]  /*111d0*/  SEL R0, R0, RZ, P1 ;  /* 0x000000ff00007207 */ /* 0x000fe40000800000 */
[----:B------:R-:W-:Y:S01]  /*111e0*/  LOP3.LUT R2, R7, R2, RZ, 0x3c, !PT ;  /* 0x0000000207027212 */ /* 0x000fe200078e3cff */
[----:B-1----:R-:W-:Y:S06]  /*111f0*/  @!P0 BRA `(.L_x_91) ;  /* 0x0000000000f48947 */ /* 0x002fec0003800000 */
.L_x_104:
[----:B------:R-:W-:Y:S01]  /*11200*/  IMAD R3, R0, 0x8, R3 ;  /* 0x0000000800037824 */ /* 0x000fe200078e0203 */
[----:B------:R-:W-:-:S07]  /*11210*/  SHF.L.U32 R0, R2, 0x1f, RZ ;  /* 0x0000001f02007819 */ /* 0x000fce00000006ff */
.L_x_92:
[----:B--2---:R2:W3:Y:S02]  /*11220*/  SYNCS.PHASECHK.TRANS64.TRYWAIT P0, [R3+URZ], R0 ;  /* 0x00000000030075a7 */ /* 0x0044e4000800017f */
[----:B---3--:R-:W-:Y:S05]  /*11230*/  @!P0 NANOSLEEP.SYNCS 0x989680 ;  /* 0x009896800000895d */ /* 0x008fea0003900000 */
[----:B------:R-:W3:Y:S02]  /*11240*/  @!P0 SYNCS.PHASECHK.TRANS64 P0, [R3+URZ], R0 ;  /* 0x00000000030085a7 */ /* 0x000ee4000800007f */
[----:B---3--:R-:W-:Y:S05]  /*11250*/  @!P0 BRA `(.L_x_92) ;  /* 0xfffffffc00f08947 */ /* 0x008fea000383ffff */
.L_x_85:
[----:B------:R-:W-:Y:S05]  /*11260*/  BSYNC B0 ;  /* 0x0000000000007941 */ /* 0x000fea0003800000 */
.L_x_84:
[----:B------:R-:W-:Y:S05]  /*11270*/  EXIT ;  /* 0x000000000000794d */ /* 0x000fea0003800000 */
.L_x_21:
[----:B-1----:R-:W-:-:S04]  /*11280*/  IMAD.U32 R16, RZ, RZ, UR7 ;  /* 0x00000007ff107e24 */ /* 0x002fc8000f8e00ff */
[----:B------:R1:W2:Y:S03]  /*11290*/  SYNCS.PHASECHK.TRANS64.TRYWAIT P0, [R16+URZ], R15 ;  /* 0x0000000f100075a7 */ /* 0x0002a6000800017f */
[----:B--2---:R-:W-:Y:S05]  /*112a0*/  @!P0 NANOSLEEP.SYNCS 0x989680 ;  /* 0x009896800000895d */ /* 0x004fea0003900000 */
[----:B------:R-:W2:Y:S02]  /*112b0*/  @!P0 SYNCS.PHASECHK.TRANS64 P0, [R16+URZ], R15 ;  /* 0x0000000f100085a7 */ /* 0x000ea4000800007f */
[----:B--2---:R-:W-:Y:S05]  /*112c0*/  @!P0 BRA `(.L_x_21) ;  /* 0xfffffffc00ec8947 */ /* 0x004fea000383ffff */
[----:B------:R-:W-:Y:S05]  /*112d0*/  BRA `(.L_x_20) ;  /* 0xffffff0800307947 */ /* 0x000fea000383ffff */
.L_x_27:
[----:B-1----:R-:W-:-:S04]  /*112e0*/  IMAD.U32 R210, RZ, RZ, UR12 ;  /* 0x0000000cffd27e24 */ /* 0x002fc8000f8e00ff */
[----:B------:R1:W2:Y:S03]  /*112f0*/  SYNCS.PHASECHK.TRANS64.TRYWAIT P0, [R210+URZ], R209 ;  /* 0x000000d1d20075a7 */ /* 0x0002a6000800017f */
[----:B--2---:R-:W-:Y:S05]  /*11300*/  @!P0 NANOSLEEP.SYNCS 0x989680 ;  /* 0x009896800000895d */ /* 0x004fea0003900000 */
[----:B------:R-:W2:Y:S02]  /*11310*/  @!P0 SYNCS.PHASECHK.TRANS64 P0, [R210+URZ], R209 ;  /* 0x000000d1d20085a7 */ /* 0x000ea4000800007f */
[----:B--2---:R-:W-:Y:S05]  /*11320*/  @!P0 BRA `(.L_x_27) ;  /* 0xfffffffc00ec8947 */ /* 0x004fea000383ffff */
[----:B------:R-:W-:Y:S05]  /*11330*/  BRA `(.L_x_26) ;  /* 0xffffff18007c7947 */ /* 0x000fea000383ffff */
.L_x_72:
[----:B------:R-:W-:Y:S01]  /*11340*/  BSSY B1, `(.L_x_93) ;  /* 0x0000006000017945 */ /* 0x000fe20003800000 */
[----:B------:R-:W-:-:S07]  /*11350*/  IMAD.MOV.U32 R2, RZ, RZ, -0x1 ;  /* 0xffffffffff027424 */ /* 0x000fce00078e00ff */
[----:B------:R-:W-:Y:S05]  /*11360*/  WARPSYNC.COLLECTIVE R2, `(.L_x_94) ;  /* 0x00000000020c7348 */ /* 0x000fea0003c00000 */
[----:B------:R-:W-:Y:S02]  /*11370*/  ELECT P0, UR62, PT ;  /* 0x00000000003e782f */ /* 0x000fe40003800000 */
[----:B------:R-:W-:Y:S01]  /*11380*/  MOV R2, UR62 ;  /* 0x0000003e00027c02 */ /* 0x000fe20008000f00 */
[----:B------:R-:W-:Y:S10]  /*11390*/  ENDCOLLECTIVE ;  /* 0x000000000000791b */ /* 0x000ff40003800000 */
.L_x_94:
[----:B------:R-:W-:Y:S05]  /*113a0*/  BSYNC B1 ;  /* 0x0000000000017941 */ /* 0x000fea0003800000 */
.L_x_93:
[----:B------:R-:W-:Y:S05]  /*113b0*/  BRA `(.L_x_95) ;  /* 0xffffffec00d47947 */ /* 0x000fea000383ffff */
.L_x_75:
[----:B0-----:R0:W2:Y:S02]  /*113c0*/  SYNCS.PHASECHK.TRANS64.TRYWAIT P0, [R17+URZ+0x30], R4 ;  /* 0x00003004110075a7 */ /* 0x0010a4000800017f */
[----:B--2---:R-:W-:Y:S05]  /*113d0*/  @!P0 NANOSLEEP.SYNCS 0x989680 ;  /* 0x009896800000895d */ /* 0x004fea0003900000 */
[----:B------:R-:W2:Y:S02]  /*113e0*/  @!P0 SYNCS.PHASECHK.TRANS64 P0, [R17+URZ+0x30], R4 ;  /* 0x00003004110085a7 */ /* 0x000ea4000800007f */
[----:B--2---:R-:W-:Y:S05]  /*113f0*/  @!P0 BRA `(.L_x_75) ;  /* 0xfffffffc00f08947 */ /* 0x004fea000383ffff */
[----:B------:R-:W-:Y:S05]  /*11400*/  BRA `(.L_x_96) ;  /* 0xfffffff000147947 */ /* 0x000fea000383ffff */
.L_x_83:
[----:B------:R-:W-:Y:S01]  /*11410*/  BSSY B0, `(.L_x_97) ;  /* 0x0000006000007945 */ /* 0x000fe20003800000 */
[----:B------:R-:W-:-:S07]  /*11420*/  IMAD.MOV.U32 R2, RZ, RZ, -0x1 ;  /* 0xffffffffff027424 */ /* 0x000fce00078e00ff */
[----:B------:R-:W-:Y:S05]  /*11430*/  WARPSYNC.COLLECTIVE R2, `(.L_x_98) ;  /* 0x00000000020c7348 */ /* 0x000fea0003c00000 */
[----:B------:R-:W-:Y:S02]  /*11440*/  ELECT P0, UR62, PT ;  /* 0x00000000003e782f */ /* 0x000fe40003800000 */
[----:B------:R-:W-:Y:S01]  /*11450*/  MOV R2, UR62 ;  /* 0x0000003e00027c02 */ /* 0x000fe20008000f00 */
[----:B------:R-:W-:Y:S10]  /*11460*/  ENDCOLLECTIVE ;  /* 0x000000000000791b */ /* 0x000ff40003800000 */
.L_x_98:
[----:B------:R-:W-:Y:S05]  /*11470*/  BSYNC B0 ;  /* 0x0000000000007941 */ /* 0x000fea0003800000 */
.L_x_97:
[----:B------:R-:W-:Y:S05]  /*11480*/  BRA `(.L_x_99) ;  /* 0xfffffff800807947 */ /* 0x000fea000383ffff */
.L_x_87:
[----:B0-----:R0:W1:Y:S02]  /*11490*/  SYNCS.PHASECHK.TRANS64.TRYWAIT P0, [R7+URZ], R0 ;  /* 0x00000000070075a7 */ /* 0x001064000800017f */
[----:B-1----:R-:W-:Y:S05]  /*114a0*/  @!P0 NANOSLEEP.SYNCS 0x989680 ;  /* 0x009896800000895d */ /* 0x002fea0003900000 */
[----:B------:R-:W1:Y:S02]  /*114b0*/  @!P0 SYNCS.PHASECHK.TRANS64 P0, [R7+URZ], R0 ;  /* 0x00000000070085a7 */ /* 0x000e64000800007f */
[----:B-1----:R-:W-:Y:S05]  /*114c0*/  @!P0 BRA `(.L_x_87) ;  /* 0xfffffffc00f08947 */ /* 0x002fea000383ffff */
[----:B------:R-:W-:Y:S05]  /*114d0*/  BRA `(.L_x_100) ;  /* 0xfffffff800c07947 */ /* 0x000fea000383ffff */
.L_x_88:
[----:B0-----:R0:W1:Y:S02]  /*114e0*/  SYNCS.PHASECHK.TRANS64.TRYWAIT P0, [R9+URZ], R4 ;  /* 0x00000004090075a7 */ /* 0x001064000800017f */
[----:B-1----:R-:W-:Y:S05]  /*114f0*/  @!P0 NANOSLEEP.SYNCS 0x989680 ;  /* 0x009896800000895d */ /* 0x002fea0003900000 */
[----:B------:R-:W1:Y:S02]  /*11500*/  @!P0 SYNCS.PHASECHK.TRANS64 P0, [R9+URZ], R4 ;  /* 0x00000004090085a7 */ /* 0x000e64000800007f */
[----:B-1----:R-:W-:Y:S05]  /*11510*/  @!P0 BRA `(.L_x_88) ;  /* 0xfffffffc00f08947 */ /* 0x002fea000383ffff */
[----:B------:R-:W-:Y:S05]  /*11520*/  BRA `(.L_x_101) ;  /* 0xfffffff800d07947 */ /* 0x000fea000383ffff */
.L_x_89:
[----:B0-----:R0:W1:Y:S02]  /*11530*/  SYNCS.PHASECHK.TRANS64.TRYWAIT P0, [R6+URZ], R5 ;  /* 0x00000005060075a7 */ /* 0x001064000800017f */
[----:B-1----:R-:W-:Y:S05]  /*11540*/  @!P0 NANOSLEEP.SYNCS 0x989680 ;  /* 0x009896800000895d */ /* 0x002fea0003900000 */
[----:B------:R-:W1:Y:S02]  /*11550*/  @!P0 SYNCS.PHASECHK.TRANS64 P0, [R6+URZ], R5 ;  /* 0x00000005060085a7 */ /* 0x000e64000800007f */
[----:B-1----:R-:W-:Y:S05]  /*11560*/  @!P0 BRA `(.L_x_89) ;  /* 0xfffffffc00f08947 */ /* 0x002fea000383ffff */
[----:B------:R-:W-:Y:S05]  /*11570*/  BRA `(.L_x_102) ;  /* 0xfffffff800e07947 */ /* 0x000fea000383ffff */
.L_x_90:
[----:B0-----:R0:W1:Y:S02]  /*11580*/  SYNCS.PHASECHK.TRANS64.TRYWAIT P0, [R9+URZ], R4 ;  /* 0x00000004090075a7 */ /* 0x001064000800017f */
[----:B-1----:R-:W-:Y:S05]  /*11590*/  @!P0 NANOSLEEP.SYNCS 0x989680 ;  /* 0x009896800000895d */ /* 0x002fea0003900000 */
[----:B------:R-:W1:Y:S02]  /*115a0*/  @!P0 SYNCS.PHASECHK.TRANS64 P0, [R9+URZ], R4 ;  /* 0x00000004090085a7 */ /* 0x000e64000800007f */
[----:B-1----:R-:W-:Y:S05]  /*115b0*/  @!P0 BRA `(.L_x_90) ;  /* 0xfffffffc00f08947 */ /* 0x002fea000383ffff */
[----:B------:R-:W-:Y:S05]  /*115c0*/  BRA `(.L_x_103) ;  /* 0xfffffff800f07947 */ /* 0x000fea000383ffff */
.L_x_91:
[----:B-1----:R1:W2:Y:S02]  /*115d0*/  SYNCS.PHASECHK.TRANS64.TRYWAIT P0, [R6+URZ], R5 ;  /* 0x00000005060075a7 */ /* 0x0022a4000800017f */
[----:B--2---:R-:W-:Y:S05]  /*115e0*/  @!P0 NANOSLEEP.SYNCS 0x989680 ;  /* 0x009896800000895d */ /* 0x004fea0003900000 */
[----:B------:R-:W2:Y:S02]  /*115f0*/  @!P0 SYNCS.PHASECHK.TRANS64 P0, [R6+URZ], R5 ;  /* 0x00000005060085a7 */ /* 0x000ea4000800007f */
[----:B--2---:R-:W-:Y:S05]  /*11600*/  @!P0 BRA `(.L_x_91) ;  /* 0xfffffffc00f08947 */ /* 0x004fea000383ffff */
[----:B------:R-:W-:Y:S05]  /*11610*/  BRA `(.L_x_104) ;  /* 0xfffffff800f87947 */ /* 0x000fea000383ffff */
.L_x_105:
[----:B------:R-:W-:-:S00]  /*11620*/  BRA `(.L_x_105) ;  /* 0xfffffffc00fc7947 */ /* 0x000fc0000383ffff */
[----:B------:R-:W-:-:S00]  /*11630*/  NOP ;  /* 0x0000000000007918 */ /* 0x000fc00000000000 */
        /* <DEDUP_REMOVED lines=12> */
.L_x_106:


//--------------------- .nv.shared._ZN7cutlass13device_kernelINS_4gemm6kernel13GemmUniversalIN4cute5tupleIJiiiiEEENS1_10collective13CollectiveMmaINS1_37MainloopSm90TmaGmmaWarpSpecializedFP8ILi6ENS5_IJNS4_1CILi2EEENSA_ILi1EEESC_EEENS1_35KernelTmaWarpSpecializedCooperativeEEENS5_IJNSA_ILi512EEENSA_ILi48EEENSA_ILi64EEEEEENS_12float_e4m3_tENS5_IJlSC_lEEESK_SL_NS4_8TiledMMAINS4_8MMA_AtomIJNS4_4SM904GMMA30MMA_64x16x32_F32E4M3E4M3_SS_TNILNSP_7ScaleInE1ELSR_1EEEEEENS4_6LayoutISD_NS5_IJSC_NSA_ILi0EEESV_EEEEENS5_IJNS4_10UnderscoreESY_SY_EEEEENS4_13SM90_TMA_LOADENS4_14ComposedLayoutINS4_7SwizzleILi2ELi4ELi3EEENS4_18smem_ptr_flag_bitsILi8EEENSU_INS5_IJNSA_ILi8EEESI_EEENS5_IJSI_SC_EEEEEEEvNS4_8identityENS4_23SM90_TMA_LOAD_MULTICASTES1B_vS1C_EENS_8epilogue10collective6detail29Sm90TmaWarpSpecializedAdapterINS1G_15DefaultEpilogueISK_SL_SL_NS1F_6thread17LinearCombinationISK_Li1EffLNS1K_9ScaleType4KindE0ELNS_15FloatRoundStyleE2ESK_EENS1_15EpilogueDefaultEEEEEvvEEEEvNT_6ParamsE --------------------------
	.section	.nv.shared._ZN7cutlass13device_kernelINS_4gemm6kernel13GemmUniversalIN4cute5tupleIJiiiiEEENS1_10collective13CollectiveMmaINS1_37MainloopSm90TmaGmmaWarpSpecializedFP8ILi6ENS5_IJNS4_1CILi2EEENSA_ILi1EEESC_EEENS1_35KernelTmaWarpSpecializedCooperativeEEENS5_IJNSA_ILi512EEENSA_ILi48EEENSA_ILi64EEEEEENS_12float_e4m3_tENS5_IJlSC_lEEESK_SL_NS4_8TiledMMAINS4_8MMA_AtomIJNS4_4SM904GMMA30MMA_64x16x32_F32E4M3E4M3_SS_TNILNSP_7ScaleInE1ELSR_1EEEEEENS4_6LayoutISD_NS5_IJSC_NSA_ILi0EEESV_EEEEENS5_IJNS4_10UnderscoreESY_SY_EEEEENS4_13SM90_TMA_LOADENS4_14ComposedLayoutINS4_7SwizzleILi2ELi4ELi3EEENS4_18smem_ptr_flag_bitsILi8EEENSU_INS5_IJNSA_ILi8EEESI_EEENS5_IJSI_SC_EEEEEEEvNS4_8identityENS4_23SM90_TMA_LOAD_MULTICASTES1B_vS1C_EENS_8epilogue10collective6detail29Sm90TmaWarpSpecializedAdapterINS1G_15DefaultEpilogueISK_SL_SL_NS1F_6thread17LinearCombinationISK_Li1EffLNS1K_9ScaleType4KindE0ELNS_15FloatRoundStyleE2ESK_EENS1_15EpilogueDefaultEEEEEvvEEEEvNT_6ParamsE,"aw",@nobits
	.sectionflags	@""
	.align	16
	.zero		1024


//--------------------- .nv.shared.reserved.0     --------------------------
	.section	.nv.shared.reserved.0,"aw",@nobits
	.weak		__nv_reservedSMEM_offset_0_alias
	.size		__nv_reservedSMEM_offset_0_alias, 0, 0
	.other		__nv_reservedSMEM_offset_0_alias,@"STO_CUDA_RESERVED_SHARED STV_DEFAULT"
__nv_reservedSMEM_offset_0_alias:
	.zero		0


//--------------------- .nv.global                --------------------------
	.section	.nv.global,"aw",@nobits
.nv.global:
	.type		_ZN40_INTERNAL_79b3f87e_4_k_cu_8b80d08c_138794cute1_E,@object
	.size		_ZN40_INTERNAL_79b3f87e_4_k_cu_8b80d08c_138794cute1_E,(_ZN40_INTERNAL_79b3f87e_4_k_cu_8b80d08c_138794cuda3std3__45__cpo6cbeginE - _ZN40_INTERNAL_79b3f87e_4_k_cu_8b80d08c_138794cute1_E)
_ZN40_INTERNAL_79b3f87e_4_k_cu_8b80d08c_138794cute1_E:
	.zero		1
	.type		_ZN40_INTERNAL_79b3f87e_4_k_cu_8b80d08c_138794cuda3std3__45__cpo6cbeginE,@object
	.size		_ZN40_INTERNAL_79b3f87e_4_k_cu_8b80d08c_138794cuda3std3__45__cpo6cbeginE,(_ZN40_INTERNAL_79b3f87e_4_k_cu_8b80d08c_138794cuda3std3__48in_placeE - _ZN40_INTERNAL_79b3f87e_4_k_cu_8b80d08c_138794cuda3std3__45__cpo6cbeginE)
_ZN40_INTERNAL_79b3f87e_4_k_cu_8b80d08c_138794cuda3std3__45__cpo6cbeginE:
	.zero		1
	.type		_ZN40_INTERNAL_79b3f87e_4_k_cu_8b80d08c_138794cuda3std3__48in_placeE,@object
	.size		_ZN40_INTERNAL_79b3f87e_4_k_cu_8b80d08c_138794cuda3std3__48in_placeE,(_ZN40_INTERNAL_79b3f87e_4_k_cu_8b80d08c_138794cuda3std6ranges3__45__cpo9iter_moveE - _ZN40_INTERNAL_79b3f87e_4_k_cu_8b80d08c_138794cuda3std3__48in_placeE)
_ZN40_INTERNAL_79b3f87e_4_k_cu_8b80d08c_138794cuda3std3__48in_placeE:
	.zero		1
	.type		_ZN40_INTERNAL_79b3f87e_4_k_cu_8b80d08c_138794cuda3std6ranges3__45__cpo9iter_moveE,@object
	.size		_ZN40_INTERNAL_79b3f87e_4_k_cu_8b80d08c_138794cuda3std6ranges3__45__cpo9iter_moveE,(_ZN40_INTERNAL_79b3f87e_4_k_cu_8b80d08c_138794cuda3std3__45__cpo5beginE - _ZN40_INTERNAL_79b3f87e_4_k_cu_8b80d08c_138794cuda3std6ranges3__45__cpo9iter_moveE)
_ZN40_INTERNAL_79b3f87e_4_k_cu_8b80d08c_138794cuda3std6ranges3__45__cpo9iter_moveE:
	.zero		1
	.type		_ZN40_INTERNAL_79b3f87e_4_k_cu_8b80d08c_138794cuda3std3__45__cpo5beginE,@object
	.size		_ZN40_INTERNAL_79b3f87e_4_k_cu_8b80d08c_138794cuda3std3__45__cpo5beginE,(_ZN40_INTERNAL_79b3f87e_4_k_cu_8b80d08c_138794cuda3std3__442_GLOBAL__N__79b3f87e_4_k_cu_8b80d08c_138796ignoreE - _ZN40_INTERNAL_79b3f87e_4_k_cu_8b80d08c_138794cuda3std3__45__cpo5beginE)
_ZN40_INTERNAL_79b3f87e_4_k_cu_8b80d08c_138794cuda3std3__45__cpo5beginE:
	.zero		1
	.type		_ZN40_INTERNAL_79b3f87e_4_k_cu_8b80d08c_138794cuda3std3__442_GLOBAL__N__79b3f87e_4_k_cu_8b80d08c_138796ignoreE,@object
	.size		_ZN40_INTERNAL_79b3f87e_4_k_cu_8b80d08c_138794cuda3std3__442_GLOBAL__N__79b3f87e_4_k_cu_8b80d08c_138796ignoreE,(_ZN40_INTERNAL_79b3f87e_4_k_cu_8b80d08c_138794cute7productE - _ZN40_INTERNAL_79b3f87e_4_k_cu_8b80d08c_138794cuda3std3__442_GLOBAL__N__79b3f87e_4_k_cu_8b80d08c_138796ignoreE)
_ZN40_INTERNAL_79b3f87e_4_k_cu_8b80d08c_138794cuda3std3__442_GLOBAL__N__79b3f87e_4_k_cu_8b80d08c_138796ignoreE:
	.zero		1
	.type		_ZN40_INTERNAL_79b3f87e_4_k_cu_8b80d08c_138794cute7productE,@object
	.size		_ZN40_INTERNAL_79b3f87e_4_k_cu_8b80d08c_138794cute7productE,(_ZN40_INTERNAL_79b3f87e_4_k_cu_8b80d08c_138794cuda3std3__45__cpo3endE - _ZN40_INTERNAL_79b3f87e_4_k_cu_8b80d08c_138794cute7productE)
_ZN40_INTERNAL_79b3f87e_4_k_cu_8b80d08c_138794cute7productE:
	.zero		1
	.type		_ZN40_INTERNAL_79b3f87e_4_k_cu_8b80d08c_138794cuda3std3__45__cpo3endE,@object
	.size		_ZN40_INTERNAL_79b3f87e_4_k_cu_8b80d08c_138794cuda3std3__45__cpo3endE,(_ZN40_INTERNAL_79b3f87e_4_k_cu_8b80d08c_138794cuda3std3__419piecewise_constructE - _ZN40_INTERNAL_79b3f87e_4_k_cu_8b80d08c_138794cuda3std3__45__cpo3endE)
_ZN40_INTERNAL_79b3f87e_4_k_cu_8b80d08c_138794cuda3std3__45__cpo3endE:
	.zero		1
	.type		_ZN40_INTERNAL_79b3f87e_4_k_cu_8b80d08c_138794cuda3std3__419piecewise_constructE,@object
	.size		_ZN40_INTERNAL_79b3f87e_4_k_cu_8b80d08c_138794cuda3std3__419piecewise_constructE,(_ZN40_INTERNAL_79b3f87e_4_k_cu_8b80d08c_138794cuda3std3__45__cpo4cendE - _ZN40_INTERNAL_79b3f87e_4_k_cu_8b80d08c_138794cuda3std3__419piecewise_constructE)
_ZN40_INTERNAL_79b3f87e_4_k_cu_8b80d08c_138794cuda3std3__419piecewise_constructE:
	.zero		1
	.type		_ZN40_INTERNAL_79b3f87e_4_k_cu_8b80d08c_138794cuda3std3__45__cpo4cendE,@object
	.size		_ZN40_INTERNAL_79b3f87e_4_k_cu_8b80d08c_138794cuda3std3__45__cpo4cendE,(_ZN40_INTERNAL_79b3f87e_4_k_cu_8b80d08c_138794cuda3std6ranges3__45__cpo4swapE - _ZN40_INTERNAL_79b3f87e_4_k_cu_8b80d08c_138794cuda3std3__45__cpo4cendE)
_ZN40_INTERNAL_79b3f87e_4_k_cu_8b80d08c_138794cuda3std3__45__cpo4cendE:
	.zero		1
	.type		_ZN40_INTERNAL_79b3f87e_4_k_cu_8b80d08c_138794cuda3std6ranges3__45__cpo4swapE,@object
	.size		_ZN40_INTERNAL_79b3f87e_4_k_cu_8b80d08c_138794cuda3std6ranges3__45__cpo4swapE,(.L_7 - _ZN40_INTERNAL_79b3f87e_4_k_cu_8b80d08c_138794cuda3std6ranges3__45__cpo4swapE)
_ZN40_INTERNAL_79b3f87e_4_k_cu_8b80d08c_138794cuda3std6ranges3__45__cpo4swapE:
	.zero		1
.L_7:


//--------------------- .nv.constant0._ZN7cutlass13device_kernelINS_4gemm6kernel13GemmUniversalIN4cute5tupleIJiiiiEEENS1_10collective13CollectiveMmaINS1_37MainloopSm90TmaGmmaWarpSpecializedFP8ILi6ENS5_IJNS4_1CILi2EEENSA_ILi1EEESC_EEENS1_35KernelTmaWarpSpecializedCooperativeEEENS5_IJNSA_ILi512EEENSA_ILi48EEENSA_ILi64EEEEEENS_12float_e4m3_tENS5_IJlSC_lEEESK_SL_NS4_8TiledMMAINS4_8MMA_AtomIJNS4_4SM904GMMA30MMA_64x16x32_F32E4M3E4M3_SS_TNILNSP_7ScaleInE1ELSR_1EEEEEENS4_6LayoutISD_NS5_IJSC_NSA_ILi0EEESV_EEEEENS5_IJNS4_10UnderscoreESY_SY_EEEEENS4_13SM90_TMA_LOADENS4_14ComposedLayoutINS4_7SwizzleILi2ELi4ELi3EEENS4_18smem_ptr_flag_bitsILi8EEENSU_INS5_IJNSA_ILi8EEESI_EEENS5_IJSI_SC_EEEEEEEvNS4_8identityENS4_23SM90_TMA_LOAD_MULTICASTES1B_vS1C_EENS_8epilogue10collective6detail29Sm90TmaWarpSpecializedAdapterINS1G_15DefaultEpilogueISK_SL_SL_NS1F_6thread17LinearCombinationISK_Li1EffLNS1K_9ScaleType4KindE0ELNS_15FloatRoundStyleE2ESK_EENS1_15EpilogueDefaultEEEEEvvEEEEvNT_6ParamsE --------------------------
	.section	.nv.constant0._ZN7cutlass13device_kernelINS_4gemm6kernel13GemmUniversalIN4cute5tupleIJiiiiEEENS1_10collective13CollectiveMmaINS1_37MainloopSm90TmaGmmaWarpSpecializedFP8ILi6ENS5_IJNS4_1CILi2EEENSA_ILi1EEESC_EEENS1_35KernelTmaWarpSpecializedCooperativeEEENS5_IJNSA_ILi512EEENSA_ILi48EEENSA_ILi64EEEEEENS_12float_e4m3_tENS5_IJlSC_lEEESK_SL_NS4_8TiledMMAINS4_8MMA_AtomIJNS4_4SM904GMMA30MMA_64x16x32_F32E4M3E4M3_SS_TNILNSP_7ScaleInE1ELSR_1EEEEEENS4_6LayoutISD_NS5_IJSC_NSA_ILi0EEESV_EEEEENS5_IJNS4_10UnderscoreESY_SY_EEEEENS4_13SM90_TMA_LOADENS4_14ComposedLayoutINS4_7SwizzleILi2ELi4ELi3EEENS4_18smem_ptr_flag_bitsILi8EEENSU_INS5_IJNSA_ILi8EEESI_EEENS5_IJSI_SC_EEEEEEEvNS4_8identityENS4_23SM90_TMA_LOAD_MULTICASTES1B_vS1C_EENS_8epilogue10collective6detail29Sm90TmaWarpSpecializedAdapterINS1G_15DefaultEpilogueISK_SL_SL_NS1F_6thread17LinearCombinationISK_Li1EffLNS1K_9ScaleType4KindE0ELNS_15FloatRoundStyleE2ESK_EENS1_15EpilogueDefaultEEEEEvvEEEEvNT_6ParamsE,"a",@progbits
	.sectionflags	@""
	.align	4
.nv.constant0._ZN7cutlass13device_kernelINS_4gemm6kernel13GemmUniversalIN4cute5tupleIJiiiiEEENS1_10collective13CollectiveMmaINS1_37MainloopSm90TmaGmmaWarpSpecializedFP8ILi6ENS5_IJNS4_1CILi2EEENSA_ILi1EEESC_EEENS1_35KernelTmaWarpSpecializedCooperativeEEENS5_IJNSA_ILi512EEENSA_ILi48EEENSA_ILi64EEEEEENS_12float_e4m3_tENS5_IJlSC_lEEESK_SL_NS4_8TiledMMAINS4_8MMA_AtomIJNS4_4SM904GMMA30MMA_64x16x32_F32E4M3E4M3_SS_TNILNSP_7ScaleInE1ELSR_1EEEEEENS4_6LayoutISD_NS5_IJSC_NSA_ILi0EEESV_EEEEENS5_IJNS4_10UnderscoreESY_SY_EEEEENS4_13SM90_TMA_LOADENS4_14ComposedLayoutINS4_7SwizzleILi2ELi4ELi3EEENS4_18smem_ptr_flag_bitsILi8EEENSU_INS5_IJNSA_ILi8EEESI_EEENS5_IJSI_SC_EEEEEEEvNS4_8identityENS4_23SM90_TMA_LOAD_MULTICASTES1B_vS1C_EENS_8epilogue10collective6detail29Sm90TmaWarpSpecializedAdapterINS1G_15DefaultEpilogueISK_SL_SL_NS1F_6thread17LinearCombinationISK_Li1EffLNS1K_9ScaleType4KindE0ELNS_15FloatRoundStyleE2ESK_EENS1_15EpilogueDefaultEEEEEvvEEEEvNT_6ParamsE:
	.zero		1664


//--------------------- SYMBOLS --------------------------

	.type		.nv.reservedSmem.offset0,@object
	.size		.nv.reservedSmem.offset0,0x4
